	.target	sm_100a

	.elftype	@"ET_EXEC"


//--------------------- .note.nv.tkinfo           --------------------------
	.section	.note.nv.tkinfo,"",@"SHT_NOTE"
	.sectionflags	@"SHF_NOTE_NV_TKINFO"
	.tkinfo
        /*0018*/ 	.word	0x00000002
        /*0030*/ 	.string	""
        /*0030*/ 	.string	"ptxas"
        /*0030*/ 	.string	"Cuda compilation tools, release 13.0, V13.0.88"
        /*0030*/ 	.string	"Build cuda_13.0.r13.0/compiler.36424714_0"
        /*0030*/ 	.string	"-arch sm_100a -m 64 "



//--------------------- .note.nv.cuinfo           --------------------------
	.section	.note.nv.cuinfo,"",@"SHT_NOTE"
	.sectionflags	@"SHF_NOTE_NV_CUINFO"
        /*0018*/ 	.short	0x0002
        /*001a*/ 	.short	0x0064
        /*001c*/ 	.short	0x0082
	.zero		2


//--------------------- .nv.info                  --------------------------
	.section	.nv.info,"",@"SHT_CUDA_INFO"
	.align	4


	//----- nvinfo : EIATTR_REGCOUNT
	.align		4
        /*0000*/ 	.byte	0x04, 0x2f
        /*0002*/ 	.short	(.L_19 - .L_18)
	.align		4
.L_18:
        /*0004*/ 	.word	index@(_ZN7cutlass13device_kernelINS_4gemm6kernel13GemmUniversalIN4cute5tupleIJiiiiEEENS1_10collective13CollectiveMmaINS1_35MainloopSm100TmaUmmaWarpSpecializedILi2ELi2ELi2ENS5_IJNS4_1CILi2EEENSA_ILi1EEESC_EEEEENS5_IJNSA_ILi256EEESF_NSA_ILi128EEEEEENS_10bfloat16_tENS5_IJlSC_lEEESI_SJ_NS4_8TiledMMAINS4_8MMA_AtomIJNS4_26SM100_MMA_F16BF16_2x1SM_SSISI_SI_fLi256ELi256ELNS4_4UMMA5MajorE0ELSO_0ELNSN_7ScaleInE0ELSP_0EEEEEENS4_6LayoutINS5_IJSC_SC_SC_EEENS5_IJNSA_ILi0EEESU_SU_EEEEENS5_IJNS4_10UnderscoreESX_SX_EEEEENS4_18SM100_TMA_2SM_LOADENS4_14ComposedLayoutINS4_7SwizzleILi3ELi4ELi3EEENS4_18smem_ptr_flag_bitsILi16EEENSS_INS5_IJNSA_ILi8EEENSA_ILi64EEEEEENS5_IJS17_SC_EEEEEEEvNS4_8identityES10_S1B_vS1C_EENS_8epilogue10collective18CollectiveEpilogueINS1E_23Sm100TmaWarpSpecializedILi4ELi2ELi64ELb1ELb0EEEJNS5_IJSG_SF_SG_EEENS5_IJNSS_ISG_SC_EENSS_IS17_SC_EEEEESI_SJ_SI_SJ_NS1E_6fusion15FusionCallbacksIS1I_NS1N_17LinearCombinationISI_fSI_fLNS_15FloatRoundStyleE2EEES1J_S1M_JEEENS4_5SM1004TMEM4LOAD26SM100_TMEM_LOAD_32dp32b64xENS4_13SM90_TMA_LOADES1B_NS4_39AutoVectorizingCopyWithAssumedAlignmentILi128EEENS4_14SM90_TMA_STOREES1B_S1Z_S1Z_EEEvvEEEEvNT_6ParamsE)
        /*0008*/ 	.word	0x000000ba


	//----- nvinfo : EIATTR_FRAME_SIZE
	.align		4
.L_19:
        /*000c*/ 	.byte	0x04, 0x11
        /*000e*/ 	.short	(.L_21 - .L_20)
	.align		4
.L_20:
        /*0010*/ 	.word	index@($__internal_2_$__cuda_sm10x_tcgen05_guardrail_trap_unallocated_columns_being_dealloced)
        /*0014*/ 	.word	0x00000000


	//----- nvinfo : EIATTR_FRAME_SIZE
	.align		4
.L_21:
        /*0018*/ 	.byte	0x04, 0x11
        /*001a*/ 	.short	(.L_23 - .L_22)
	.align		4
.L_22:
        /*001c*/ 	.word	index@($__internal_1_$__cuda_sm10x_tcgen05_guardrail_trap_phase_invalid_during_alloc)
        /*0020*/ 	.word	0x00000000


	//----- nvinfo : EIATTR_FRAME_SIZE
	.align		4
.L_23:
        /*0024*/ 	.byte	0x04, 0x11
        /*0026*/ 	.short	(.L_25 - .L_24)
	.align		4
.L_24:
        /*0028*/ 	.word	index@($__internal_0_$__cuda_sm10x_tcgen05_guardrail_trap_col_being_dealloced_not_returned_by_alloc)
        /*002c*/ 	.word	0x00000000


	//----- nvinfo : EIATTR_FRAME_SIZE
	.align		4
.L_25:
        /*0030*/ 	.byte	0x04, 0x11
        /*0032*/ 	.short	(.L_27 - .L_26)
	.align		4
.L_26:
        /*0034*/ 	.word	index@(_ZN7cutlass13device_kernelINS_4gemm6kernel13GemmUniversalIN4cute5tupleIJiiiiEEENS1_10collective13CollectiveMmaINS1_35MainloopSm100TmaUmmaWarpSpecializedILi2ELi2ELi2ENS5_IJNS4_1CILi2EEENSA_ILi1EEESC_EEEEENS5_IJNSA_ILi256EEESF_NSA_ILi128EEEEEENS_10bfloat16_tENS5_IJlSC_lEEESI_SJ_NS4_8TiledMMAINS4_8MMA_AtomIJNS4_26SM100_MMA_F16BF16_2x1SM_SSISI_SI_fLi256ELi256ELNS4_4UMMA5MajorE0ELSO_0ELNSN_7ScaleInE0ELSP_0EEEEEENS4_6LayoutINS5_IJSC_SC_SC_EEENS5_IJNSA_ILi0EEESU_SU_EEEEENS5_IJNS4_10UnderscoreESX_SX_EEEEENS4_18SM100_TMA_2SM_LOADENS4_14ComposedLayoutINS4_7SwizzleILi3ELi4ELi3EEENS4_18smem_ptr_flag_bitsILi16EEENSS_INS5_IJNSA_ILi8EEENSA_ILi64EEEEEENS5_IJS17_SC_EEEEEEEvNS4_8identityES10_S1B_vS1C_EENS_8epilogue10collective18CollectiveEpilogueINS1E_23Sm100TmaWarpSpecializedILi4ELi2ELi64ELb1ELb0EEEJNS5_IJSG_SF_SG_EEENS5_IJNSS_ISG_SC_EENSS_IS17_SC_EEEEESI_SJ_SI_SJ_NS1E_6fusion15FusionCallbacksIS1I_NS1N_17LinearCombinationISI_fSI_fLNS_15FloatRoundStyleE2EEES1J_S1M_JEEENS4_5SM1004TMEM4LOAD26SM100_TMEM_LOAD_32dp32b64xENS4_13SM90_TMA_LOADES1B_NS4_39AutoVectorizingCopyWithAssumedAlignmentILi128EEENS4_14SM90_TMA_STOREES1B_S1Z_S1Z_EEEvvEEEEvNT_6ParamsE)
        /*0038*/ 	.word	0x00000000


	//----- nvinfo : EIATTR_MIN_STACK_SIZE
	.align		4
.L_27:
        /*003c*/ 	.byte	0x04, 0x12
        /*003e*/ 	.short	(.L_29 - .L_28)
	.align		4
.L_28:
        /*0040*/ 	.word	index@(_ZN7cutlass13device_kernelINS_4gemm6kernel13GemmUniversalIN4cute5tupleIJiiiiEEENS1_10collective13CollectiveMmaINS1_35MainloopSm100TmaUmmaWarpSpecializedILi2ELi2ELi2ENS5_IJNS4_1CILi2EEENSA_ILi1EEESC_EEEEENS5_IJNSA_ILi256EEESF_NSA_ILi128EEEEEENS_10bfloat16_tENS5_IJlSC_lEEESI_SJ_NS4_8TiledMMAINS4_8MMA_AtomIJNS4_26SM100_MMA_F16BF16_2x1SM_SSISI_SI_fLi256ELi256ELNS4_4UMMA5MajorE0ELSO_0ELNSN_7ScaleInE0ELSP_0EEEEEENS4_6LayoutINS5_IJSC_SC_SC_EEENS5_IJNSA_ILi0EEESU_SU_EEEEENS5_IJNS4_10UnderscoreESX_SX_EEEEENS4_18SM100_TMA_2SM_LOADENS4_14ComposedLayoutINS4_7SwizzleILi3ELi4ELi3EEENS4_18smem_ptr_flag_bitsILi16EEENSS_INS5_IJNSA_ILi8EEENSA_ILi64EEEEEENS5_IJS17_SC_EEEEEEEvNS4_8identityES10_S1B_vS1C_EENS_8epilogue10collective18CollectiveEpilogueINS1E_23Sm100TmaWarpSpecializedILi4ELi2ELi64ELb1ELb0EEEJNS5_IJSG_SF_SG_EEENS5_IJNSS_ISG_SC_EENSS_IS17_SC_EEEEESI_SJ_SI_SJ_NS1E_6fusion15FusionCallbacksIS1I_NS1N_17LinearCombinationISI_fSI_fLNS_15FloatRoundStyleE2EEES1J_S1M_JEEENS4_5SM1004TMEM4LOAD26SM100_TMEM_LOAD_32dp32b64xENS4_13SM90_TMA_LOADES1B_NS4_39AutoVectorizingCopyWithAssumedAlignmentILi128EEENS4_14SM90_TMA_STOREES1B_S1Z_S1Z_EEEvvEEEEvNT_6ParamsE)
        /*0044*/ 	.word	0x00000000
.L_29:


//--------------------- .nv.compat                --------------------------
	.section	.nv.compat,"",@"SHT_CUDA_COMPAT_INFO"
	.align	4
        /*0000*/ 	.byte	0x02, 0x09, 0x01, 0x00, 0x02, 0x02, 0x02, 0x00, 0x02, 0x05, 0x05, 0x00, 0x03, 0x07, 0x01, 0x01
        /*0010*/ 	.byte	0x02, 0x03, 0x01, 0x00, 0x02, 0x06, 0x01, 0x00, 0x04, 0x0b, 0x08, 0x00, 0x09, 0x00, 0x00, 0x00
        /*0020*/ 	.byte	0x00, 0x00, 0x00, 0x00


//--------------------- .nv.info._ZN7cutlass13device_kernelINS_4gemm6kernel13GemmUniversalIN4cute5tupleIJiiiiEEENS1_10collective13CollectiveMmaINS1_35MainloopSm100TmaUmmaWarpSpecializedILi2ELi2ELi2ENS5_IJNS4_1CILi2EEENSA_ILi1EEESC_EEEEENS5_IJNSA_ILi256EEESF_NSA_ILi128EEEEEENS_10bfloat16_tENS5_IJlSC_lEEESI_SJ_NS4_8TiledMMAINS4_8MMA_AtomIJNS4_26SM100_MMA_F16BF16_2x1SM_SSISI_SI_fLi256ELi256ELNS4_4UMMA5MajorE0ELSO_0ELNSN_7ScaleInE0ELSP_0EEEEEENS4_6LayoutINS5_IJSC_SC_SC_EEENS5_IJNSA_ILi0EEESU_SU_EEEEENS5_IJNS4_10UnderscoreESX_SX_EEEEENS4_18SM100_TMA_2SM_LOADENS4_14ComposedLayoutINS4_7SwizzleILi3ELi4ELi3EEENS4_18smem_ptr_flag_bitsILi16EEENSS_INS5_IJNSA_ILi8EEENSA_ILi64EEEEEENS5_IJS17_SC_EEEEEEEvNS4_8identityES10_S1B_vS1C_EENS_8epilogue10collective18CollectiveEpilogueINS1E_23Sm100TmaWarpSpecializedILi4ELi2ELi64ELb1ELb0EEEJNS5_IJSG_SF_SG_EEENS5_IJNSS_ISG_SC_EENSS_IS17_SC_EEEEESI_SJ_SI_SJ_NS1E_6fusion15FusionCallbacksIS1I_NS1N_17LinearCombinationISI_fSI_fLNS_15FloatRoundStyleE2EEES1J_S1M_JEEENS4_5SM1004TMEM4LOAD26SM100_TMEM_LOAD_32dp32b64xENS4_13SM90_TMA_LOADES1B_NS4_39AutoVectorizingCopyWithAssumedAlignmentILi128EEENS4_14SM90_TMA_STOREES1B_S1Z_S1Z_EEEvvEEEEvNT_6ParamsE --------------------------
	.section	.nv.info._ZN7cutlass13device_kernelINS_4gemm6kernel13GemmUniversalIN4cute5tupleIJiiiiEEENS1_10collective13CollectiveMmaINS1_35MainloopSm100TmaUmmaWarpSpecializedILi2ELi2ELi2ENS5_IJNS4_1CILi2EEENSA_ILi1EEESC_EEEEENS5_IJNSA_ILi256EEESF_NSA_ILi128EEEEEENS_10bfloat16_tENS5_IJlSC_lEEESI_SJ_NS4_8TiledMMAINS4_8MMA_AtomIJNS4_26SM100_MMA_F16BF16_2x1SM_SSISI_SI_fLi256ELi256ELNS4_4UMMA5MajorE0ELSO_0ELNSN_7ScaleInE0ELSP_0EEEEEENS4_6LayoutINS5_IJSC_SC_SC_EEENS5_IJNSA_ILi0EEESU_SU_EEEEENS5_IJNS4_10UnderscoreESX_SX_EEEEENS4_18SM100_TMA_2SM_LOADENS4_14ComposedLayoutINS4_7SwizzleILi3ELi4ELi3EEENS4_18smem_ptr_flag_bitsILi16EEENSS_INS5_IJNSA_ILi8EEENSA_ILi64EEEEEENS5_IJS17_SC_EEEEEEEvNS4_8identityES10_S1B_vS1C_EENS_8epilogue10collective18CollectiveEpilogueINS1E_23Sm100TmaWarpSpecializedILi4ELi2ELi64ELb1ELb0EEEJNS5_IJSG_SF_SG_EEENS5_IJNSS_ISG_SC_EENSS_IS17_SC_EEEEESI_SJ_SI_SJ_NS1E_6fusion15FusionCallbacksIS1I_NS1N_17LinearCombinationISI_fSI_fLNS_15FloatRoundStyleE2EEES1J_S1M_JEEENS4_5SM1004TMEM4LOAD26SM100_TMEM_LOAD_32dp32b64xENS4_13SM90_TMA_LOADES1B_NS4_39AutoVectorizingCopyWithAssumedAlignmentILi128EEENS4_14SM90_TMA_STOREES1B_S1Z_S1Z_EEEvvEEEEvNT_6ParamsE,"",@"SHT_CUDA_INFO"
	.sectionflags	@""
	.align	4


	//----- nvinfo : EIATTR_CUDA_API_VERSION
	.align		4
        /*0000*/ 	.byte	0x04, 0x37
        /*0002*/ 	.short	(.L_31 - .L_30)
.L_30:
        /*0004*/ 	.word	0x00000082


	//----- nvinfo : EIATTR_KPARAM_INFO
	.align		4
.L_31:
        /*0008*/ 	.byte	0x04, 0x17
        /*000a*/ 	.short	(.L_33 - .L_32)
.L_32:
        /*000c*/ 	.word	0x00000000
        /*0010*/ 	.short	0x0000
        /*0012*/ 	.short	0x0000
        /*0014*/ 	.byte	0x00, 0xf0, 0x01, 0x20


	//----- nvinfo : EIATTR_AT_ENTRY_FRAGMENTS
	.align		4
.L_33:
        /*0018*/ 	.byte	0x04, 0x4f
        /*001a*/ 	.short	(.L_35 - .L_34)


	//   ....[0]....
.L_34:
        /*001c*/ 	.word	0x00000007


	//----- nvinfo : EIATTR_RESERVED_SMEM_USED
	.align		4
.L_35:
        /*0020*/ 	.byte	0x01, 0x41
	.zero		2


	//----- nvinfo : EIATTR_SPARSE_MMA_MASK
	.align		4
        /*0024*/ 	.byte	0x03, 0x50
        /*0026*/ 	.short	0x0000


	//----- nvinfo : EIATTR_TCGEN05_2CTA_USED
	.align		4
        /*0028*/ 	.byte	0x01, 0x52
	.zero		2


	//----- nvinfo : EIATTR_MAXREG_COUNT
	.align		4
        /*002c*/ 	.byte	0x03, 0x1b
        /*002e*/ 	.short	0x00ff


	//----- nvinfo : EIATTR_NUM_BARRIERS
	.align		4
        /*0030*/ 	.byte	0x02, 0x4c
        /*0032*/ 	.byte	0x07
	.zero		1


	//----- nvinfo : EIATTR_EXTERNS
	.align		4
        /*0034*/ 	.byte	0x04, 0x0f
        /*0036*/ 	.short	(.L_37 - .L_36)


	//   ....[0]....
	.align		4
.L_36:
        /*0038*/ 	.word	index@(__assertfail)


	//----- nvinfo : EIATTR_MERCURY_ISA_VERSION
	.align		4
.L_37:
        /*003c*/ 	.byte	0x03, 0x5f
        /*003e*/ 	.short	0x0101


	//----- nvinfo : EIATTR_INT_WARP_WIDE_INSTR_OFFSETS
	.align		4
        /*0040*/ 	.byte	0x04, 0x31
        /*0042*/ 	.short	(.L_39 - .L_38)


	//   ....[0]....
.L_38:
        /*0044*/ 	.word	0x00000c90


	//   ....[1]....
        /*0048*/ 	.word	0x00000d30


	//   ....[2]....
        /*004c*/ 	.word	0x000021c0


	//   ....[3]....
        /*0050*/ 	.word	0x00004020


	//   ....[4]....
        /*0054*/ 	.word	0x00004040


	//   ....[5]....
        /*0058*/ 	.word	0x00004070


	//   ....[6]....
        /*005c*/ 	.word	0x000049b0


	//   ....[7]....
        /*0060*/ 	.word	0x00004a20


	//   ....[8]....
        /*0064*/ 	.word	0x00004b00


	//   ....[9]....
        /*0068*/ 	.word	0x00004b80


	//   ....[10]....
        /*006c*/ 	.word	0x00004c90


	//   ....[11]....
        /*0070*/ 	.word	0x00004d20


	//   ....[12]....
        /*0074*/ 	.word	0x00004f00


	//   ....[13]....
        /*0078*/ 	.word	0x00005060


	//----- nvinfo : EIATTR_COOP_GROUP_MASK_REGIDS
	.align		4
.L_39:
        /*007c*/ 	.byte	0x04, 0x29
        /*007e*/ 	.short	(.L_41 - .L_40)


	//   ....[0]....
.L_40:
        /*0080*/ 	.word	0xffffffff


	//   ....[1]....
        /*0084*/ 	.word	0xffffffff


	//   ....[2]....
        /*0088*/ 	.word	0xffffffff


	//   ....[3]....
        /*008c*/ 	.word	0xffffffff


	//   ....[4]....
        /*0090*/ 	.word	0xffffffff


	//   ....[5]....
        /*0094*/ 	.word	0xffffffff


	//   ....[6]....
        /*0098*/ 	.word	0xffffffff


	//   ....[7]....
        /*009c*/ 	.word	0xffffffff


	//   ....[8]....
        /*00a0*/ 	.word	0xffffffff


	//   ....[9]....
        /*00a4*/ 	.word	0xffffffff


	//   ....[10]....
        /*00a8*/ 	.word	0xffffffff


	//   ....[11]....
        /*00ac*/ 	.word	0xffffffff


	//   ....[12]....
        /*00b0*/ 	.word	0xffffffff


	//   ....[13]....
        /*00b4*/ 	.word	0xffffffff


	//----- nvinfo : EIATTR_COOP_GROUP_INSTR_OFFSETS
	.align		4
.L_41:
        /*00b8*/ 	.byte	0x04, 0x28
        /*00ba*/ 	.short	(.L_43 - .L_42)


	//   ....[0]....
.L_42:
        /*00bc*/ 	.word	0x000000c0


	//   ....[1]....
        /*00c0*/ 	.word	0x00000500


	//   ....[2]....
        /*00c4*/ 	.word	0x00000640


	//   ....[3]....
        /*00c8*/ 	.word	0x000007d0


	//   ....[4]....
        /*00cc*/ 	.word	0x000008c0


	//   ....[5]....
        /*00d0*/ 	.word	0x00000a20


	//   ....[6]....
        /*00d4*/ 	.word	0x00000b70


	//   ....[7]....
        /*00d8*/ 	.word	0x00000db0


	//   ....[8]....
        /*00dc*/ 	.word	0x000020a0


	//   ....[9]....
        /*00e0*/ 	.word	0x00002d60


	//   ....[10]....
        /*00e4*/ 	.word	0x00003230


	//   ....[11]....
        /*00e8*/ 	.word	0x00003260


	//   ....[12]....
        /*00ec*/ 	.word	0x00003f20


	//   ....[13]....
        /*00f0*/ 	.word	0x00004130


	//----- nvinfo : EIATTR_VRC_CTA_INIT_COUNT
	.align		4
.L_43:
        /*00f4*/ 	.byte	0x02, 0x4a
        /*00f6*/ 	.byte	0x80
	.zero		1


	//----- nvinfo : EIATTR_SYSCALL_OFFSETS
	.align		4
        /*00f8*/ 	.byte	0x04, 0x46
        /*00fa*/ 	.short	(.L_45 - .L_44)


	//   ....[0]....
.L_44:
        /*00fc*/ 	.word	0x00005b10


	//   ....[1]....
        /*0100*/ 	.word	0x00005c00


	//   ....[2]....
        /*0104*/ 	.word	0x00006580


	//   ....[3]....
        /*0108*/ 	.word	0x000079d0


	//   ....[4]....
        /*010c*/ 	.word	0x00008df0


	//   ....[5]....
        /*0110*/ 	.word	0x0000a200


	//----- nvinfo : EIATTR_MBARRIER_INSTR_OFFSETS
	.align		4
.L_45:
        /*0114*/ 	.byte	0x04, 0x39
        /*0116*/ 	.short	(.L_47 - .L_46)


	//   ....[0]....
.L_46:
        /*0118*/ 	.word	0x000005f0
        /*011c*/ 	.word	0x000000ff
        /*0120*/ 	.word	0x00000000
        /*0124*/ 	.short	0x0100
        /*0126*/ 	.byte	0x08
	.zero		1


	//   ....[1]....
        /*0128*/ 	.word	0x00000600
        /*012c*/ 	.word	0x000000ff
        /*0130*/ 	.word	0x00000010
        /*0134*/ 	.short	0x0100
        /*0136*/ 	.byte	0x08
	.zero		1


	//   ....[2]....
        /*0138*/ 	.word	0x00000610
        /*013c*/ 	.word	0x000000ff
        /*0140*/ 	.word	0x00000008
        /*0144*/ 	.short	0x0100
        /*0146*/ 	.byte	0x08
	.zero		1


	//   ....[3]....
        /*0148*/ 	.word	0x00000620
        /*014c*/ 	.word	0x000000ff
        /*0150*/ 	.word	0x00000018
        /*0154*/ 	.short	0x0100
        /*0156*/ 	.byte	0x08
	.zero		1


	//   ....[4]....
        /*0158*/ 	.word	0x00000740
        /*015c*/ 	.word	0x000000ff
        /*0160*/ 	.word	0x00000020
        /*0164*/ 	.short	0x0100
        /*0166*/ 	.byte	0x09
	.zero		1


	//   ....[5]....
        /*0168*/ 	.word	0x00000750
        /*016c*/ 	.word	0x000000ff
        /*0170*/ 	.word	0x00000040
        /*0174*/ 	.short	0x0100
        /*0176*/ 	.byte	0x09
	.zero		1


	//   ....[6]....
        /*0178*/ 	.word	0x00000760
        /*017c*/ 	.word	0x000000ff
        /*0180*/ 	.word	0x00000028
        /*0184*/ 	.short	0x0100
        /*0186*/ 	.byte	0x09
	.zero		1


	//   ....[7]....
        /*0188*/ 	.word	0x00000770
        /*018c*/ 	.word	0x000000ff
        /*0190*/ 	.word	0x00000048
        /*0194*/ 	.short	0x0100
        /*0196*/ 	.byte	0x09
	.zero		1


	//   ....[8]....
        /*0198*/ 	.word	0x00000780
        /*019c*/ 	.word	0x000000ff
        /*01a0*/ 	.word	0x00000030
        /*01a4*/ 	.short	0x0100
        /*01a6*/ 	.byte	0x09
	.zero		1


	//   ....[9]....
        /*01a8*/ 	.word	0x00000790
        /*01ac*/ 	.word	0x000000ff
        /*01b0*/ 	.word	0x00000050
        /*01b4*/ 	.short	0x0100
        /*01b6*/ 	.byte	0x09
	.zero		1


	//   ....[10]....
        /*01b8*/ 	.word	0x000007a0
        /*01bc*/ 	.word	0x000000ff
        /*01c0*/ 	.word	0x00000038
        /*01c4*/ 	.short	0x0100
        /*01c6*/ 	.byte	0x09
	.zero		1


	//   ....[11]....
        /*01c8*/ 	.word	0x000007b0
        /*01cc*/ 	.word	0x000000ff
        /*01d0*/ 	.word	0x00000058
        /*01d4*/ 	.short	0x0100
        /*01d6*/ 	.byte	0x09
	.zero		1


	//   ....[12]....
        /*01d8*/ 	.word	0x00000890
        /*01dc*/ 	.word	0x000000ff
        /*01e0*/ 	.word	0x00000060
        /*01e4*/ 	.short	0x0100
        /*01e6*/ 	.byte	0x08
	.zero		1


	//   ....[13]....
        /*01e8*/ 	.word	0x000008a0
        /*01ec*/ 	.word	0x000000ff
        /*01f0*/ 	.word	0x00000068
        /*01f4*/ 	.short	0x0100
        /*01f6*/ 	.byte	0x08
	.zero		1


	//   ....[14]....
        /*01f8*/ 	.word	0x000009d0
        /*01fc*/ 	.word	0x000000ff
        /*0200*/ 	.word	0x00000070
        /*0204*/ 	.short	0x0100
        /*0206*/ 	.byte	0x08
	.zero		1


	//   ....[15]....
        /*0208*/ 	.word	0x000009e0
        /*020c*/ 	.word	0x000000ff
        /*0210*/ 	.word	0x00000080
        /*0214*/ 	.short	0x0100
        /*0216*/ 	.byte	0x08
	.zero		1


	//   ....[16]....
        /*0218*/ 	.word	0x000009f0
        /*021c*/ 	.word	0x000000ff
        /*0220*/ 	.word	0x00000078
        /*0224*/ 	.short	0x0100
        /*0226*/ 	.byte	0x08
	.zero		1


	//   ....[17]....
        /*0228*/ 	.word	0x00000a00
        /*022c*/ 	.word	0x000000ff
        /*0230*/ 	.word	0x00000088
        /*0234*/ 	.short	0x0100
        /*0236*/ 	.byte	0x08
	.zero		1


	//   ....[18]....
        /*0238*/ 	.word	0x00000b20
        /*023c*/ 	.word	0x000000ff
        /*0240*/ 	.word	0x00000090
        /*0244*/ 	.short	0x0100
        /*0246*/ 	.byte	0x09
	.zero		1


	//   ....[19]....
        /*0248*/ 	.word	0x00000b30
        /*024c*/ 	.word	0x000000ff
        /*0250*/ 	.word	0x000000a0
        /*0254*/ 	.short	0x0100
        /*0256*/ 	.byte	0x09
	.zero		1


	//   ....[20]....
        /*0258*/ 	.word	0x00000b40
        /*025c*/ 	.word	0x000000ff
        /*0260*/ 	.word	0x00000098
        /*0264*/ 	.short	0x0100
        /*0266*/ 	.byte	0x09
	.zero		1


	//   ....[21]....
        /*0268*/ 	.word	0x00000b50
        /*026c*/ 	.word	0x000000ff
        /*0270*/ 	.word	0x000000a8
        /*0274*/ 	.short	0x0100
        /*0276*/ 	.byte	0x09
	.zero		1


	//   ....[22]....
        /*0278*/ 	.word	0x00000c40
        /*027c*/ 	.word	0x000000ff
        /*0280*/ 	.word	0x000000b0
        /*0284*/ 	.short	0x0100
        /*0286*/ 	.byte	0x08
	.zero		1


	//   ....[23]....
        /*0288*/ 	.word	0x00000c50
        /*028c*/ 	.word	0x000000ff
        /*0290*/ 	.word	0x000000c0
        /*0294*/ 	.short	0x0100
        /*0296*/ 	.byte	0x08
	.zero		1


	//   ....[24]....
        /*0298*/ 	.word	0x00000c60
        /*029c*/ 	.word	0x000000ff
        /*02a0*/ 	.word	0x000000b8
        /*02a4*/ 	.short	0x0100
        /*02a6*/ 	.byte	0x08
	.zero		1


	//   ....[25]....
        /*02a8*/ 	.word	0x00000c70
        /*02ac*/ 	.word	0x000000ff
        /*02b0*/ 	.word	0x000000c8
        /*02b4*/ 	.short	0x0100
        /*02b6*/ 	.byte	0x08
	.zero		1


	//   ....[26]....
        /*02b8*/ 	.word	0x00000d60
        /*02bc*/ 	.word	0x000000ff
        /*02c0*/ 	.word	0x000000d0
        /*02c4*/ 	.short	0x0100
        /*02c6*/ 	.byte	0x06
	.zero		1


	//   ....[27]....
        /*02c8*/ 	.word	0x00001770
        /*02cc*/ 	.word	0x00000003
        /*02d0*/ 	.word	0x000000c0
        /*02d4*/ 	.short	0x010a
        /*02d6*/ 	.byte	0xff
	.zero		1


	//   ....[28]....
        /*02d8*/ 	.word	0x000017a0
        /*02dc*/ 	.word	0x00000003
        /*02e0*/ 	.word	0x000000b0
        /*02e4*/ 	.short	0x0101
        /*02e6*/ 	.byte	0xff
	.zero		1


	//   ....[29]....
        /*02e8*/ 	.word	0x000018a0
        /*02ec*/ 	.word	0x000000ff
        /*02f0*/ 	.word	0x00000010
        /*02f4*/ 	.short	0x010a
        /*02f6*/ 	.byte	0x08
	.zero		1


	//   ....[30]....
        /*02f8*/ 	.word	0x00001960
        /*02fc*/ 	.word	0x000000ff
        /*0300*/ 	.word	0x00000010
        /*0304*/ 	.short	0x010a
        /*0306*/ 	.byte	0x21
	.zero		1


	//   ....[31]....
        /*0308*/ 	.word	0x00001b10
        /*030c*/ 	.word	0x000000ff
        /*0310*/ 	.word	0x00000010
        /*0314*/ 	.short	0x010a
        /*0316*/ 	.byte	0x08
	.zero		1


	//   ....[32]....
        /*0318*/ 	.word	0x00001cc0
        /*031c*/ 	.word	0x000000ff
        /*0320*/ 	.word	0x00000068
        /*0324*/ 	.short	0x0101
        /*0326*/ 	.byte	0x04
	.zero		1


	//   ....[33]....
        /*0328*/ 	.word	0x00001ce0
        /*032c*/ 	.word	0x000000ff
        /*0330*/ 	.word	0x00000010
        /*0334*/ 	.short	0x010a
        /*0336*/ 	.byte	0x08
	.zero		1


	//   ....[34]....
        /*0338*/ 	.word	0x00001d60
        /*033c*/ 	.word	0x000000ff
        /*0340*/ 	.word	0x00000010
        /*0344*/ 	.short	0x010a
        /*0346*/ 	.byte	0x21
	.zero		1


	//   ....[35]....
        /*0348*/ 	.word	0x00001ef0
        /*034c*/ 	.word	0x000000ff
        /*0350*/ 	.word	0x00000010
        /*0354*/ 	.short	0x010a
        /*0356*/ 	.byte	0x08
	.zero		1


	//   ....[36]....
        /*0358*/ 	.word	0x000020d0
        /*035c*/ 	.word	0x00000002
        /*0360*/ 	.word	0x00000070
        /*0364*/ 	.short	0x010a
        /*0366*/ 	.byte	0xff
	.zero		1


	//   ....[37]....
        /*0368*/ 	.word	0x00002190
        /*036c*/ 	.word	0x00000002
        /*0370*/ 	.word	0x00000000
        /*0374*/ 	.short	0x0101
        /*0376*/ 	.byte	0xff
	.zero		1


	//   ....[38]....
        /*0378*/ 	.word	0x000026f0
        /*037c*/ 	.word	0x000000ff
        /*0380*/ 	.word	0x00000000
        /*0384*/ 	.short	0x010a
        /*0386*/ 	.byte	0x04
	.zero		1


	//   ....[39]....
        /*0388*/ 	.word	0x00002790
        /*038c*/ 	.word	0x00000000
        /*0390*/ 	.word	0x00000000
        /*0394*/ 	.short	0x010a
        /*0396*/ 	.byte	0xff
	.zero		1


	//   ....[40]....
        /*0398*/ 	.word	0x000028c0
        /*039c*/ 	.word	0x00000000
        /*03a0*/ 	.word	0x000000b0
        /*03a4*/ 	.short	0x010a
        /*03a6*/ 	.byte	0xff
	.zero		1


	//   ....[41]....
        /*03a8*/ 	.word	0x00002930
        /*03ac*/ 	.word	0x00000004
        /*03b0*/ 	.word	0x00000000
        /*03b4*/ 	.short	0x0101
        /*03b6*/ 	.byte	0xff
	.zero		1


	//   ....[42]....
        /*03b8*/ 	.word	0x00002950
        /*03bc*/ 	.word	0x000000ff
        /*03c0*/ 	.word	0x00000080
        /*03c4*/ 	.short	0x010a
        /*03c6*/ 	.byte	0x05
	.zero		1


	//   ....[43]....
        /*03c8*/ 	.word	0x00002a70
        /*03cc*/ 	.word	0x00000000
        /*03d0*/ 	.word	0x00000070
        /*03d4*/ 	.short	0x010a
        /*03d6*/ 	.byte	0xff
	.zero		1


	//   ....[44]....
        /*03d8*/ 	.word	0x00002b70
        /*03dc*/ 	.word	0x00000000
        /*03e0*/ 	.word	0x00000000
        /*03e4*/ 	.short	0x0101
        /*03e6*/ 	.byte	0xff
	.zero		1


	//   ....[45]....
        /*03e8*/ 	.word	0x00002c00
        /*03ec*/ 	.word	0x000000ff
        /*03f0*/ 	.word	0x00000080
        /*03f4*/ 	.short	0x0106
        /*03f6*/ 	.byte	0x05
	.zero		1


	//   ....[46]....
        /*03f8*/ 	.word	0x00002c20
        /*03fc*/ 	.word	0x000000ff
        /*0400*/ 	.word	0x00000080
        /*0404*/ 	.short	0x010a
        /*0406*/ 	.byte	0x05
	.zero		1


	//   ....[47]....
        /*0408*/ 	.word	0x00002cb0
        /*040c*/ 	.word	0x000000ff
        /*0410*/ 	.word	0x00000080
        /*0414*/ 	.short	0x0106
        /*0416*/ 	.byte	0x04
	.zero		1


	//   ....[48]....
        /*0418*/ 	.word	0x00002cf0
        /*041c*/ 	.word	0x00000000
        /*0420*/ 	.word	0x00000080
        /*0424*/ 	.short	0x010a
        /*0426*/ 	.byte	0xff
	.zero		1


	//   ....[49]....
        /*0428*/ 	.word	0x00002f30
        /*042c*/ 	.word	0x000000ff
        /*0430*/ 	.word	0x00000008
        /*0434*/ 	.short	0x010a
        /*0436*/ 	.byte	0x06
	.zero		1


	//   ....[50]....
        /*0438*/ 	.word	0x00002f50
        /*043c*/ 	.word	0x000000ff
        /*0440*/ 	.word	0x00000008
        /*0444*/ 	.short	0x010a
        /*0446*/ 	.byte	0x06
	.zero		1


	//   ....[51]....
        /*0448*/ 	.word	0x000030e0
        /*044c*/ 	.word	0x000000ff
        /*0450*/ 	.word	0x00000008
        /*0454*/ 	.short	0x010a
        /*0456*/ 	.byte	0x06
	.zero		1


	//   ....[52]....
        /*0458*/ 	.word	0x00003100
        /*045c*/ 	.word	0x000000ff
        /*0460*/ 	.word	0x00000008
        /*0464*/ 	.short	0x010a
        /*0466*/ 	.byte	0x06
	.zero		1


	//   ....[53]....
        /*0468*/ 	.word	0x000031c0
        /*046c*/ 	.word	0x000000ff
        /*0470*/ 	.word	0x00000000
        /*0474*/ 	.short	0x0101
        /*0476*/ 	.byte	0x07
	.zero		1


	//   ....[54]....
        /*0478*/ 	.word	0x00003580
        /*047c*/ 	.word	0x00000000
        /*0480*/ 	.word	0x00000070
        /*0484*/ 	.short	0x010a
        /*0486*/ 	.byte	0xff
	.zero		1


	//   ....[55]....
        /*0488*/ 	.word	0x00003640
        /*048c*/ 	.word	0x00000000
        /*0490*/ 	.word	0x00000000
        /*0494*/ 	.short	0x0101
        /*0496*/ 	.byte	0xff
	.zero		1


	//   ....[56]....
        /*0498*/ 	.word	0x000036f0
        /*049c*/ 	.word	0x000000ff
        /*04a0*/ 	.word	0x00000000
        /*04a4*/ 	.short	0x010a
        /*04a6*/ 	.byte	0x09
	.zero		1


	//   ....[57]....
        /*04a8*/ 	.word	0x00003710
        /*04ac*/ 	.word	0x000000ff
        /*04b0*/ 	.word	0x000000a0
        /*04b4*/ 	.short	0x010a
        /*04b6*/ 	.byte	0x08
	.zero		1


	//   ....[58]....
        /*04b8*/ 	.word	0x000037c0
        /*04bc*/ 	.word	0x000000ff
        /*04c0*/ 	.word	0x00000000
        /*04c4*/ 	.short	0x010a
        /*04c6*/ 	.byte	0x0e
	.zero		1


	//   ....[59]....
        /*04c8*/ 	.word	0x000038f0
        /*04cc*/ 	.word	0x000000ff
        /*04d0*/ 	.word	0x00000000
        /*04d4*/ 	.short	0x010a
        /*04d6*/ 	.byte	0x26
	.zero		1


	//   ....[60]....
        /*04d8*/ 	.word	0x00003d30
        /*04dc*/ 	.word	0x000000ff
        /*04e0*/ 	.word	0x00000000
        /*04e4*/ 	.short	0x010a
        /*04e6*/ 	.byte	0x05
	.zero		1


	//   ....[61]....
        /*04e8*/ 	.word	0x00003dd0
        /*04ec*/ 	.word	0x00000000
        /*04f0*/ 	.word	0x00000000
        /*04f4*/ 	.short	0x010a
        /*04f6*/ 	.byte	0xff
	.zero		1


	//   ....[62]....
        /*04f8*/ 	.word	0x00003e10
        /*04fc*/ 	.word	0x00000000
        /*0500*/ 	.word	0x00000000
        /*0504*/ 	.short	0x010a
        /*0506*/ 	.byte	0xff
	.zero		1


	//   ....[63]....
        /*0508*/ 	.word	0x00003e80
        /*050c*/ 	.word	0x000000ff
        /*0510*/ 	.word	0x00000000
        /*0514*/ 	.short	0x0101
        /*0516*/ 	.byte	0x05
	.zero		1


	//   ....[64]....
        /*0518*/ 	.word	0x00003ec0
        /*051c*/ 	.word	0x000000ff
        /*0520*/ 	.word	0x000000d0
        /*0524*/ 	.short	0x010a
        /*0526*/ 	.byte	0x07
	.zero		1


	//   ....[65]....
        /*0528*/ 	.word	0x00003f10
        /*052c*/ 	.word	0x000000ff
        /*0530*/ 	.word	0x00000000
        /*0534*/ 	.short	0x0101
        /*0536*/ 	.byte	0x05
	.zero		1


	//   ....[66]....
        /*0538*/ 	.word	0x00004360
        /*053c*/ 	.word	0x00000000
        /*0540*/ 	.word	0x00000070
        /*0544*/ 	.short	0x010a
        /*0546*/ 	.byte	0xff
	.zero		1


	//   ....[67]....
        /*0548*/ 	.word	0x00004420
        /*054c*/ 	.word	0x00000000
        /*0550*/ 	.word	0x00000000
        /*0554*/ 	.short	0x0101
        /*0556*/ 	.byte	0xff
	.zero		1


	//   ....[68]....
        /*0558*/ 	.word	0x00004740
        /*055c*/ 	.word	0x000000ff
        /*0560*/ 	.word	0x00000068
        /*0564*/ 	.short	0x010a
        /*0566*/ 	.byte	0x06
	.zero		1


	//   ....[69]....
        /*0568*/ 	.word	0x00004930
        /*056c*/ 	.word	0x000000ff
        /*0570*/ 	.word	0x00000040
        /*0574*/ 	.short	0x010a
        /*0576*/ 	.byte	0x06
	.zero		1


	//   ....[70]....
        /*0578*/ 	.word	0x00004aa0
        /*057c*/ 	.word	0x000000ff
        /*0580*/ 	.word	0x00000020
        /*0584*/ 	.short	0x010b
        /*0586*/ 	.byte	0x06
	.zero		1


	//   ....[71]....
        /*0588*/ 	.word	0x00004ab0
        /*058c*/ 	.word	0x000000ff
        /*0590*/ 	.word	0x00000000
        /*0594*/ 	.short	0x0101
        /*0596*/ 	.byte	0x08
	.zero		1


	//   ....[72]....
        /*0598*/ 	.word	0x00004ad0
        /*059c*/ 	.word	0x000000ff
        /*05a0*/ 	.word	0x00000048
        /*05a4*/ 	.short	0x010a
        /*05a6*/ 	.byte	0x06
	.zero		1


	//   ....[73]....
        /*05a8*/ 	.word	0x00004c30
        /*05ac*/ 	.word	0x000000ff
        /*05b0*/ 	.word	0x00000028
        /*05b4*/ 	.short	0x010b
        /*05b6*/ 	.byte	0x06
	.zero		1


	//   ....[74]....
        /*05b8*/ 	.word	0x00004c40
        /*05bc*/ 	.word	0x000000ff
        /*05c0*/ 	.word	0x00000000
        /*05c4*/ 	.short	0x0101
        /*05c6*/ 	.byte	0x08
	.zero		1


	//   ....[75]....
        /*05c8*/ 	.word	0x00004c50
        /*05cc*/ 	.word	0x000000ff
        /*05d0*/ 	.word	0x00000050
        /*05d4*/ 	.short	0x010a
        /*05d6*/ 	.byte	0x06
	.zero		1


	//   ....[76]....
        /*05d8*/ 	.word	0x00004df0
        /*05dc*/ 	.word	0x000000ff
        /*05e0*/ 	.word	0x00000030
        /*05e4*/ 	.short	0x010b
        /*05e6*/ 	.byte	0x06
	.zero		1


	//   ....[77]....
        /*05e8*/ 	.word	0x00004e60
        /*05ec*/ 	.word	0x000000ff
        /*05f0*/ 	.word	0x00000000
        /*05f4*/ 	.short	0x0101
        /*05f6*/ 	.byte	0x08
	.zero		1


	//   ....[78]....
        /*05f8*/ 	.word	0x00004e90
        /*05fc*/ 	.word	0x000000ff
        /*0600*/ 	.word	0x00000058
        /*0604*/ 	.short	0x010a
        /*0606*/ 	.byte	0x06
	.zero		1


	//   ....[79]....
        /*0608*/ 	.word	0x000050a0
        /*060c*/ 	.word	0x000000ff
        /*0610*/ 	.word	0x00000038
        /*0614*/ 	.short	0x010b
        /*0616*/ 	.byte	0x06
	.zero		1


	//   ....[80]....
        /*0618*/ 	.word	0x000050c0
        /*061c*/ 	.word	0x000000ff
        /*0620*/ 	.word	0x00000000
        /*0624*/ 	.short	0x0101
        /*0626*/ 	.byte	0x0d
	.zero		1


	//   ....[81]....
        /*0628*/ 	.word	0x000050f0
        /*062c*/ 	.word	0x000000ff
        /*0630*/ 	.word	0x00000040
        /*0634*/ 	.short	0x010a
        /*0636*/ 	.byte	0x06
	.zero		1


	//   ....[82]....
        /*0638*/ 	.word	0x00005110
        /*063c*/ 	.word	0x000000ff
        /*0640*/ 	.word	0x00000048
        /*0644*/ 	.short	0x010a
        /*0646*/ 	.byte	0x06
	.zero		1


	//   ....[83]....
        /*0648*/ 	.word	0x00005130
        /*064c*/ 	.word	0x000000ff
        /*0650*/ 	.word	0x00000050
        /*0654*/ 	.short	0x010a
        /*0656*/ 	.byte	0x06
	.zero		1


	//   ....[84]....
        /*0658*/ 	.word	0x00005170
        /*065c*/ 	.word	0x00000000
        /*0660*/ 	.word	0x00000058
        /*0664*/ 	.short	0x010a
        /*0666*/ 	.byte	0xff
	.zero		1


	//   ....[85]....
        /*0668*/ 	.word	0x000054d0
        /*066c*/ 	.word	0x00000000
        /*0670*/ 	.word	0x00000070
        /*0674*/ 	.short	0x010a
        /*0676*/ 	.byte	0xff
	.zero		1


	//   ....[86]....
        /*0678*/ 	.word	0x000055e0
        /*067c*/ 	.word	0x00000000
        /*0680*/ 	.word	0x00000000
        /*0684*/ 	.short	0x0101
        /*0686*/ 	.byte	0xff
	.zero		1


	//   ....[87]....
        /*0688*/ 	.word	0x00006090
        /*068c*/ 	.word	0x000000ff
        /*0690*/ 	.word	0x00000020
        /*0694*/ 	.short	0x010a
        /*0696*/ 	.byte	0x30
	.zero		1


	//   ....[88]....
        /*0698*/ 	.word	0x00006170
        /*069c*/ 	.word	0x000000b7
        /*06a0*/ 	.word	0x00000090
        /*06a4*/ 	.short	0x010a
        /*06a6*/ 	.byte	0xff
	.zero		1


	//   ....[89]....
        /*06a8*/ 	.word	0x00006330
        /*06ac*/ 	.word	0x000000ff
        /*06b0*/ 	.word	0x00000020
        /*06b4*/ 	.short	0x010a
        /*06b6*/ 	.byte	0x30
	.zero		1


	//   ....[90]....
        /*06b8*/ 	.word	0x00006460
        /*06bc*/ 	.word	0x000000b7
        /*06c0*/ 	.word	0x00000090
        /*06c4*/ 	.short	0x010a
        /*06c6*/ 	.byte	0xff
	.zero		1


	//   ....[91]....
        /*06c8*/ 	.word	0x00007670
        /*06cc*/ 	.word	0x00000000
        /*06d0*/ 	.word	0x00000000
        /*06d4*/ 	.short	0x0101
        /*06d6*/ 	.byte	0xff
	.zero		1


	//   ....[92]....
        /*06d8*/ 	.word	0x00007680
        /*06dc*/ 	.word	0x00000003
        /*06e0*/ 	.word	0x00000020
        /*06e4*/ 	.short	0x010a
        /*06e6*/ 	.byte	0xff
	.zero		1


	//   ....[93]....
        /*06e8*/ 	.word	0x00007760
        /*06ec*/ 	.word	0x00000003
        /*06f0*/ 	.word	0x00000020
        /*06f4*/ 	.short	0x010a
        /*06f6*/ 	.byte	0xff
	.zero		1


	//   ....[94]....
        /*06f8*/ 	.word	0x00008a90
        /*06fc*/ 	.word	0x00000055
        /*0700*/ 	.word	0x00000000
        /*0704*/ 	.short	0x0101
        /*0706*/ 	.byte	0xff
	.zero		1


	//   ....[95]....
        /*0708*/ 	.word	0x00008ab0
        /*070c*/ 	.word	0x00000000
        /*0710*/ 	.word	0x00000020
        /*0714*/ 	.short	0x010a
        /*0716*/ 	.byte	0xff
	.zero		1


	//   ....[96]....
        /*0718*/ 	.word	0x00008b80
        /*071c*/ 	.word	0x00000000
        /*0720*/ 	.word	0x00000020
        /*0724*/ 	.short	0x010a
        /*0726*/ 	.byte	0xff
	.zero		1


	//   ....[97]....
        /*0728*/ 	.word	0x00009eb0
        /*072c*/ 	.word	0x00000054
        /*0730*/ 	.word	0x00000000
        /*0734*/ 	.short	0x0101
        /*0736*/ 	.byte	0xff
	.zero		1


	//   ....[98]....
        /*0738*/ 	.word	0x00009ed0
        /*073c*/ 	.word	0x00000003
        /*0740*/ 	.word	0x00000020
        /*0744*/ 	.short	0x010a
        /*0746*/ 	.byte	0xff
	.zero		1


	//   ....[99]....
        /*0748*/ 	.word	0x00009fa0
        /*074c*/ 	.word	0x00000003
        /*0750*/ 	.word	0x00000020
        /*0754*/ 	.short	0x010a
        /*0756*/ 	.byte	0xff
	.zero		1


	//   ....[100]....
        /*0758*/ 	.word	0x0000a430
        /*075c*/ 	.word	0x000000b7
        /*0760*/ 	.word	0x00000000
        /*0764*/ 	.short	0x0101
        /*0766*/ 	.byte	0xff
	.zero		1


	//   ....[101]....
        /*0768*/ 	.word	0x0000b310
        /*076c*/ 	.word	0x00000000
        /*0770*/ 	.word	0x00000000
        /*0774*/ 	.short	0x0101
        /*0776*/ 	.byte	0xff
	.zero		1


	//   ....[102]....
        /*0778*/ 	.word	0x0000b580
        /*077c*/ 	.word	0x000000ff
        /*0780*/ 	.word	0x00000000
        /*0784*/ 	.short	0x0101
        /*0786*/ 	.byte	0x04
	.zero		1


	//   ....[103]....
        /*0788*/ 	.word	0x0000b5a0
        /*078c*/ 	.word	0x00000003
        /*0790*/ 	.word	0x000000c0
        /*0794*/ 	.short	0x010a
        /*0796*/ 	.byte	0xff
	.zero		1


	//   ....[104]....
        /*0798*/ 	.word	0x0000b600
        /*079c*/ 	.word	0x00000002
        /*07a0*/ 	.word	0x00000010
        /*07a4*/ 	.short	0x010a
        /*07a6*/ 	.byte	0xff
	.zero		1


	//   ....[105]....
        /*07a8*/ 	.word	0x0000b660
        /*07ac*/ 	.word	0x00000002
        /*07b0*/ 	.word	0x00000010
        /*07b4*/ 	.short	0x010a
        /*07b6*/ 	.byte	0xff
	.zero		1


	//   ....[106]....
        /*07b8*/ 	.word	0x0000b6b0
        /*07bc*/ 	.word	0x00000002
        /*07c0*/ 	.word	0x00000070
        /*07c4*/ 	.short	0x010a
        /*07c6*/ 	.byte	0xff
	.zero		1


	//   ....[107]....
        /*07c8*/ 	.word	0x0000b710
        /*07cc*/ 	.word	0x00000000
        /*07d0*/ 	.word	0x00000000
        /*07d4*/ 	.short	0x010a
        /*07d6*/ 	.byte	0xff
	.zero		1


	//   ....[108]....
        /*07d8*/ 	.word	0x0000b760
        /*07dc*/ 	.word	0x00000000
        /*07e0*/ 	.word	0x000000b0
        /*07e4*/ 	.short	0x010a
        /*07e6*/ 	.byte	0xff
	.zero		1


	//   ....[109]....
        /*07e8*/ 	.word	0x0000b7c0
        /*07ec*/ 	.word	0x00000000
        /*07f0*/ 	.word	0x00000080
        /*07f4*/ 	.short	0x010a
        /*07f6*/ 	.byte	0xff
	.zero		1


	//   ....[110]....
        /*07f8*/ 	.word	0x0000b810
        /*07fc*/ 	.word	0x00000000
        /*0800*/ 	.word	0x00000070
        /*0804*/ 	.short	0x010a
        /*0806*/ 	.byte	0xff
	.zero		1


	//   ....[111]....
        /*0808*/ 	.word	0x0000b870
        /*080c*/ 	.word	0x00000000
        /*0810*/ 	.word	0x00000080
        /*0814*/ 	.short	0x010a
        /*0816*/ 	.byte	0xff
	.zero		1


	//   ....[112]....
        /*0818*/ 	.word	0x0000b8d0
        /*081c*/ 	.word	0x00000004
        /*0820*/ 	.word	0x00000008
        /*0824*/ 	.short	0x010a
        /*0826*/ 	.byte	0xff
	.zero		1


	//   ....[113]....
        /*0828*/ 	.word	0x0000b9b0
        /*082c*/ 	.word	0x00000002
        /*0830*/ 	.word	0x00000008
        /*0834*/ 	.short	0x010a
        /*0836*/ 	.byte	0xff
	.zero		1


	//   ....[114]....
        /*0838*/ 	.word	0x0000ba00
        /*083c*/ 	.word	0x00000000
        /*0840*/ 	.word	0x00000070
        /*0844*/ 	.short	0x010a
        /*0846*/ 	.byte	0xff
	.zero		1


	//   ....[115]....
        /*0848*/ 	.word	0x0000ba60
        /*084c*/ 	.word	0x00000000
        /*0850*/ 	.word	0x000000a0
        /*0854*/ 	.short	0x010a
        /*0856*/ 	.byte	0xff
	.zero		1


	//   ....[116]....
        /*0858*/ 	.word	0x0000bac0
        /*085c*/ 	.word	0x00000000
        /*0860*/ 	.word	0x00000000
        /*0864*/ 	.short	0x010a
        /*0866*/ 	.byte	0xff
	.zero		1


	//   ....[117]....
        /*0868*/ 	.word	0x0000bb20
        /*086c*/ 	.word	0x00000000
        /*0870*/ 	.word	0x00000000
        /*0874*/ 	.short	0x010a
        /*0876*/ 	.byte	0xff
	.zero		1


	//   ....[118]....
        /*0878*/ 	.word	0x0000bb80
        /*087c*/ 	.word	0x00000000
        /*0880*/ 	.word	0x000000d0
        /*0884*/ 	.short	0x010a
        /*0886*/ 	.byte	0xff
	.zero		1


	//   ....[119]....
        /*0888*/ 	.word	0x0000bbd0
        /*088c*/ 	.word	0x00000000
        /*0890*/ 	.word	0x00000070
        /*0894*/ 	.short	0x010a
        /*0896*/ 	.byte	0xff
	.zero		1


	//   ....[120]....
        /*0898*/ 	.word	0x0000bc30
        /*089c*/ 	.word	0x00000000
        /*08a0*/ 	.word	0x00000068
        /*08a4*/ 	.short	0x010a
        /*08a6*/ 	.byte	0xff
	.zero		1


	//   ....[121]....
        /*08a8*/ 	.word	0x0000bc90
        /*08ac*/ 	.word	0x00000003
        /*08b0*/ 	.word	0x00000040
        /*08b4*/ 	.short	0x010a
        /*08b6*/ 	.byte	0xff
	.zero		1


	//   ....[122]....
        /*08b8*/ 	.word	0x0000bcf0
        /*08bc*/ 	.word	0x00000003
        /*08c0*/ 	.word	0x00000048
        /*08c4*/ 	.short	0x010a
        /*08c6*/ 	.byte	0xff
	.zero		1


	//   ....[123]....
        /*08c8*/ 	.word	0x0000bd50
        /*08cc*/ 	.word	0x00000003
        /*08d0*/ 	.word	0x00000050
        /*08d4*/ 	.short	0x010a
        /*08d6*/ 	.byte	0xff
	.zero		1


	//   ....[124]....
        /*08d8*/ 	.word	0x0000bdb0
        /*08dc*/ 	.word	0x00000003
        /*08e0*/ 	.word	0x00000058
        /*08e4*/ 	.short	0x010a
        /*08e6*/ 	.byte	0xff
	.zero		1


	//   ....[125]....
        /*08e8*/ 	.word	0x0000be10
        /*08ec*/ 	.word	0x00000000
        /*08f0*/ 	.word	0x00000040
        /*08f4*/ 	.short	0x010a
        /*08f6*/ 	.byte	0xff
	.zero		1


	//   ....[126]....
        /*08f8*/ 	.word	0x0000be70
        /*08fc*/ 	.word	0x00000000
        /*0900*/ 	.word	0x00000048
        /*0904*/ 	.short	0x010a
        /*0906*/ 	.byte	0xff
	.zero		1


	//   ....[127]....
        /*0908*/ 	.word	0x0000bed0
        /*090c*/ 	.word	0x00000000
        /*0910*/ 	.word	0x00000050
        /*0914*/ 	.short	0x010a
        /*0916*/ 	.byte	0xff
	.zero		1


	//   ....[128]....
        /*0918*/ 	.word	0x0000bf20
        /*091c*/ 	.word	0x00000000
        /*0920*/ 	.word	0x00000070
        /*0924*/ 	.short	0x010a
        /*0926*/ 	.byte	0xff
	.zero		1


	//   ....[129]....
        /*0928*/ 	.word	0x0000bf80
        /*092c*/ 	.word	0x00000002
        /*0930*/ 	.word	0x00000020
        /*0934*/ 	.short	0x010a
        /*0936*/ 	.byte	0xff
	.zero		1


	//   ....[130]....
        /*0938*/ 	.word	0x0000bfd0
        /*093c*/ 	.word	0x000000b7
        /*0940*/ 	.word	0x00000090
        /*0944*/ 	.short	0x010a
        /*0946*/ 	.byte	0xff
	.zero		1


	//   ....[131]....
        /*0948*/ 	.word	0x0000c020
        /*094c*/ 	.word	0x00000003
        /*0950*/ 	.word	0x00000020
        /*0954*/ 	.short	0x010a
        /*0956*/ 	.byte	0xff
	.zero		1


	//   ....[132]....
        /*0958*/ 	.word	0x0000c070
        /*095c*/ 	.word	0x00000000
        /*0960*/ 	.word	0x00000020
        /*0964*/ 	.short	0x010a
        /*0966*/ 	.byte	0xff
	.zero		1


	//   ....[133]....
        /*0968*/ 	.word	0x0000c0c0
        /*096c*/ 	.word	0x00000003
        /*0970*/ 	.word	0x00000020
        /*0974*/ 	.short	0x010a
        /*0976*/ 	.byte	0xff
	.zero		1


	//----- nvinfo : EIATTR_NUM_MBARRIERS
	.align		4
.L_47:
        /*0978*/ 	.byte	0x03, 0x38
        /*097a*/ 	.short	0x001b


	//----- nvinfo : EIATTR_EXIT_INSTR_OFFSETS
	.align		4
        /*097c*/ 	.byte	0x04, 0x1c
        /*097e*/ 	.short	(.L_49 - .L_48)


	//   ....[0]....
.L_48:
        /*0980*/ 	.word	0x000027c0


	//   ....[1]....
        /*0984*/ 	.word	0x00002cc0


	//   ....[2]....
        /*0988*/ 	.word	0x00002d20


	//   ....[3]....
        /*098c*/ 	.word	0x00004140


	//   ....[4]....
        /*0990*/ 	.word	0x000051a0


	//   ....[5]....
        /*0994*/ 	.word	0x000051e0


	//   ....[6]....
        /*0998*/ 	.word	0x0000b470


	//   ....[7]....
        /*099c*/ 	.word	0x0000b4f0


	//   ....[8]....
        /*09a0*/ 	.word	0x0000b520


	//   ....[9]....
        /*09a4*/ 	.word	0x0000b590


	//----- nvinfo : EIATTR_MAX_THREADS
	.align		4
.L_49:
        /*09a8*/ 	.byte	0x04, 0x05
        /*09aa*/ 	.short	(.L_51 - .L_50)
.L_50:
        /*09ac*/ 	.word	0x00000100
        /*09b0*/ 	.word	0x00000001
        /*09b4*/ 	.word	0x00000001


	//----- nvinfo : EIATTR_CRS_STACK_SIZE
	.align		4
.L_51:
        /*09b8*/ 	.byte	0x04, 0x1e
        /*09ba*/ 	.short	(.L_53 - .L_52)
.L_52:
        /*09bc*/ 	.word	0x00000000


	//----- nvinfo : EIATTR_CBANK_PARAM_SIZE
	.align		4
.L_53:
        /*09c0*/ 	.byte	0x03, 0x19
        /*09c2*/ 	.short	0x0800


	//----- nvinfo : EIATTR_PARAM_CBANK
	.align		4
        /*09c4*/ 	.byte	0x04, 0x0a
        /*09c6*/ 	.short	(.L_55 - .L_54)
	.align		4
.L_54:
        /*09c8*/ 	.word	index@(.nv.constant0._ZN7cutlass13device_kernelINS_4gemm6kernel13GemmUniversalIN4cute5tupleIJiiiiEEENS1_10collective13CollectiveMmaINS1_35MainloopSm100TmaUmmaWarpSpecializedILi2ELi2ELi2ENS5_IJNS4_1CILi2EEENSA_ILi1EEESC_EEEEENS5_IJNSA_ILi256EEESF_NSA_ILi128EEEEEENS_10bfloat16_tENS5_IJlSC_lEEESI_SJ_NS4_8TiledMMAINS4_8MMA_AtomIJNS4_26SM100_MMA_F16BF16_2x1SM_SSISI_SI_fLi256ELi256ELNS4_4UMMA5MajorE0ELSO_0ELNSN_7ScaleInE0ELSP_0EEEEEENS4_6LayoutINS5_IJSC_SC_SC_EEENS5_IJNSA_ILi0EEESU_SU_EEEEENS5_IJNS4_10UnderscoreESX_SX_EEEEENS4_18SM100_TMA_2SM_LOADENS4_14ComposedLayoutINS4_7SwizzleILi3ELi4ELi3EEENS4_18smem_ptr_flag_bitsILi16EEENSS_INS5_IJNSA_ILi8EEENSA_ILi64EEEEEENS5_IJS17_SC_EEEEEEEvNS4_8identityES10_S1B_vS1C_EENS_8epilogue10collective18CollectiveEpilogueINS1E_23Sm100TmaWarpSpecializedILi4ELi2ELi64ELb1ELb0EEEJNS5_IJSG_SF_SG_EEENS5_IJNSS_ISG_SC_EENSS_IS17_SC_EEEEESI_SJ_SI_SJ_NS1E_6fusion15FusionCallbacksIS1I_NS1N_17LinearCombinationISI_fSI_fLNS_15FloatRoundStyleE2EEES1J_S1M_JEEENS4_5SM1004TMEM4LOAD26SM100_TMEM_LOAD_32dp32b64xENS4_13SM90_TMA_LOADES1B_NS4_39AutoVectorizingCopyWithAssumedAlignmentILi128EEENS4_14SM90_TMA_STOREES1B_S1Z_S1Z_EEEvvEEEEvNT_6ParamsE)
        /*09cc*/ 	.short	0x0380
        /*09ce*/ 	.short	0x0800


	//----- nvinfo : EIATTR_SW_WAR
	.align		4
.L_55:
        /*09d0*/ 	.byte	0x04, 0x36
        /*09d2*/ 	.short	(.L_57 - .L_56)
.L_56:
        /*09d4*/ 	.word	0x00000008
.L_57:


//--------------------- .nv.callgraph             --------------------------
	.section	.nv.callgraph,"",@"SHT_CUDA_CALLGRAPH"
	.align	4
	.sectionentsize	8
	.align		4
        /*0000*/ 	.word	0x00000000
	.align		4
        /*0004*/ 	.word	0xffffffff
	.align		4
        /*0008*/ 	.word	index@(_ZN7cutlass13device_kernelINS_4gemm6kernel13GemmUniversalIN4cute5tupleIJiiiiEEENS1_10collective13CollectiveMmaINS1_35MainloopSm100TmaUmmaWarpSpecializedILi2ELi2ELi2ENS5_IJNS4_1CILi2EEENSA_ILi1EEESC_EEEEENS5_IJNSA_ILi256EEESF_NSA_ILi128EEEEEENS_10bfloat16_tENS5_IJlSC_lEEESI_SJ_NS4_8TiledMMAINS4_8MMA_AtomIJNS4_26SM100_MMA_F16BF16_2x1SM_SSISI_SI_fLi256ELi256ELNS4_4UMMA5MajorE0ELSO_0ELNSN_7ScaleInE0ELSP_0EEEEEENS4_6LayoutINS5_IJSC_SC_SC_EEENS5_IJNSA_ILi0EEESU_SU_EEEEENS5_IJNS4_10UnderscoreESX_SX_EEEEENS4_18SM100_TMA_2SM_LOADENS4_14ComposedLayoutINS4_7SwizzleILi3ELi4ELi3EEENS4_18smem_ptr_flag_bitsILi16EEENSS_INS5_IJNSA_ILi8EEENSA_ILi64EEEEEENS5_IJS17_SC_EEEEEEEvNS4_8identityES10_S1B_vS1C_EENS_8epilogue10collective18CollectiveEpilogueINS1E_23Sm100TmaWarpSpecializedILi4ELi2ELi64ELb1ELb0EEEJNS5_IJSG_SF_SG_EEENS5_IJNSS_ISG_SC_EENSS_IS17_SC_EEEEESI_SJ_SI_SJ_NS1E_6fusion15FusionCallbacksIS1I_NS1N_17LinearCombinationISI_fSI_fLNS_15FloatRoundStyleE2EEES1J_S1M_JEEENS4_5SM1004TMEM4LOAD26SM100_TMEM_LOAD_32dp32b64xENS4_13SM90_TMA_LOADES1B_NS4_39AutoVectorizingCopyWithAssumedAlignmentILi128EEENS4_14SM90_TMA_STOREES1B_S1Z_S1Z_EEEvvEEEEvNT_6ParamsE)
	.align		4
        /*000c*/ 	.word	index@(__assertfail)
	.align		4
        /*0010*/ 	.word	0x00000000
	.align		4
        /*0014*/ 	.word	0xfffffffe
	.align		4
        /*0018*/ 	.word	0x00000000
	.align		4
        /*001c*/ 	.word	0xfffffffd
	.align		4
        /*0020*/ 	.word	0x00000000
	.align		4
        /*0024*/ 	.word	0xfffffffc


//--------------------- .nv.constant4             --------------------------
	.section	.nv.constant4,"a",@progbits
	.align	8
	.align		8
.nv.constant4:
        /*0000*/ 	.dword	__assertfail
	.align		8
        /*0008*/ 	.dword	__unnamed_1
	.align		8
        /*0010*/ 	.dword	__unnamed_2
	.align		8
        /*0018*/ 	.dword	_ZN39_INTERNAL_33149d95_4_k_cu_5ccb5d28_79924cuda3std3__45__cpo5beginE
	.align		8
        /*0020*/ 	.dword	_ZN39_INTERNAL_33149d95_4_k_cu_5ccb5d28_79924cuda3std3__45__cpo3endE
	.align		8
        /*0028*/ 	.dword	_ZN39_INTERNAL_33149d95_4_k_cu_5ccb5d28_79924cuda3std3__45__cpo6cbeginE
	.align		8
        /*0030*/ 	.dword	_ZN39_INTERNAL_33149d95_4_k_cu_5ccb5d28_79924cuda3std3__45__cpo4cendE
	.align		8
        /*0038*/ 	.dword	_ZN39_INTERNAL_33149d95_4_k_cu_5ccb5d28_79924cuda3std3__441_GLOBAL__N__33149d95_4_k_cu_5ccb5d28_79926ignoreE
	.align		8
        /*0040*/ 	.dword	_ZN39_INTERNAL_33149d95_4_k_cu_5ccb5d28_79924cuda3std3__419piecewise_constructE
	.align		8
        /*0048*/ 	.dword	_ZN39_INTERNAL_33149d95_4_k_cu_5ccb5d28_79924cuda3std3__48in_placeE
	.align		8
        /*0050*/ 	.dword	_ZN39_INTERNAL_33149d95_4_k_cu_5ccb5d28_79924cuda3std6ranges3__45__cpo4swapE
	.align		8
        /*0058*/ 	.dword	_ZN39_INTERNAL_33149d95_4_k_cu_5ccb5d28_79924cuda3std6ranges3__45__cpo9iter_moveE
	.align		8
        /*0060*/ 	.dword	_ZN39_INTERNAL_33149d95_4_k_cu_5ccb5d28_79924cute7productE
	.align		8
        /*0068*/ 	.dword	_ZN39_INTERNAL_33149d95_4_k_cu_5ccb5d28_79924cute1_E
	.align		8
        /*0070*/ 	.dword	$str$25
	.align		8
        /*0078*/ 	.dword	$str$26
	.align		8
        /*0080*/ 	.dword	$str$27
	.align		8
        /*0088*/ 	.dword	$str$28


//--------------------- .text._ZN7cutlass13device_kernelINS_4gemm6kernel13GemmUniversalIN4cute5tupleIJiiiiEEENS1_10collective13CollectiveMmaINS1_35MainloopSm100TmaUmmaWarpSpecializedILi2ELi2ELi2ENS5_IJNS4_1CILi2EEENSA_ILi1EEESC_EEEEENS5_IJNSA_ILi256EEESF_NSA_ILi128EEEEEENS_10bfloat16_tENS5_IJlSC_lEEESI_SJ_NS4_8TiledMMAINS4_8MMA_AtomIJNS4_26SM100_MMA_F16BF16_2x1SM_SSISI_SI_fLi256ELi256ELNS4_4UMMA5MajorE0ELSO_0ELNSN_7ScaleInE0ELSP_0EEEEEENS4_6LayoutINS5_IJSC_SC_SC_EEENS5_IJNSA_ILi0EEESU_SU_EEEEENS5_IJNS4_10UnderscoreESX_SX_EEEEENS4_18SM100_TMA_2SM_LOADENS4_14ComposedLayoutINS4_7SwizzleILi3ELi4ELi3EEENS4_18smem_ptr_flag_bitsILi16EEENSS_INS5_IJNSA_ILi8EEENSA_ILi64EEEEEENS5_IJS17_SC_EEEEEEEvNS4_8identityES10_S1B_vS1C_EENS_8epilogue10collective18CollectiveEpilogueINS1E_23Sm100TmaWarpSpecializedILi4ELi2ELi64ELb1ELb0EEEJNS5_IJSG_SF_SG_EEENS5_IJNSS_ISG_SC_EENSS_IS17_SC_EEEEESI_SJ_SI_SJ_NS1E_6fusion15FusionCallbacksIS1I_NS1N_17LinearCombinationISI_fSI_fLNS_15FloatRoundStyleE2EEES1J_S1M_JEEENS4_5SM1004TMEM4LOAD26SM100_TMEM_LOAD_32dp32b64xENS4_13SM90_TMA_LOADES1B_NS4_39AutoVectorizingCopyWithAssumedAlignmentILi128EEENS4_14SM90_TMA_STOREES1B_S1Z_S1Z_EEEvvEEEEvNT_6ParamsE --------------------------
	.section	.text._ZN7cutlass13device_kernelINS_4gemm6kernel13GemmUniversalIN4cute5tupleIJiiiiEEENS1_10collective13CollectiveMmaINS1_35MainloopSm100TmaUmmaWarpSpecializedILi2ELi2ELi2ENS5_IJNS4_1CILi2EEENSA_ILi1EEESC_EEEEENS5_IJNSA_ILi256EEESF_NSA_ILi128EEEEEENS_10bfloat16_tENS5_IJlSC_lEEESI_SJ_NS4_8TiledMMAINS4_8MMA_AtomIJNS4_26SM100_MMA_F16BF16_2x1SM_SSISI_SI_fLi256ELi256ELNS4_4UMMA5MajorE0ELSO_0ELNSN_7ScaleInE0ELSP_0EEEEEENS4_6LayoutINS5_IJSC_SC_SC_EEENS5_IJNSA_ILi0EEESU_SU_EEEEENS5_IJNS4_10UnderscoreESX_SX_EEEEENS4_18SM100_TMA_2SM_LOADENS4_14ComposedLayoutINS4_7SwizzleILi3ELi4ELi3EEENS4_18smem_ptr_flag_bitsILi16EEENSS_INS5_IJNSA_ILi8EEENSA_ILi64EEEEEENS5_IJS17_SC_EEEEEEEvNS4_8identityES10_S1B_vS1C_EENS_8epilogue10collective18CollectiveEpilogueINS1E_23Sm100TmaWarpSpecializedILi4ELi2ELi64ELb1ELb0EEEJNS5_IJSG_SF_SG_EEENS5_IJNSS_ISG_SC_EENSS_IS17_SC_EEEEESI_SJ_SI_SJ_NS1E_6fusion15FusionCallbacksIS1I_NS1N_17LinearCombinationISI_fSI_fLNS_15FloatRoundStyleE2EEES1J_S1M_JEEENS4_5SM1004TMEM4LOAD26SM100_TMEM_LOAD_32dp32b64xENS4_13SM90_TMA_LOADES1B_NS4_39AutoVectorizingCopyWithAssumedAlignmentILi128EEENS4_14SM90_TMA_STOREES1B_S1Z_S1Z_EEEvvEEEEvNT_6ParamsE,"ax",@progbits
	.align	128
.text._ZN7cutlass13device_kernelINS_4gemm6kernel13GemmUniversalIN4cute5tupleIJiiiiEEENS1_10collective13CollectiveMmaINS1_35MainloopSm100TmaUmmaWarpSpecializedILi2ELi2ELi2ENS5_IJNS4_1CILi2EEENSA_ILi1EEESC_EEEEENS5_IJNSA_ILi256EEESF_NSA_ILi128EEEEEENS_10bfloat16_tENS5_IJlSC_lEEESI_SJ_NS4_8TiledMMAINS4_8MMA_AtomIJNS4_26SM100_MMA_F16BF16_2x1SM_SSISI_SI_fLi256ELi256ELNS4_4UMMA5MajorE0ELSO_0ELNSN_7ScaleInE0ELSP_0EEEEEENS4_6LayoutINS5_IJSC_SC_SC_EEENS5_IJNSA_ILi0EEESU_SU_EEEEENS5_IJNS4_10UnderscoreESX_SX_EEEEENS4_18SM100_TMA_2SM_LOADENS4_14ComposedLayoutINS4_7SwizzleILi3ELi4ELi3EEENS4_18smem_ptr_flag_bitsILi16EEENSS_INS5_IJNSA_ILi8EEENSA_ILi64EEEEEENS5_IJS17_SC_EEEEEEEvNS4_8identityES10_S1B_vS1C_EENS_8epilogue10collective18CollectiveEpilogueINS1E_23Sm100TmaWarpSpecializedILi4ELi2ELi64ELb1ELb0EEEJNS5_IJSG_SF_SG_EEENS5_IJNSS_ISG_SC_EENSS_IS17_SC_EEEEESI_SJ_SI_SJ_NS1E_6fusion15FusionCallbacksIS1I_NS1N_17LinearCombinationISI_fSI_fLNS_15FloatRoundStyleE2EEES1J_S1M_JEEENS4_5SM1004TMEM4LOAD26SM100_TMEM_LOAD_32dp32b64xENS4_13SM90_TMA_LOADES1B_NS4_39AutoVectorizingCopyWithAssumedAlignmentILi128EEENS4_14SM90_TMA_STOREES1B_S1Z_S1Z_EEEvvEEEEvNT_6ParamsE:
        .type           _ZN7cutlass13device_kernelINS_4gemm6kernel13GemmUniversalIN4cute5tupleIJiiiiEEENS1_10collective13CollectiveMmaINS1_35MainloopSm100TmaUmmaWarpSpecializedILi2ELi2ELi2ENS5_IJNS4_1CILi2EEENSA_ILi1EEESC_EEEEENS5_IJNSA_ILi256EEESF_NSA_ILi128EEEEEENS_10bfloat16_tENS5_IJlSC_lEEESI_SJ_NS4_8TiledMMAINS4_8MMA_AtomIJNS4_26SM100_MMA_F16BF16_2x1SM_SSISI_SI_fLi256ELi256ELNS4_4UMMA5MajorE0ELSO_0ELNSN_7ScaleInE0ELSP_0EEEEEENS4_6LayoutINS5_IJSC_SC_SC_EEENS5_IJNSA_ILi0EEESU_SU_EEEEENS5_IJNS4_10UnderscoreESX_SX_EEEEENS4_18SM100_TMA_2SM_LOADENS4_14ComposedLayoutINS4_7SwizzleILi3ELi4ELi3EEENS4_18smem_ptr_flag_bitsILi16EEENSS_INS5_IJNSA_ILi8EEENSA_ILi64EEEEEENS5_IJS17_SC_EEEEEEEvNS4_8identityES10_S1B_vS1C_EENS_8epilogue10collective18CollectiveEpilogueINS1E_23Sm100TmaWarpSpecializedILi4ELi2ELi64ELb1ELb0EEEJNS5_IJSG_SF_SG_EEENS5_IJNSS_ISG_SC_EENSS_IS17_SC_EEEEESI_SJ_SI_SJ_NS1E_6fusion15FusionCallbacksIS1I_NS1N_17LinearCombinationISI_fSI_fLNS_15FloatRoundStyleE2EEES1J_S1M_JEEENS4_5SM1004TMEM4LOAD26SM100_TMEM_LOAD_32dp32b64xENS4_13SM90_TMA_LOADES1B_NS4_39AutoVectorizingCopyWithAssumedAlignmentILi128EEENS4_14SM90_TMA_STOREES1B_S1Z_S1Z_EEEvvEEEEvNT_6ParamsE,@function
        .size           _ZN7cutlass13device_kernelINS_4gemm6kernel13GemmUniversalIN4cute5tupleIJiiiiEEENS1_10collective13CollectiveMmaINS1_35MainloopSm100TmaUmmaWarpSpecializedILi2ELi2ELi2ENS5_IJNS4_1CILi2EEENSA_ILi1EEESC_EEEEENS5_IJNSA_ILi256EEESF_NSA_ILi128EEEEEENS_10bfloat16_tENS5_IJlSC_lEEESI_SJ_NS4_8TiledMMAINS4_8MMA_AtomIJNS4_26SM100_MMA_F16BF16_2x1SM_SSISI_SI_fLi256ELi256ELNS4_4UMMA5MajorE0ELSO_0ELNSN_7ScaleInE0ELSP_0EEEEEENS4_6LayoutINS5_IJSC_SC_SC_EEENS5_IJNSA_ILi0EEESU_SU_EEEEENS5_IJNS4_10UnderscoreESX_SX_EEEEENS4_18SM100_TMA_2SM_LOADENS4_14ComposedLayoutINS4_7SwizzleILi3ELi4ELi3EEENS4_18smem_ptr_flag_bitsILi16EEENSS_INS5_IJNSA_ILi8EEENSA_ILi64EEEEEENS5_IJS17_SC_EEEEEEEvNS4_8identityES10_S1B_vS1C_EENS_8epilogue10collective18CollectiveEpilogueINS1E_23Sm100TmaWarpSpecializedILi4ELi2ELi64ELb1ELb0EEEJNS5_IJSG_SF_SG_EEENS5_IJNSS_ISG_SC_EENSS_IS17_SC_EEEEESI_SJ_SI_SJ_NS1E_6fusion15FusionCallbacksIS1I_NS1N_17LinearCombinationISI_fSI_fLNS_15FloatRoundStyleE2EEES1J_S1M_JEEENS4_5SM1004TMEM4LOAD26SM100_TMEM_LOAD_32dp32b64xENS4_13SM90_TMA_LOADES1B_NS4_39AutoVectorizingCopyWithAssumedAlignmentILi128EEENS4_14SM90_TMA_STOREES1B_S1Z_S1Z_EEEvvEEEEvNT_6ParamsE,(.L_x_185 - _ZN7cutlass13device_kernelINS_4gemm6kernel13GemmUniversalIN4cute5tupleIJiiiiEEENS1_10collective13CollectiveMmaINS1_35MainloopSm100TmaUmmaWarpSpecializedILi2ELi2ELi2ENS5_IJNS4_1CILi2EEENSA_ILi1EEESC_EEEEENS5_IJNSA_ILi256EEESF_NSA_ILi128EEEEEENS_10bfloat16_tENS5_IJlSC_lEEESI_SJ_NS4_8TiledMMAINS4_8MMA_AtomIJNS4_26SM100_MMA_F16BF16_2x1SM_SSISI_SI_fLi256ELi256ELNS4_4UMMA5MajorE0ELSO_0ELNSN_7ScaleInE0ELSP_0EEEEEENS4_6LayoutINS5_IJSC_SC_SC_EEENS5_IJNSA_ILi0EEESU_SU_EEEEENS5_IJNS4_10UnderscoreESX_SX_EEEEENS4_18SM100_TMA_2SM_LOADENS4_14ComposedLayoutINS4_7SwizzleILi3ELi4ELi3EEENS4_18smem_ptr_flag_bitsILi16EEENSS_INS5_IJNSA_ILi8EEENSA_ILi64EEEEEENS5_IJS17_SC_EEEEEEEvNS4_8identityES10_S1B_vS1C_EENS_8epilogue10collective18CollectiveEpilogueINS1E_23Sm100TmaWarpSpecializedILi4ELi2ELi64ELb1ELb0EEEJNS5_IJSG_SF_SG_EEENS5_IJNSS_ISG_SC_EENSS_IS17_SC_EEEEESI_SJ_SI_SJ_NS1E_6fusion15FusionCallbacksIS1I_NS1N_17LinearCombinationISI_fSI_fLNS_15FloatRoundStyleE2EEES1J_S1M_JEEENS4_5SM1004TMEM4LOAD26SM100_TMEM_LOAD_32dp32b64xENS4_13SM90_TMA_LOADES1B_NS4_39AutoVectorizingCopyWithAssumedAlignmentILi128EEENS4_14SM90_TMA_STOREES1B_S1Z_S1Z_EEEvvEEEEvNT_6ParamsE)
        .other          _ZN7cutlass13device_kernelINS_4gemm6kernel13GemmUniversalIN4cute5tupleIJiiiiEEENS1_10collective13CollectiveMmaINS1_35MainloopSm100TmaUmmaWarpSpecializedILi2ELi2ELi2ENS5_IJNS4_1CILi2EEENSA_ILi1EEESC_EEEEENS5_IJNSA_ILi256EEESF_NSA_ILi128EEEEEENS_10bfloat16_tENS5_IJlSC_lEEESI_SJ_NS4_8TiledMMAINS4_8MMA_AtomIJNS4_26SM100_MMA_F16BF16_2x1SM_SSISI_SI_fLi256ELi256ELNS4_4UMMA5MajorE0ELSO_0ELNSN_7ScaleInE0ELSP_0EEEEEENS4_6LayoutINS5_IJSC_SC_SC_EEENS5_IJNSA_ILi0EEESU_SU_EEEEENS5_IJNS4_10UnderscoreESX_SX_EEEEENS4_18SM100_TMA_2SM_LOADENS4_14ComposedLayoutINS4_7SwizzleILi3ELi4ELi3EEENS4_18smem_ptr_flag_bitsILi16EEENSS_INS5_IJNSA_ILi8EEENSA_ILi64EEEEEENS5_IJS17_SC_EEEEEEEvNS4_8identityES10_S1B_vS1C_EENS_8epilogue10collective18CollectiveEpilogueINS1E_23Sm100TmaWarpSpecializedILi4ELi2ELi64ELb1ELb0EEEJNS5_IJSG_SF_SG_EEENS5_IJNSS_ISG_SC_EENSS_IS17_SC_EEEEESI_SJ_SI_SJ_NS1E_6fusion15FusionCallbacksIS1I_NS1N_17LinearCombinationISI_fSI_fLNS_15FloatRoundStyleE2EEES1J_S1M_JEEENS4_5SM1004TMEM4LOAD26SM100_TMEM_LOAD_32dp32b64xENS4_13SM90_TMA_LOADES1B_NS4_39AutoVectorizingCopyWithAssumedAlignmentILi128EEENS4_14SM90_TMA_STOREES1B_S1Z_S1Z_EEEvvEEEEvNT_6ParamsE,@"STO_CUDA_ENTRY STV_DEFAULT"
_ZN7cutlass13device_kernelINS_4gemm6kernel13GemmUniversalIN4cute5tupleIJiiiiEEENS1_10collective13CollectiveMmaINS1_35MainloopSm100TmaUmmaWarpSpecializedILi2ELi2ELi2ENS5_IJNS4_1CILi2EEENSA_ILi1EEESC_EEEEENS5_IJNSA_ILi256EEESF_NSA_ILi128EEEEEENS_10bfloat16_tENS5_IJlSC_lEEESI_SJ_NS4_8TiledMMAINS4_8MMA_AtomIJNS4_26SM100_MMA_F16BF16_2x1SM_SSISI_SI_fLi256ELi256ELNS4_4UMMA5MajorE0ELSO_0ELNSN_7ScaleInE0ELSP_0EEEEEENS4_6LayoutINS5_IJSC_SC_SC_EEENS5_IJNSA_ILi0EEESU_SU_EEEEENS5_IJNS4_10UnderscoreESX_SX_EEEEENS4_18SM100_TMA_2SM_LOADENS4_14ComposedLayoutINS4_7SwizzleILi3ELi4ELi3EEENS4_18smem_ptr_flag_bitsILi16EEENSS_INS5_IJNSA_ILi8EEENSA_ILi64EEEEEENS5_IJS17_SC_EEEEEEEvNS4_8identityES10_S1B_vS1C_EENS_8epilogue10collective18CollectiveEpilogueINS1E_23Sm100TmaWarpSpecializedILi4ELi2ELi64ELb1ELb0EEEJNS5_IJSG_SF_SG_EEENS5_IJNSS_ISG_SC_EENSS_IS17_SC_EEEEESI_SJ_SI_SJ_NS1E_6fusion15FusionCallbacksIS1I_NS1N_17LinearCombinationISI_fSI_fLNS_15FloatRoundStyleE2EEES1J_S1M_JEEENS4_5SM1004TMEM4LOAD26SM100_TMEM_LOAD_32dp32b64xENS4_13SM90_TMA_LOADES1B_NS4_39AutoVectorizingCopyWithAssumedAlignmentILi128EEENS4_14SM90_TMA_STOREES1B_S1Z_S1Z_EEEvvEEEEvNT_6ParamsE:
[----:B------:R-:W1:Y:S01]  /*0000*/  LDC R1, c[0x0][0x37c] ;  /* 0x0000df00ff017b82 */ /* 0x000e620000000800 */
[----:B------:R-:W2:Y:S01]  /*0010*/  S2R R170, SR_TID.X ;  /* 0x0000000000aa7919 */ /* 0x000ea20000002100 */
[----:B------:R-:W3:Y:S06]  /*0020*/  LDCU.64 UR6, c[0x0][0x890] ;  /* 0x00011200ff0677ac */ /* 0x000eec0008000a00 */
[----:B------:R-:W4:Y:S01]  /*0030*/  S2UR UR37, SR_CgaCtaId ;  /* 0x00000000002579c3 */ /* 0x000f220000008800 */
[----:B------:R-:W-:Y:S02]  /*0040*/  PRMT R155, RZ, 0x7610, R155 ;  /* 0x00007610ff9b7816 */ /* 0x000fe4000000009b */
[----:B------:R-:W-:Y:S01]  /*0050*/  ELECT P1, URZ, PT ;  /* 0x0000000000ff782f */ /* 0x000fe20003820000 */
[----:B------:R-:W1:Y:S01]  /*0060*/  LDCU.64 UR46, c[0x0][0x358] ;  /* 0x00006b00ff2e77ac */ /* 0x000e620008000a00 */
[----:B---3--:R-:W-:-:S04]  /*0070*/  UISETP.NE.U32.AND UP0, UPT, UR6, URZ, UPT ;  /* 0x000000ff0600728c */ /* 0x008fc8000bf05070 */
[----:B------:R-:W-:Y:S02]  /*0080*/  UISETP.NE.AND.EX UP0, UPT, UR7, URZ, UPT, UP0 ;  /* 0x000000ff0700728c */ /* 0x000fe4000bf05300 */
[----:B----4-:R-:W-:Y:S02]  /*0090*/  ULOP3.LUT UR5, UR37, 0x1, URZ, 0xc0, !UPT ;  /* 0x0000000125057892 */ /* 0x010fe4000f8ec0ff */
[----:B------:R-:W-:Y:S01]  /*00a0*/  ULOP3.LUT UR4, UR37, 0x1, URZ, 0x3c, !UPT ;  /* 0x0000000125047892 */ /* 0x000fe2000f8e3cff */
[----:B--2---:R-:W-:-:S05]  /*00b0*/  SHF.R.U32.HI R162, RZ, 0x5, R170 ;  /* 0x00000005ffa27819 */ /* 0x004fca00000116aa */
[----:B------:R-:W2:Y:S02]  /*00c0*/  SHFL.IDX PT, R0, R162, RZ, 0x1f ;  /* 0x00001fffa2007589 */ /* 0x000ea400000e0000 */
[----:B--2---:R-:W-:Y:S01]  /*00d0*/  R2UR UR10, R0 ;  /* 0x00000000000a72ca */ /* 0x004fe200000e0000 */
[----:B-1----:R-:W-:-:S14]  /*00e0*/  BRA.U UP0, `(.L_x_0) ;  /* 0x00000001002c7547 */ /* 0x002fdc000b800000 */
[----:B------:R-:W1:Y:S02]  /*00f0*/  LDCU.64 UR8, c[0x0][0x888] ;  /* 0x00011100ff0877ac */ /* 0x000e640008000a00 */
[----:B-1----:R-:W-:-:S04]  /*0100*/  UISETP.NE.U32.AND UP0, UPT, UR8, URZ, UPT ;  /* 0x000000ff0800728c */ /* 0x002fc8000bf05070 */
[----:B------:R-:W-:-:S09]  /*0110*/  UISETP.NE.AND.EX UP0, UPT, UR9, URZ, UPT, UP0 ;  /* 0x000000ff0900728c */ /* 0x000fd2000bf05300 */
[----:B------:R-:W-:Y:S05]  /*0120*/  BRA.U !UP0, `(.L_x_1) ;  /* 0x0000000108107547 */ /* 0x000fea000b800000 */
[----:B------:R-:W1:Y:S02]  /*0130*/  LDC.64 R2, c[0x0][0x888] ;  /* 0x00022200ff027b82 */ /* 0x000e640000000a00 */
[----:B-1----:R1:W5:Y:S01]  /*0140*/  LDG.E R81, desc[UR46][R2.64] ;  /* 0x0000002e02517981 */ /* 0x002362000c1e1900 */
[----:B------:R-:W-:Y:S01]  /*0150*/  HFMA2 R155, -RZ, RZ, 0, 5.9604644775390625e-08 ;  /* 0x00000001ff9b7431 */ /* 0x000fe200000001ff */
[----:B------:R-:W-:Y:S05]  /*0160*/  BRA `(.L_x_0) ;  /* 0x00000000000c7947 */ /* 0x000fea0003800000 */
.L_x_1:
[----:B------:R-:W1:Y:S01]  /*0170*/  LDCU UR8, c[0x0][0x880] ;  /* 0x00011000ff0877ac */ /* 0x000e620008000800 */
[----:B------:R-:W-:Y:S01]  /*0180*/  HFMA2 R155, -RZ, RZ, 0, 5.9604644775390625e-08 ;  /* 0x00000001ff9b7431 */ /* 0x000fe200000001ff */
[----:B-1----:R-:W-:-:S07]  /*0190*/  MOV R81, UR8 ;  /* 0x0000000800517c02 */ /* 0x002fce0008000f00 */
.L_x_0:
[----:B------:R-:W2:Y:S02]  /*01a0*/  LDCU.64 UR8, c[0x0][0x8b0] ;  /* 0x00011600ff0877ac */ /* 0x000ea40008000a00 */
[----:B--2---:R-:W-:-:S04]  /*01b0*/  UISETP.NE.U32.AND UP0, UPT, UR8, URZ, UPT ;  /* 0x000000ff0800728c */ /* 0x004fc8000bf05070 */
[----:B------:R-:W-:-:S09]  /*01c0*/  UISETP.NE.AND.EX UP0, UPT, UR9, URZ, UPT, UP0 ;  /* 0x000000ff0900728c */ /* 0x000fd2000bf05300 */
[----:B------:R-:W-:Y:S05]  /*01d0*/  BRA.U UP0, `(.L_x_2) ;  /* 0x0000000100247547 */ /* 0x000fea000b800000 */
[----:B------:R-:W2:Y:S02]  /*01e0*/  LDCU.64 UR8, c[0x0][0x8a8] ;  /* 0x00011500ff0877ac */ /* 0x000ea40008000a00 */
[----:B--2---:R-:W-:-:S04]  /*01f0*/  UISETP.NE.U32.AND UP0, UPT, UR8, URZ, UPT ;  /* 0x000000ff0800728c */ /* 0x004fc8000bf05070 */
[----:B------:R-:W-:-:S09]  /*0200*/  UISETP.NE.AND.EX UP0, UPT, UR9, URZ, UPT, UP0 ;  /* 0x000000ff0900728c */ /* 0x000fd2000bf05300 */
[----:B------:R-:W-:Y:S05]  /*0210*/  BRA.U !UP0, `(.L_x_3) ;  /* 0x00000001080c7547 */ /* 0x000fea000b800000 */
[----:B------:R-:W2:Y:S02]  /*0220*/  LDC.64 R78, c[0x0][0x8a8] ;  /* 0x00022a00ff4e7b82 */ /* 0x000ea40000000a00 */
[----:B--2---:R2:W5:Y:S01]  /*0230*/  LDG.E R78, desc[UR46][R78.64] ;  /* 0x0000002e4e4e7981 */ /* 0x004562000c1e1900 */
[----:B------:R-:W-:Y:S05]  /*0240*/  BRA `(.L_x_2) ;  /* 0x0000000000087947 */ /* 0x000fea0003800000 */
.L_x_3:
[----:B------:R-:W2:Y:S02]  /*0250*/  LDCU UR8, c[0x0][0x8a0] ;  /* 0x00011400ff0877ac */ /* 0x000ea40008000800 */
[----:B--2---:R-:W-:Y:S02]  /*0260*/  MOV R78, UR8 ;  /* 0x00000008004e7c02 */ /* 0x004fe40008000f00 */
.L_x_2:
[----:B------:R-:W-:Y:S01]  /*0270*/  IMAD.U32 R0, RZ, RZ, UR10 ;  /* 0x0000000aff007e24 */ /* 0x000fe2000f8e00ff */
[----:B------:R-:W-:Y:S04]  /*0280*/  BSSY.RECONVERGENT B0, `(.L_x_4) ;  /* 0x000000c000007945 */ /* 0x000fe80003800200 */
[C---:B------:R-:W-:Y:S02]  /*0290*/  ISETP.NE.OR P2, PT, R0.reuse, 0x1, !P1 ;  /* 0x000000010000780c */ /* 0x040fe40004f45670 */
[----:B------:R-:W-:-:S11]  /*02a0*/  ISETP.NE.OR P0, PT, R0, 0x3, !P1 ;  /* 0x000000030000780c */ /* 0x000fd60004f05670 */
[----:B------:R-:W-:Y:S05]  /*02b0*/  @P2 BRA `(.L_x_5) ;  /* 0x0000000000202947 */ /* 0x000fea0003800000 */
[----:B------:R-:W3:Y:S02]  /*02c0*/  LDCU.64 UR8, c[0x0][0x348] ;  /* 0x00006900ff0877ac */ /* 0x000ee40008000a00 */
[----:B---3--:R-:W-:Y:S02]  /*02d0*/  UIADD3 UR12, UP1, UPT, UR8, 0x80, URZ ;  /* 0x00000080080c7890 */ /* 0x008fe4000ff3e0ff */
[----:B------:R-:W-:Y:S02]  /*02e0*/  UIADD3 UR8, UP0, UPT, UR8, 0x180, URZ ;  /* 0x0000018008087890 */ /* 0x000fe4000ff1e0ff */
[----:B------:R-:W-:Y:S02]  /*02f0*/  UIADD3.X UR13, UPT, UPT, URZ, UR9, URZ, UP1, !UPT ;  /* 0x00000009ff0d7290 */ /* 0x000fe40008ffe4ff */
[----:B------:R-:W-:-:S07]  /*0300*/  UIADD3.X UR9, UPT, UPT, URZ, UR9, URZ, UP0, !UPT ;  /* 0x00000009ff097290 */ /* 0x000fce00087fe4ff */
[----:B------:R3:W-:Y:S02]  /*0310*/  UTMACCTL.PF [UR12] ;  /* 0x000000000c0079b9 */ /* 0x0007e40008040000 */
[----:B------:R3:W-:Y:S02]  /*0320*/  UTMACCTL.PF [UR8] ;  /* 0x00000000080079b9 */ /* 0x0007e40008040000 */
[----:B---3--:R-:W-:Y:S01]  /*0330*/  NOP ;  /* 0x0000000000007918 */ /* 0x008fe20000000000 */
.L_x_5:
[----:B------:R-:W-:Y:S05]  /*0340*/  BSYNC.RECONVERGENT B0 ;  /* 0x0000000000007941 */ /* 0x000fea0003800200 */
.L_x_4:
[----:B------:R-:W-:Y:S04]  /*0350*/  BSSY.RECONVERGENT B0, `(.L_x_6) ;  /* 0x000000a000007945 */ /* 0x000fe80003800200 */
        /* <DEDUP_REMOVED lines=9> */
.L_x_7:
[----:B------:R-:W-:Y:S05]  /*03f0*/  BSYNC.RECONVERGENT B0 ;  /* 0x0000000000007941 */ /* 0x000fea0003800200 */
.L_x_6:
[----:B------:R-:W3:Y:S01]  /*0400*/  LDCU.64 UR8, c[0x0][0x888] ;  /* 0x00011100ff0877ac */ /* 0x000ee20008000a00 */
[----:B------:R-:W-:Y:S02]  /*0410*/  UISETP.EQ.U32.AND UP1, UPT, UR6, URZ, UPT ;  /* 0x000000ff0600728c */ /* 0x000fe4000bf22070 */
[----:B------:R-:W-:Y:S02]  /*0420*/  UPLOP3.LUT UP5, UPT, UPT, UPT, UPT, 0x80, 0x8 ;  /* 0x000000000008789c */ /* 0x000fe40003faf070 */
[----:B---3--:R-:W-:-:S04]  /*0430*/  UISETP.NE.U32.AND UP0, UPT, UR8, URZ, UPT ;  /* 0x000000ff0800728c */ /* 0x008fc8000bf05070 */
[----:B------:R-:W-:-:S04]  /*0440*/  UISETP.NE.AND.EX UP0, UPT, UR9, URZ, UPT, UP0 ;  /* 0x000000ff0900728c */ /* 0x000fc8000bf05300 */
[----:B------:R-:W-:-:S04]  /*0450*/  UISETP.EQ.OR.EX UP2, UPT, UR7, URZ, !UP0, UP1 ;  /* 0x000000ff0700728c */ /* 0x000fc8000c742710 */
[----:B------:R-:W-:-:S05]  /*0460*/  UP2UR UR50, UPR, URZ, 0x4 ;  /* 0x00000004ff327883 */ /* 0x000fca0008000000 */
[----:B------:R-:W-:Y:S07]  /*0470*/  BRA.U !UP2, `(.L_x_8) ;  /* 0x000000010a207547 */ /* 0x000fee000b800000 */
[----:B------:R-:W-:Y:S01]  /*0480*/  UISETP.NE.U32.AND UP2, UPT, UR6, URZ, UPT ;  /* 0x000000ff0600728c */ /* 0x000fe2000bf45070 */
[----:B-----5:R-:W-:Y:S01]  /*0490*/  FSETP.NEU.AND P0, PT, R81, RZ, PT ;  /* 0x000000ff5100720b */ /* 0x020fe20003f0d000 */
[----:B------:R-:W-:Y:S02]  /*04a0*/  USEL UR6, URZ, 0xffffffff, UP0 ;  /* 0xffffffffff067887 */ /* 0x000fe40008000000 */
[----:B------:R-:W-:-:S10]  /*04b0*/  UISETP.NE.AND.EX UP2, UPT, UR7, URZ, UPT, UP2 ;  /* 0x000000ff0700728c */ /* 0x000fd4000bf45320 */
[----:B------:R-:W-:Y:S01]  /*04c0*/  VOTEU.ANY UP1, P0 ;  /* 0x0000000000ff7886 */ /* 0x000fe20000020100 */
[----:B------:R-:W-:-:S04]  /*04d0*/  @!UP2 USEL UR6, URZ, 0xffffffff, UP1 ;  /* 0xffffffffff06a887 */ /* 0x000fc80008800000 */
[----:B------:R-:W-:-:S04]  /*04e0*/  ULOP3.LUT UR6, UR6, 0x1, URZ, 0xc0, !UPT ;  /* 0x0000000106067892 */ /* 0x000fc8000f8ec0ff */
[----:B------:R-:W-:-:S11]  /*04f0*/  UISETP.NE.U32.AND UP5, UPT, UR6, 0x1, UPT ;  /* 0x000000010600788c */ /* 0x000fd6000bfa5070 */
.L_x_8:
[----:B------:R-:W3:Y:S01]  /*0500*/  SHFL.IDX PT, R0, R162, RZ, 0x1f ;  /* 0x00001fffa2007589 */ /* 0x000ee200000e0000 */
[----:B------:R-:W-:-:S04]  /*0510*/  UISETP.NE.AND UP1, UPT, UR10, 0x2, UPT ;  /* 0x000000020a00788c */ /* 0x000fc8000bf25270 */
[----:B------:R-:W-:Y:S02]  /*0520*/  UISETP.EQ.AND UP2, UPT, UR5, URZ, !UP1 ;  /* 0x000000ff0500728c */ /* 0x000fe4000cf42270 */
[----:B------:R-:W-:-:S04]  /*0530*/  USEL UR7, URZ, 0x1, UP1 ;  /* 0x00000001ff077887 */ /* 0x000fc80008800000 */
[----:B------:R-:W-:Y:S02]  /*0540*/  PLOP3.LUT P5, PT, P1, PT, UP2, 0x80, 0x8 ;  /* 0x000000000008781c */ /* 0x000fe40000faf028 */
[----:B---3--:R-:W-:-:S13]  /*0550*/  ISETP.NE.AND P0, PT, R0, RZ, PT ;  /* 0x000000ff0000720c */ /* 0x008fda0003f05270 */
[----:B------:R-:W-:Y:S05]  /*0560*/  @P0 BRA `(.L_x_9) ;  /* 0x0000000000340947 */ /* 0x000fea0003800000 */
[----:B------:R-:W-:Y:S01]  /*0570*/  UMOV UR8, 0x400 ;  /* 0x0000040000087882 */ /* 0x000fe20000000000 */
[----:B------:R-:W-:Y:S01]  /*0580*/  UMOV UR6, 0x1 ;  /* 0x0000000100067882 */ /* 0x000fe20000000000 */
[----:B------:R-:W-:Y:S02]  /*0590*/  ULEA UR8, UR37, UR8, 0x18 ;  /* 0x0000000825087291 */ /* 0x000fe4000f8ec0ff */
[----:B------:R-:W-:-:S04]  /*05a0*/  UIADD3 UR12, UPT, UPT, -UR6, 0x100000, URZ ;  /* 0x00100000060c7890 */ /* 0x000fc8000fffe1ff */
[----:B------:R-:W-:Y:S02]  /*05b0*/  USHF.L.U32 UR13, UR12, 0xb, URZ ;  /* 0x0000000b0c0d7899 */ /* 0x000fe400080006ff */
[----:B------:R-:W-:Y:S01]  /*05c0*/  USHF.L.U32 UR12, UR12, 0x1, URZ ;  /* 0x000000010c0c7899 */ /* 0x000fe200080006ff */
[----:B------:R-:W-:Y:S01]  /*05d0*/  ELECT P0, URZ, PT ;  /* 0x0000000000ff782f */ /* 0x000fe20003800000 */
[----:B------:R-:W3:Y:S10]  /*05e0*/  FENCE.VIEW.ASYNC.S ;  /* 0x00000000000073c6 */ /* 0x000ef40000000000 */
[----:B---3--:R3:W4:Y:S01]  /*05f0*/  SYNCS.EXCH.64 URZ, [UR8], UR12 ;  /* 0x0000000c08ff75b2 */ /* 0x0087220008000100 */
[----:B------:R3:W1:Y:S01]  /*0600*/  SYNCS.EXCH.64 URZ, [UR8+0x10], UR12 ;  /* 0x0000100c08ff75b2 */ /* 0x0006620008000100 */
[----:B------:R3:W1:Y:S01]  /*0610*/  SYNCS.EXCH.64 URZ, [UR8+0x8], UR12 ;  /* 0x0000080c08ff75b2 */ /* 0x0006620008000100 */
[----:B------:R3:W1:Y:S01]  /*0620*/  SYNCS.EXCH.64 URZ, [UR8+0x18], UR12 ;  /* 0x0000180c08ff75b2 */ /* 0x0006620008000100 */
[----:B------:R-:W-:Y:S01]  /*0630*/  NOP ;  /* 0x0000000000007918 */ /* 0x000fe20000000000 */
.L_x_9:
[----:B------:R-:W2:Y:S01]  /*0640*/  SHFL.IDX PT, R0, R162, RZ, 0x1f ;  /* 0x00001fffa2007589 */ /* 0x000ea200000e0000 */
[----:B------:R-:W-:Y:S01]  /*0650*/  NOP ;  /* 0x0000000000007918 */ /* 0x000fe20000000000 */
[----:B--2---:R-:W-:-:S13]  /*0660*/  ISETP.NE.AND P0, PT, R0, 0x1, PT ;  /* 0x000000010000780c */ /* 0x004fda0003f05270 */
[----:B------:R-:W-:Y:S05]  /*0670*/  @P0 BRA `(.L_x_10) ;  /* 0x0000000000540947 */ /* 0x000fea0003800000 */
[----:B------:R-:W-:Y:S01]  /*0680*/  UMOV UR9, 0x400 ;  /* 0x0000040000097882 */ /* 0x000fe20000000000 */
[----:B---3--:R-:W-:Y:S01]  /*0690*/  UMOV UR8, 0x20 ;  /* 0x0000002000087882 */ /* 0x008fe20000000000 */
[----:B------:R-:W-:Y:S01]  /*06a0*/  UMOV UR6, 0x80 ;  /* 0x0000008000067882 */ /* 0x000fe20000000000 */
[----:B------:R-:W-:Y:S02]  /*06b0*/  ULEA UR9, UR37, UR9, 0x18 ;  /* 0x0000000925097291 */ /* 0x000fe4000f8ec0ff */
[----:B------:R-:W-:-:S04]  /*06c0*/  UIADD3 UR12, UPT, UPT, -UR8, 0x100000, URZ ;  /* 0x00100000080c7890 */ /* 0x000fc8000fffe1ff */
[----:B------:R-:W-:Y:S02]  /*06d0*/  USHF.L.U32 UR13, UR12, 0xb, URZ ;  /* 0x0000000b0c0d7899 */ /* 0x000fe400080006ff */
[----:B------:R-:W-:Y:S02]  /*06e0*/  USHF.L.U32 UR12, UR12, 0x1, URZ ;  /* 0x000000010c0c7899 */ /* 0x000fe400080006ff */
[----:B------:R-:W-:-:S04]  /*06f0*/  UIADD3 UR14, UPT, UPT, -UR6, 0x100000, URZ ;  /* 0x00100000060e7890 */ /* 0x000fc8000fffe1ff */
[----:B------:R-:W-:Y:S02]  /*0700*/  USHF.L.U32 UR15, UR14, 0xb, URZ ;  /* 0x0000000b0e0f7899 */ /* 0x000fe400080006ff */
[----:B------:R-:W-:Y:S01]  /*0710*/  USHF.L.U32 UR14, UR14, 0x1, URZ ;  /* 0x000000010e0e7899 */ /* 0x000fe200080006ff */
[----:B------:R-:W-:Y:S01]  /*0720*/  ELECT P0, URZ, PT ;  /* 0x0000000000ff782f */ /* 0x000fe20003800000 */
[----:B------:R-:W2:Y:S02]  /*0730*/  FENCE.VIEW.ASYNC.S ;  /* 0x00000000000073c6 */ /* 0x000ea40000000000 */
[----:B--2---:R2:W3:Y:S08]  /*0740*/  SYNCS.EXCH.64 URZ, [UR9+0x20], UR12 ;  /* 0x0000200c09ff75b2 */ /* 0x0044f00008000100 */
[----:B------:R2:W1:Y:S01]  /*0750*/  SYNCS.EXCH.64 URZ, [UR9+0x40], UR14 ;  /* 0x0000400e09ff75b2 */ /* 0x0004620008000100 */
[----:B------:R2:W1:Y:S01]  /*0760*/  SYNCS.EXCH.64 URZ, [UR9+0x28], UR12 ;  /* 0x0000280c09ff75b2 */ /* 0x0004620008000100 */
[----:B------:R2:W1:Y:S01]  /*0770*/  SYNCS.EXCH.64 URZ, [UR9+0x48], UR14 ;  /* 0x0000480e09ff75b2 */ /* 0x0004620008000100 */
[----:B------:R2:W1:Y:S01]  /*0780*/  SYNCS.EXCH.64 URZ, [UR9+0x30], UR12 ;  /* 0x0000300c09ff75b2 */ /* 0x0004620008000100 */
[----:B------:R2:W1:Y:S01]  /*0790*/  SYNCS.EXCH.64 URZ, [UR9+0x50], UR14 ;  /* 0x0000500e09ff75b2 */ /* 0x0004620008000100 */
[----:B------:R2:W1:Y:S01]  /*07a0*/  SYNCS.EXCH.64 URZ, [UR9+0x38], UR12 ;  /* 0x0000380c09ff75b2 */ /* 0x0004620008000100 */
[----:B------:R2:W1:Y:S01]  /*07b0*/  SYNCS.EXCH.64 URZ, [UR9+0x58], UR14 ;  /* 0x0000580e09ff75b2 */ /* 0x0004620008000100 */
[----:B------:R-:W-:Y:S01]  /*07c0*/  NOP ;  /* 0x0000000000007918 */ /* 0x000fe20000000000 */
.L_x_10:
[----:B------:R-:W4:Y:S01]  /*07d0*/  SHFL.IDX PT, R0, R162, RZ, 0x1f ;  /* 0x00001fffa2007589 */ /* 0x000f2200000e0000 */
[----:B------:R-:W-:Y:S01]  /*07e0*/  NOP ;  /* 0x0000000000007918 */ /* 0x000fe20000000000 */
[----:B----4-:R-:W-:-:S13]  /*07f0*/  ISETP.NE.AND P0, PT, R0, 0x3, PT ;  /* 0x000000030000780c */ /* 0x010fda0003f05270 */
[----:B------:R-:W-:Y:S05]  /*0800*/  @P0 BRA `(.L_x_11) ;  /* 0x00000000002c0947 */ /* 0x000fea0003800000 */
[----:B---3--:R-:W-:Y:S01]  /*0810*/  UMOV UR8, 0x400 ;  /* 0x0000040000087882 */ /* 0x008fe20000000000 */
[----:B------:R-:W-:Y:S01]  /*0820*/  UMOV UR6, 0x20 ;  /* 0x0000002000067882 */ /* 0x000fe20000000000 */
[----:B------:R-:W-:Y:S02]  /*0830*/  ULEA UR8, UR37, UR8, 0x18 ;  /* 0x0000000825087291 */ /* 0x000fe4000f8ec0ff */
[----:B--2---:R-:W-:-:S04]  /*0840*/  UIADD3 UR12, UPT, UPT, -UR6, 0x100000, URZ ;  /* 0x00100000060c7890 */ /* 0x004fc8000fffe1ff */
[----:B------:R-:W-:Y:S02]  /*0850*/  USHF.L.U32 UR13, UR12, 0xb, URZ ;  /* 0x0000000b0c0d7899 */ /* 0x000fe400080006ff */
[----:B------:R-:W-:Y:S01]  /*0860*/  USHF.L.U32 UR12, UR12, 0x1, URZ ;  /* 0x000000010c0c7899 */ /* 0x000fe200080006ff */
[----:B------:R-:W-:Y:S01]  /*0870*/  ELECT P0, URZ, PT ;  /* 0x0000000000ff782f */ /* 0x000fe20003800000 */
[----:B------:R-:W2:Y:S10]  /*0880*/  FENCE.VIEW.ASYNC.S ;  /* 0x00000000000073c6 */ /* 0x000eb40000000000 */
[----:B--2---:R4:W2:Y:S01]  /*0890*/  SYNCS.EXCH.64 URZ, [UR8+0x60], UR12 ;  /* 0x0000600c08ff75b2 */ /* 0x0048a20008000100 */
[----:B------:R4:W3:Y:S02]  /*08a0*/  SYNCS.EXCH.64 URZ, [UR8+0x68], UR12 ;  /* 0x0000680c08ff75b2 */ /* 0x0008e40008000100 */
[----:B----4-:R-:W-:Y:S01]  /*08b0*/  NOP ;  /* 0x0000000000007918 */ /* 0x010fe20000000000 */
.L_x_11:
[----:B------:R-:W4:Y:S01]  /*08c0*/  SHFL.IDX PT, R0, R162, RZ, 0x1f ;  /* 0x00001fffa2007589 */ /* 0x000f2200000e0000 */
[----:B------:R-:W-:Y:S01]  /*08d0*/  NOP ;  /* 0x0000000000007918 */ /* 0x000fe20000000000 */
[----:B----4-:R-:W-:-:S13]  /*08e0*/  ISETP.NE.AND P0, PT, R0, 0x4, PT ;  /* 0x000000040000780c */ /* 0x010fda0003f05270 */
[----:B------:R-:W-:Y:S05]  /*08f0*/  @P0 BRA `(.L_x_12) ;  /* 0x0000000000480947 */ /* 0x000fea0003800000 */
[----:B--2---:R-:W-:Y:S01]  /*0900*/  UMOV UR9, 0x1e0 ;  /* 0x000001e000097882 */ /* 0x004fe20000000000 */
[----:B---3--:R-:W-:Y:S01]  /*0910*/  UMOV UR8, 0x400 ;  /* 0x0000040000087882 */ /* 0x008fe20000000000 */
[----:B------:R-:W-:Y:S01]  /*0920*/  USEL UR9, UR9, 0x1a0, UP5 ;  /* 0x000001a009097887 */ /* 0x000fe2000a800000 */
        /* <DEDUP_REMOVED lines=10> */
[----:B--2---:R4:W2:Y:S08]  /*09d0*/  SYNCS.EXCH.64 URZ, [UR8+0x70], UR12 ;  /* 0x0000700c08ff75b2 */ /* 0x0048b00008000100 */
[----:B------:R4:W3:Y:S01]  /*09e0*/  SYNCS.EXCH.64 URZ, [UR8+0x80], UR14 ;  /* 0x0000800e08ff75b2 */ /* 0x0008e20008000100 */
[----:B------:R4:W1:Y:S01]  /*09f0*/  SYNCS.EXCH.64 URZ, [UR8+0x78], UR12 ;  /* 0x0000780c08ff75b2 */ /* 0x0008620008000100 */
[----:B------:R4:W1:Y:S02]  /*0a00*/  SYNCS.EXCH.64 URZ, [UR8+0x88], UR14 ;  /* 0x0000880e08ff75b2 */ /* 0x0008640008000100 */
[----:B----4-:R-:W-:Y:S01]  /*0a10*/  NOP ;  /* 0x0000000000007918 */ /* 0x010fe20000000000 */
.L_x_12:
[----:B------:R-:W4:Y:S01]  /*0a20*/  SHFL.IDX PT, R0, R162, RZ, 0x1f ;  /* 0x00001fffa2007589 */ /* 0x000f2200000e0000 */
[----:B------:R-:W-:Y:S01]  /*0a30*/  NOP ;  /* 0x0000000000007918 */ /* 0x000fe20000000000 */
[----:B----4-:R-:W-:-:S13]  /*0a40*/  ISETP.NE.AND P0, PT, R0, 0x5, PT ;  /* 0x000000050000780c */ /* 0x010fda0003f05270 */
[----:B------:R-:W-:Y:S05]  /*0a50*/  @P0 BRA `(.L_x_13) ;  /* 0x0000000000440947 */ /* 0x000fea0003800000 */
[----:B--2---:R-:W-:Y:S01]  /*0a60*/  UMOV UR9, 0x400 ;  /* 0x0000040000097882 */ /* 0x004fe20000000000 */
        /* <DEDUP_REMOVED lines=16> */
.L_x_13:
[----:B------:R-:W4:Y:S01]  /*0b70*/  SHFL.IDX PT, R0, R162, RZ, 0x1f ;  /* 0x00001fffa2007589 */ /* 0x000f2200000e0000 */
[----:B------:R-:W-:Y:S01]  /*0b80*/  ISETP.NE.OR P1, PT, RZ, UR10, !P1 ;  /* 0x0000000aff007c0c */ /* 0x000fe2000cf25670 */
        /* <DEDUP_REMOVED lines=12> */
[----:B------:R4:W3:Y:S01]  /*0c50*/  SYNCS.EXCH.64 URZ, [UR8+0xc0], UR12 ;  /* 0x0000c00c08ff75b2 */ /* 0x0008e20008000100 */
[----:B------:R4:W1:Y:S01]  /*0c60*/  SYNCS.EXCH.64 URZ, [UR8+0xb8], UR12 ;  /* 0x0000b80c08ff75b2 */ /* 0x0008620008000100 */
[----:B------:R4:W1:Y:S02]  /*0c70*/  SYNCS.EXCH.64 URZ, [UR8+0xc8], UR12 ;  /* 0x0000c80c08ff75b2 */ /* 0x0008640008000100 */
[----:B----4-:R-:W-:Y:S01]  /*0c80*/  NOP ;  /* 0x0000000000007918 */ /* 0x010fe20000000000 */
.L_x_14:
[----:B------:R-:W-:Y:S01]  /*0c90*/  VOTEU.ALL UP1, P1 ;  /* 0x0000000000ff7886 */ /* 0x000fe20000820000 */
[----:B---3--:R-:W3:Y:S01]  /*0ca0*/  LDCU UR8, c[0x0][0x36c] ;  /* 0x00006d80ff0877ac */ /* 0x008ee20008000800 */
[----:B------:R-:W-:Y:S01]  /*0cb0*/  NOP ;  /* 0x0000000000007918 */ /* 0x000fe20000000000 */
[----:B------:R-:W-:Y:S01]  /*0cc0*/  LOP3.LUT R10, R170, 0x1f, RZ, 0xc0, !PT ;  /* 0x0000001faa0a7812 */ /* 0x000fe200078ec0ff */
[----:B--2---:R-:W-:Y:S01]  /*0cd0*/  UMOV UR12, 0x20 ;  /* 0x00000020000c7882 */ /* 0x004fe20000000000 */
[----:B------:R-:W-:Y:S01]  /*0ce0*/  @!UP1 UMOV UR6, 0x400 ;  /* 0x0000040000069882 */ /* 0x000fe20000000000 */
[----:B------:R-:W-:-:S04]  /*0cf0*/  @!UP1 UIADD3 UR12, UPT, UPT, -UR12, 0x100000, URZ ;  /* 0x001000000c0c9890 */ /* 0x000fc8000fffe1ff */
[----:B------:R-:W-:Y:S02]  /*0d00*/  @!UP1 USHF.L.U32 UR13, UR12, 0xb, URZ ;  /* 0x0000000b0c0d9899 */ /* 0x000fe400080006ff */
[----:B------:R-:W-:Y:S02]  /*0d10*/  @!UP1 USHF.L.U32 UR12, UR12, 0x1, URZ ;  /* 0x000000010c0c9899 */ /* 0x000fe400080006ff */
[----:B------:R-:W-:Y:S01]  /*0d20*/  @!UP1 ULEA UR6, UR37, UR6, 0x18 ;  /* 0x0000000625069291 */ /* 0x000fe2000f8ec0ff */
[----:B------:R-:W-:Y:S01]  /*0d30*/  VOTEU.ALL UP1, P1 ;  /* 0x0000000000ff7886 */ /* 0x000fe20000820000 */
[----:B------:R-:W-:Y:S01]  /*0d40*/  UISETP.NE.AND UP4, UPT, UR10, URZ, UPT ;  /* 0x000000ff0a00728c */ /* 0x000fe2000bf85270 */
[----:B------:R-:W2:Y:S09]  /*0d50*/  FENCE.VIEW.ASYNC.S ;  /* 0x00000000000073c6 */ /* 0x000eb20000000000 */
[----:B--2---:R2:W4:Y:S01]  /*0d60*/  @!UP1 SYNCS.EXCH.64 URZ, [UR6+0xd0], UR12 ;  /* 0x0000d00c06ff95b2 */ /* 0x0045220008000100 */
[----:B---3--:R-:W-:-:S09]  /*0d70*/  UISETP.EQ.U32.AND UP1, UPT, UR8, 0x1, UPT ;  /* 0x000000010800788c */ /* 0x008fd2000bf22070 */
[----:B------:R-:W-:Y:S05]  /*0d80*/  BRA.U !UP1, `(.L_x_15) ;  /* 0x0000000109087547 */ /* 0x000fea000b800000 */
[----:B-1--4-:R-:W-:Y:S01]  /*0d90*/  UCGABAR_ARV ;  /* 0x00000000000079c7 */ /* 0x012fe20008000000 */
[----:B------:R-:W-:Y:S05]  /*0da0*/  BRA `(.L_x_16) ;  /* 0x0000000000047947 */ /* 0x000fea0003800000 */
.L_x_15:
[----:B-1--4-:R-:W-:Y:S01]  /*0db0*/  NOP ;  /* 0x0000000000007918 */ /* 0x012fe20000000000 */
.L_x_16:
[----:B------:R-:W1:Y:S01]  /*0dc0*/  S2R R11, SR_CTAID.X ;  /* 0x00000000000b7919 */ /* 0x000e620000002500 */
[----:B------:R-:W-:-:S05]  /*0dd0*/  CS2R.32 R156, SR_CgaSize ;  /* 0x00000000009c7805 */ /* 0x000fca0000008a00 */
[----:B------:R-:W-:-:S05]  /*0de0*/  IMAD R156, R156, -0xa0, RZ ;  /* 0xffffff609c9c7824 */ /* 0x000fca00078e02ff */
[----:B------:R-:W-:-:S14]  /*0df0*/  R2UR UR8, R156 ;  /* 0x000000009c0872ca */ /* 0x000fdc00000e0000 */
[----:B------:R-:W3:Y:S01]  /*0e00*/  LDCU UR8, c[0x0][UR8+0x2b0] ;  /* 0x00005600080877ac */ /* 0x000ee20008000800 */
[----:B------:R-:W-:-:S05]  /*0e10*/  CS2R.32 R0, SR_CgaSize ;  /* 0x0000000000007805 */ /* 0x000fca0000008a00 */
[----:B------:R-:W-:-:S06]  /*0e20*/  IMAD R0, R0, -0xa0, RZ ;  /* 0xffffff6000007824 */ /* 0x000fcc00078e02ff */
[----:B------:R-:W4:Y:S01]  /*0e30*/  LDC R0, c[0x0][R0+0x2a0] ;  /* 0x0000a80000007b82 */ /* 0x000f220000000800 */
[----:B------:R-:W-:Y:S01]  /*0e40*/  PRMT R8, RZ, 0x7610, R8 ;  /* 0x00007610ff087816 */ /* 0x000fe20000000008 */
[----:B------:R-:W3:Y:S01]  /*0e50*/  S2R R20, SR_CTAID.Y ;  /* 0x0000000000147919 */ /* 0x000ee20000002600 */
[----:B------:R-:W-:-:S05]  /*0e60*/  CS2R.32 R156, SR_CgaSize ;  /* 0x00000000009c7805 */ /* 0x000fca0000008a00 */
[----:B------:R-:W-:-:S05]  /*0e70*/  IMAD R156, R156, -0xa0, RZ ;  /* 0xffffff609c9c7824 */ /* 0x000fca00078e02ff */
[----:B--2---:R-:W-:-:S14]  /*0e80*/  R2UR UR6, R156 ;  /* 0x000000009c0672ca */ /* 0x004fdc00000e0000 */
[----:B------:R-:W2:Y:S01]  /*0e90*/  LDCU UR6, c[0x0][UR6+0x2b4] ;  /* 0x00005680060677ac */ /* 0x000ea20008000800 */
[----:B------:R-:W-:Y:S01]  /*0ea0*/  UISETP.NE.AND UP2, UPT, UR10, 0x2, UPT ;  /* 0x000000020a00788c */ /* 0x000fe2000bf45270 */
[----:B------:R-:W3:Y:S01]  /*0eb0*/  LDC R9, c[0x0][0xb24] ;  /* 0x0002c900ff097b82 */ /* 0x000ee20000000800 */
[----:B------:R-:W-:-:S05]  /*0ec0*/  CS2R.32 R154, SR_CgaSize ;  /* 0x00000000009a7805 */ /* 0x000fca0000008a00 */
[----:B------:R-:W-:-:S06]  /*0ed0*/  IMAD R154, R154, -0xa0, RZ ;  /* 0xffffff609a9a7824 */ /* 0x000fcc00078e02ff */
[----:B------:R-:W4:Y:S08]  /*0ee0*/  LDC R154, c[0x0][R154+0x2a4] ;  /* 0x0000a9009a9a7b82 */ /* 0x000f300000000800 */
[----:B------:R-:W4:Y:S01]  /*0ef0*/  LDC R72, c[0x0][0xb24] ;  /* 0x0002c900ff487b82 */ /* 0x000f220000000800 */
[----:B-1----:R-:W-:Y:S01]  /*0f00*/  I2FP.F32.U32 R4, R11 ;  /* 0x0000000b00047245 */ /* 0x002fe20000201000 */
[----:B------:R-:W-:-:S06]  /*0f10*/  IMAD.MOV.U32 R21, RZ, RZ, R11 ;  /* 0x000000ffff157224 */ /* 0x000fcc00078e000b */
[----:B------:R-:W1:Y:S01]  /*0f20*/  S2UR UR36, SR_CTAID.Z ;  /* 0x00000000002479c3 */ /* 0x000e620000002700 */
[----:B---3--:R-:W-:Y:S02]  /*0f30*/  ISETP.GE.AND P0, PT, R9, 0x1, PT ;  /* 0x000000010900780c */ /* 0x008fe40003f06270 */
[----:B------:R-:W-:Y:S01]  /*0f40*/  I2FP.F32.U32 R2, R20 ;  /* 0x0000001400027245 */ /* 0x000fe20000201000 */
[----:B------:R-:W-:-:S04]  /*0f50*/  FMUL R4, R4, UR8 ;  /* 0x0000000804047c20 */ /* 0x000fc80008400000 */
[----:B--2---:R-:W-:Y:S01]  /*0f60*/  FMUL R2, R2, UR6 ;  /* 0x0000000602027c20 */ /* 0x004fe20008400000 */
[----:B------:R-:W2:Y:S01]  /*0f70*/  F2I.U32.TRUNC.NTZ R156, R4 ;  /* 0x00000004009c7305 */ /* 0x000ea2000020f000 */
[----:B------:R-:W3:Y:S07]  /*0f80*/  LDCU UR6, c[0x0][0xb30] ;  /* 0x00016600ff0677ac */ /* 0x000eee0008000800 */
[----:B------:R-:W1:Y:S01]  /*0f90*/  F2I.U32.TRUNC.NTZ R3, R2 ;  /* 0x0000000200037305 */ /* 0x000e62000020f000 */
[----:B--2---:R-:W-:-:S04]  /*0fa0*/  IMAD.MOV R156, RZ, RZ, -R156 ;  /* 0x000000ffff9c7224 */ /* 0x004fc800078e0a9c */
[----:B----4-:R-:W-:Y:S01]  /*0fb0*/  IMAD R156, R0, R156, R11 ;  /* 0x0000009c009c7224 */ /* 0x010fe200078e020b */
[----:B------:R-:W-:Y:S01]  /*0fc0*/  PRMT R0, RZ, 0x7610, R0 ;  /* 0x00007610ff007816 */ /* 0x000fe20000000000 */
[----:B---3--:R-:W-:Y:S01]  /*0fd0*/  UISETP.NE.AND UP3, UPT, UR6, 0x1, UPT ;  /* 0x000000010600788c */ /* 0x008fe2000bf65270 */
[----:B-1----:R-:W-:-:S05]  /*0fe0*/  IADD3 R3, PT, PT, -R3, RZ, RZ ;  /* 0x000000ff03037210 */ /* 0x002fca0007ffe1ff */
[----:B------:R-:W-:Y:S01]  /*0ff0*/  IMAD R154, R154, R3, R20 ;  /* 0x000000039a9a7224 */ /* 0x000fe200078e0214 */
[----:B------:R-:W-:Y:S06]  /*1000*/  BRA.U UP4, `(.L_x_17) ;  /* 0x0000000104247547 */ /* 0x000fec000b800000 */
[----:B------:R-:W-:Y:S01]  /*1010*/  ISETP.NE.AND P1, PT, R154, RZ, PT ;  /* 0x000000ff9a00720c */ /* 0x000fe20003f25270 */
[----:B------:R-:W-:Y:S01]  /*1020*/  IMAD.MOV.U32 R0, RZ, RZ, 0x3 ;  /* 0x00000003ff007424 */ /* 0x000fe200078e00ff */
[C---:B------:R-:W-:Y:S02]  /*1030*/  LOP3.LUT R3, R156.reuse, 0xfffffffe, RZ, 0xc0, !PT ;  /* 0xfffffffe9c037812 */ /* 0x040fe400078ec0ff */
[----:B------:R-:W-:Y:S02]  /*1040*/  ISETP.LT.U32.OR P1, PT, R156, 0x2, !P1 ;  /* 0x000000029c00780c */ /* 0x000fe40004f21470 */
[----:B------:R-:W-:Y:S02]  /*1050*/  SHF.L.U32 R0, R0, R3, RZ ;  /* 0x0000000300007219 */ /* 0x000fe400000006ff */
[----:B------:R-:W-:Y:S02]  /*1060*/  SEL R5, RZ, 0x1, !P1 ;  /* 0x00000001ff057807 */ /* 0x000fe40004800000 */
[----:B------:R-:W-:-:S05]  /*1070*/  SEL R2, RZ, 0x2, !P1 ;  /* 0x00000002ff027807 */ /* 0x000fca0004800000 */
[----:B------:R-:W-:-:S05]  /*1080*/  IMAD.IADD R2, R5, 0x1, R2 ;  /* 0x0000000105027824 */ /* 0x000fca00078e0202 */
[----:B------:R-:W-:Y:S02]  /*1090*/  PRMT R8, R2, 0x7610, R8 ;  /* 0x0000761002087816 */ /* 0x000fe40000000008 */
.L_x_17:
[----:B------:R-:W-:Y:S05]  /*10a0*/  @!P0 BRA `(.L_x_18) ;  /* 0x0000000000b88947 */ /* 0x000fea0003800000 */
[----:B------:R-:W1:Y:S01]  /*10b0*/  LDC.64 R4, c[0x0][0xb18] ;  /* 0x0002c600ff047b82 */ /* 0x000e620000000a00 */
[----:B------:R-:W-:-:S07]  /*10c0*/  ISETP.NE.AND P0, PT, R9, 0x1, PT ;  /* 0x000000010900780c */ /* 0x000fce0003f05270 */
[----:B------:R-:W2:Y:S08]  /*10d0*/  LDC R14, c[0x0][0xb0c] ;  /* 0x0002c300ff0e7b82 */ /* 0x000eb00000000800 */
[----:B------:R-:W3:Y:S08]  /*10e0*/  LDC R13, c[0x0][0x370] ;  /* 0x0000dc00ff0d7b82 */ /* 0x000ef00000000800 */
[----:B------:R-:W4:Y:S01]  /*10f0*/  LDC R16, c[0x0][0x374] ;  /* 0x0000dd00ff107b82 */ /* 0x000f220000000800 */
[----:B-1----:R-:W-:-:S07]  /*1100*/  ISETP.NE.AND P1, PT, R4, 0x1, PT ;  /* 0x000000010400780c */ /* 0x002fce0003f25270 */
[----:B------:R-:W3:Y:S01]  /*1110*/  LDC.64 R6, c[0x0][0xb10] ;  /* 0x0002c400ff067b82 */ /* 0x000ee20000000a00 */
[----:B--2---:R-:W-:-:S07]  /*1120*/  ISETP.NE.AND P2, PT, R14, 0x1, PT ;  /* 0x000000010e00780c */ /* 0x004fce0003f45270 */
[----:B------:R-:W1:Y:S08]  /*1130*/  LDC R12, c[0x0][0xb20] ;  /* 0x0002c800ff0c7b82 */ /* 0x000e700000000800 */
[----:B------:R-:W2:Y:S01]  /*1140*/  LDC.64 R2, c[0x0][0xb28] ;  /* 0x0002ca00ff027b82 */ /* 0x000ea20000000a00 */
[----:B----4-:R-:W-:-:S04]  /*1150*/  IMAD.HI.U32 R15, R16, R5, RZ ;  /* 0x00000005100f7227 */ /* 0x010fc800078e00ff */
[----:B------:R-:W-:-:S04]  /*1160*/  IMAD.HI.U32 R5, R20, R5, RZ ;  /* 0x0000000514057227 */ /* 0x000fc800078e00ff */
[----:B---3--:R-:W-:-:S04]  /*1170*/  IMAD.HI.U32 R18, R13, R6, RZ ;  /* 0x000000060d127227 */ /* 0x008fc800078e00ff */
[C---:B------:R-:W-:Y:S01]  /*1180*/  IMAD.HI.U32 R22, R11.reuse, R6, RZ ;  /* 0x000000060b167227 */ /* 0x040fe200078e00ff */
[-C--:B------:R-:W-:Y:S02]  /*1190*/  @P2 SHF.R.U32.HI R13, RZ, R7.reuse, R18 ;  /* 0x00000007ff0d2219 */ /* 0x080fe40000011612 */
[-C--:B-1----:R-:W-:Y:S02]  /*11a0*/  @P1 SHF.R.U32.HI R16, RZ, R12.reuse, R15 ;  /* 0x0000000cff101219 */ /* 0x082fe4000001160f */
[----:B------:R-:W-:Y:S02]  /*11b0*/  SHF.R.U32.HI R5, RZ, R12, R5 ;  /* 0x0000000cff057219 */ /* 0x000fe40000011605 */
[----:B------:R-:W-:Y:S02]  /*11c0*/  SHF.R.U32.HI R22, RZ, R7, R22 ;  /* 0x00000007ff167219 */ /* 0x000fe40000011616 */
[----:B------:R-:W-:Y:S01]  /*11d0*/  SEL R5, R20, R5, !P1 ;  /* 0x0000000514057207 */ /* 0x000fe20004800000 */
[----:B--2---:R-:W-:Y:S01]  /*11e0*/  IMAD.HI.U32 R18, R16, R2, RZ ;  /* 0x0000000210127227 */ /* 0x004fe200078e00ff */
[----:B------:R-:W-:-:S02]  /*11f0*/  SEL R21, R11, R22, !P2 ;  /* 0x000000160b157207 */ /* 0x000fc40005000000 */
[----:B------:R-:W-:Y:S01]  /*1200*/  IADD3 R7, PT, PT, -R5, RZ, RZ ;  /* 0x000000ff05077210 */ /* 0x000fe20007ffe1ff */
[----:B------:R-:W-:Y:S01]  /*1210*/  IMAD.HI.U32 R6, R13, R2, RZ ;  /* 0x000000020d067227 */ /* 0x000fe200078e00ff */
[----:B------:R-:W-:-:S03]  /*1220*/  @P0 SHF.R.U32.HI R16, RZ, R3, R18 ;  /* 0x00000003ff100219 */ /* 0x000fc60000011612 */
[----:B------:R-:W-:Y:S01]  /*1230*/  IMAD R7, R4, R7, R20 ;  /* 0x0000000704077224 */ /* 0x000fe200078e0214 */
[----:B------:R-:W-:Y:S01]  /*1240*/  @P0 SHF.R.U32.HI R13, RZ, R3, R6 ;  /* 0x00000003ff0d0219 */ /* 0x000fe20000011606 */
[----:B------:R-:W-:-:S04]  /*1250*/  IMAD R16, R16, R9, RZ ;  /* 0x0000000910107224 */ /* 0x000fc800078e02ff */
[----:B------:R-:W-:Y:S01]  /*1260*/  IMAD R6, R13, R9, RZ ;  /* 0x000000090d067224 */ /* 0x000fe200078e02ff */
[----:B------:R-:W-:-:S04]  /*1270*/  ISETP.GE.AND P1, PT, R5, R16, PT ;  /* 0x000000100500720c */ /* 0x000fc80003f26270 */
[----:B------:R-:W-:Y:S01]  /*1280*/  ISETP.GE.OR P1, PT, R21, R6, P1 ;  /* 0x000000061500720c */ /* 0x000fe20000f26670 */
[----:B------:R-:W-:-:S05]  /*1290*/  IMAD.HI.U32 R6, R5, R2, RZ ;  /* 0x0000000205067227 */ /* 0x000fca00078e00ff */
[----:B------:R-:W-:-:S04]  /*12a0*/  SHF.R.U32.HI R6, RZ, R3, R6 ;  /* 0x00000003ff067219 */ /* 0x000fc80000011606 */
[----:B------:R-:W-:-:S03]  /*12b0*/  SEL R6, R5, R6, !P0 ;  /* 0x0000000605067207 */ /* 0x000fc60004000000 */
[----:B------:R-:W-:Y:S01]  /*12c0*/  @!P1 IMAD.HI.U32 R12, R21, R2, RZ ;  /* 0x00000002150c9227 */ /* 0x000fe200078e00ff */
[----:B------:R-:W-:-:S04]  /*12d0*/  IADD3 R2, PT, PT, -R6, RZ, RZ ;  /* 0x000000ff06027210 */ /* 0x000fc80007ffe1ff */
[----:B------:R-:W-:Y:S01]  /*12e0*/  @!P1 SHF.R.U32.HI R12, RZ, R3, R12 ;  /* 0x00000003ff0c9219 */ /* 0x000fe2000001160c */
[----:B------:R-:W-:-:S03]  /*12f0*/  IMAD R2, R9, R2, R5 ;  /* 0x0000000209027224 */ /* 0x000fc600078e0205 */
[----:B------:R-:W-:-:S05]  /*1300*/  @!P1 SEL R3, R21, R12, !P0 ;  /* 0x0000000c15039207 */ /* 0x000fca0004000000 */
[--C-:B------:R-:W-:Y:S02]  /*1310*/  @!P1 IMAD.IADD R6, R6, 0x1, -R3.reuse ;  /* 0x0000000106069824 */ /* 0x100fe400078e0a03 */
[----:B------:R-:W-:Y:S01]  /*1320*/  @!P1 IMAD R3, R2, R13, R3 ;  /* 0x0000000d02039224 */ /* 0x000fe200078e0203 */
[----:B------:R-:W-:Y:S01]  /*1330*/  IADD3 R2, PT, PT, -R21, RZ, RZ ;  /* 0x000000ff15027210 */ /* 0x000fe20007ffe1ff */
[----:B------:R-:W-:Y:S02]  /*1340*/  @!P1 IMAD R5, R6, R9, R21 ;  /* 0x0000000906059224 */ /* 0x000fe400078e0215 */
[----:B------:R-:W-:Y:S02]  /*1350*/  @!P1 IMAD.MOV.U32 R21, RZ, RZ, R3 ;  /* 0x000000ffff159224 */ /* 0x000fe400078e0003 */
[----:B------:R-:W-:Y:S02]  /*1360*/  IMAD R2, R14, R2, R11 ;  /* 0x000000020e027224 */ /* 0x000fe400078e020b */
[----:B------:R-:W-:-:S02]  /*1370*/  IMAD R20, R5, R4, R7 ;  /* 0x0000000405147224 */ /* 0x000fc400078e0207 */
[----:B------:R-:W-:Y:S02]  /*1380*/  IMAD R21, R21, R14, R2 ;  /* 0x0000000e15157224 */ /* 0x000fe400078e0202 */
.L_x_18:
[----:B------:R-:W-:Y:S05]  /*1390*/  BRA.U UP3, `(.L_x_19) ;  /* 0x0000000103407547 */ /* 0x000fea000b800000 */
[----:B------:R-:W1:Y:S08]  /*13a0*/  LDC.64 R4, c[0x0][0xb10] ;  /* 0x0002c400ff047b82 */ /* 0x000e700000000a00 */
[----:B------:R-:W2:Y:S08]  /*13b0*/  LDC.64 R2, c[0x0][0xb18] ;  /* 0x0002c600ff027b82 */ /* 0x000eb00000000a00 */
[----:B------:R-:W3:Y:S08]  /*13c0*/  LDC R6, c[0x0][0xb20] ;  /* 0x0002c800ff067b82 */ /* 0x000ef00000000800 */
[----:B------:R-:W4:Y:S01]  /*13d0*/  LDC R12, c[0x0][0xb0c] ;  /* 0x0002c300ff0c7b82 */ /* 0x000f220000000800 */
[----:B-1----:R-:W-:-:S05]  /*13e0*/  IMAD.HI.U32 R4, R21, R4, RZ ;  /* 0x0000000415047227 */ /* 0x002fca00078e00ff */
[----:B------:R-:W-:Y:S01]  /*13f0*/  SHF.R.U32.HI R4, RZ, R5, R4 ;  /* 0x00000005ff047219 */ /* 0x000fe20000011604 */
[----:B--2---:R-:W-:Y:S01]  /*1400*/  IMAD.HI.U32 R3, R20, R3, RZ ;  /* 0x0000000314037227 */ /* 0x004fe200078e00ff */
[----:B------:R-:W-:-:S04]  /*1410*/  ISETP.NE.AND P0, PT, R2, 0x1, PT ;  /* 0x000000010200780c */ /* 0x000fc80003f05270 */
[----:B---3--:R-:W-:-:S04]  /*1420*/  SHF.R.U32.HI R3, RZ, R6, R3 ;  /* 0x00000006ff037219 */ /* 0x008fc80000011603 */
[----:B------:R-:W-:Y:S02]  /*1430*/  SEL R3, R20, R3, !P0 ;  /* 0x0000000314037207 */ /* 0x000fe40004000000 */
[----:B----4-:R-:W-:-:S04]  /*1440*/  ISETP.NE.AND P1, PT, R12, 0x1, PT ;  /* 0x000000010c00780c */ /* 0x010fc80003f25270 */
[----:B------:R-:W-:-:S05]  /*1450*/  SEL R6, R21, R4, !P1 ;  /* 0x0000000415067207 */ /* 0x000fca0004800000 */
[----:B------:R-:W-:Y:S02]  /*1460*/  IMAD.IADD R4, R3, 0x1, -R6 ;  /* 0x0000000103047824 */ /* 0x000fe400078e0a06 */
[----:B------:R-:W-:Y:S02]  /*1470*/  IMAD.IADD R3, R6, 0x1, -R3 ;  /* 0x0000000106037824 */ /* 0x000fe400078e0a03 */
[----:B------:R-:W-:Y:S02]  /*1480*/  IMAD R21, R4, R12, R21 ;  /* 0x0000000c04157224 */ /* 0x000fe400078e0215 */
[----:B------:R-:W-:Y:S02]  /*1490*/  IMAD R20, R3, R2, R20 ;  /* 0x0000000203147224 */ /* 0x000fe400078e0214 */
.L_x_19:
[----:B------:R-:W-:Y:S05]  /*14a0*/  BRA.U !UP1, `(.L_x_20) ;  /* 0x00000001090c7547 */ /* 0x000fea000b800000 */
[----:B------:R-:W-:Y:S01]  /*14b0*/  UCGABAR_WAIT ;  /* 0x0000000000007dc7 */ /* 0x000fe20008000000 */
[----:B------:R-:W-:Y:S01]  /*14c0*/  CCTL.IVALL ;  /* 0x00000000ff00798f */ /* 0x000fe20002000000 */
[----:B------:R-:W-:Y:S05]  /*14d0*/  BRA `(.L_x_21) ;  /* 0x0000000000047947 */ /* 0x000fea0003800000 */
.L_x_20:
[----:B------:R-:W-:Y:S06]  /*14e0*/  BAR.SYNC.DEFER_BLOCKING 0x0 ;  /* 0x0000000000007b1d */ /* 0x000fec0000010000 */
.L_x_21:
[----:B------:R-:W-:Y:S05]  /*14f0*/  BRA.U UP2, `(.L_x_22) ;  /* 0x0000001102b87547 */ /* 0x000fea000b800000 */
[----:B------:R-:W1:Y:S01]  /*1500*/  LDCU UR15, c[0x0][0x38c] ;  /* 0x00007180ff0f77ac */ /* 0x000e620008000800 */
[----:B------:R-:W2:Y:S01]  /*1510*/  LDC R9, c[0x0][0x370] ;  /* 0x0000dc00ff097b82 */ /* 0x000ea20000000800 */
[----:B------:R-:W-:Y:S01]  /*1520*/  IMAD.SHL.U32 R16, R11, 0x80, RZ ;  /* 0x000000800b107824 */ /* 0x000fe200078e00ff */
[----:B------:R-:W-:Y:S01]  /*1530*/  PLOP3.LUT P1, PT, PT, PT, UP5, 0x80, 0x8 ;  /* 0x000000000008781c */ /* 0x000fe20003f2f058 */
[----:B------:R-:W-:Y:S01]  /*1540*/  HFMA2 R12, -RZ, RZ, 0, 0 ;  /* 0x00000000ff0c7431 */ /* 0x000fe200000001ff */
[----:B------:R-:W-:Y:S01]  /*1550*/  UISETP.NE.AND UP1, UPT, UR10, URZ, UPT ;  /* 0x000000ff0a00728c */ /* 0x000fe2000bf25270 */
[----:B------:R-:W-:Y:S01]  /*1560*/  ISETP.NE.AND P4, PT, R10, RZ, P5 ;  /* 0x000000ff0a00720c */ /* 0x000fe20002f85270 */
[----:B------:R-:W-:Y:S01]  /*1570*/  IMAD.MOV.U32 R15, RZ, RZ, 0x1 ;  /* 0x00000001ff0f7424 */ /* 0x000fe200078e00ff */
[----:B------:R-:W-:Y:S01]  /*1580*/  PLOP3.LUT P1, PT, P1, PT, PT, 0x8, 0x80 ;  /* 0x000000000080781c */ /* 0x000fe20000f2e170 */
[----:B------:R-:W3:Y:S01]  /*1590*/  LDC R0, c[0x0][0x374] ;  /* 0x0000dd00ff007b82 */ /* 0x000ee20000000800 */
[----:B------:R-:W-:Y:S01]  /*15a0*/  IMAD.MOV.U32 R14, RZ, RZ, RZ ;  /* 0x000000ffff0e7224 */ /* 0x000fe200078e00ff */
[----:B------:R-:W-:Y:S01]  /*15b0*/  MOV R8, 0x1 ;  /* 0x0000000100087802 */ /* 0x000fe20000000f00 */
[----:B------:R-:W-:Y:S01]  /*15c0*/  IMAD.MOV.U32 R10, RZ, RZ, RZ ;  /* 0x000000ffff0a7224 */ /* 0x000fe200078e00ff */
[----:B------:R-:W-:Y:S01]  /*15d0*/  LOP3.LUT R16, R16, 0x80, RZ, 0xc0, !PT ;  /* 0x0000008010107812 */ /* 0x000fe200078ec0ff */
[----:B------:R-:W4:Y:S01]  /*15e0*/  LDCU.64 UR30, c[0x0][0x348] ;  /* 0x00006900ff1e77ac */ /* 0x000f220008000a00 */
[----:B-1----:R-:W-:-:S02]  /*15f0*/  UIADD3 UR4, UPT, UPT, UR15, 0x7f, URZ ;  /* 0x0000007f0f047890 */ /* 0x002fc4000fffe0ff */
[----:B------:R-:W-:Y:S02]  /*1600*/  USEL UR7, UR7, 0x2, UP1 ;  /* 0x0000000207077887 */ /* 0x000fe40008800000 */
[----:B------:R-:W-:Y:S01]  /*1610*/  USHF.R.S32.HI UR22, URZ, 0x1f, UR4 ;  /* 0x0000001fff167899 */ /* 0x000fe20008011404 */
[----:B------:R-:W-:-:S03]  /*1620*/  UMOV UR13, URZ ;  /* 0x000000ff000d7c82 */ /* 0x000fc60008000000 */
[----:B------:R-:W-:Y:S02]  /*1630*/  ULEA.HI UR22, UR22, UR4, URZ, 0x7 ;  /* 0x0000000416167291 */ /* 0x000fe4000f8f38ff */
[----:B------:R-:W-:Y:S02]  /*1640*/  UIADD3 UR4, UPT, UPT, UR15, -0x1, URZ ;  /* 0xffffffff0f047890 */ /* 0x000fe4000fffe0ff */
[----:B------:R-:W-:Y:S02]  /*1650*/  USHF.R.S32.HI UR22, URZ, 0x7, UR22 ;  /* 0x00000007ff167899 */ /* 0x000fe40008011416 */
[----:B------:R-:W-:Y:S02]  /*1660*/  UISETP.GE.U32.AND UP2, UPT, UR4, -0xff, UPT ;  /* 0xffffff010400788c */ /* 0x000fe4000bf46070 */
[----:B------:R-:W-:Y:S02]  /*1670*/  UISETP.LT.U32.AND UP0, UPT, UR22, 0x2, UPT ;  /* 0x000000021600788c */ /* 0x000fe4000bf01070 */
[----:B------:R-:W-:-:S02]  /*1680*/  UIADD3 UR15, UPT, UPT, UR15, 0xfe, URZ ;  /* 0x000000fe0f0f7890 */ /* 0x000fc4000fffe0ff */
[----:B------:R-:W-:-:S04]  /*1690*/  USEL UR21, UR22, 0x2, UP0 ;  /* 0x0000000216157887 */ /* 0x000fc80008000000 */
[----:B------:R-:W-:Y:S02]  /*16a0*/  UIADD3 UR6, UPT, UPT, UR21, -0x1, URZ ;  /* 0xffffffff15067890 */ /* 0x000fe4000fffe0ff */
[----:B------:R-:W-:Y:S02]  /*16b0*/  @UP2 UIADD3 UR6, UPT, UPT, UR21, URZ, URZ ;  /* 0x000000ff15062290 */ /* 0x000fe4000fffe0ff */
[----:B------:R-:W-:Y:S02]  /*16c0*/  UIADD3 UR14, UPT, UPT, UR22, -UR21, URZ ;  /* 0x80000015160e7290 */ /* 0x000fe4000fffe0ff */
[----:B------:R-:W-:Y:S02]  /*16d0*/  UIADD3 UR5, UPT, UPT, UR6, 0x1, URZ ;  /* 0x0000000106057890 */ /* 0x000fe4000fffe0ff */
[----:B--2-4-:R-:W-:-:S12]  /*16e0*/  UIADD3 UR6, UPT, UPT, -UR6, URZ, URZ ;  /* 0x000000ff06067290 */ /* 0x014fd8000fffe1ff */
.L_x_42:
[----:B------:R-:W-:Y:S01]  /*16f0*/  UISETP.NE.AND UP0, UPT, UR37, URZ, UPT ;  /* 0x000000ff2500728c */ /* 0x000fe2000bf05270 */
[----:B------:R-:W1:Y:S08]  /*1700*/  S2UR UR37, SR_CgaCtaId ;  /* 0x00000000002579c3 */ /* 0x000e700000008800 */
[----:B------:R-:W-:Y:S05]  /*1710*/  BRA.U UP0, `(.L_x_23) ;  /* 0x0000000100347547 */ /* 0x000fea000b800000 */
[----:B------:R-:W2:Y:S01]  /*1720*/  S2R R2, SR_CgaCtaId ;  /* 0x0000000000027919 */ /* 0x000ea20000008800 */
[----:B------:R-:W-:-:S04]  /*1730*/  MOV R3, 0x400 ;  /* 0x0000040000037802 */ /* 0x000fc80000000f00 */
[----:B--2---:R-:W-:Y:S02]  /*1740*/  LEA R3, R2, R3, 0x18 ;  /* 0x0000000302037211 */ /* 0x004fe400078ec0ff */
[----:B------:R-:W-:-:S03]  /*1750*/  SHF.L.U32 R2, R8, 0x1f, RZ ;  /* 0x0000001f08027819 */ /* 0x000fc600000006ff */
[----:B------:R-:W-:-:S04]  /*1760*/  IMAD R3, R10, 0x8, R3 ;  /* 0x000000080a037824 */ /* 0x000fc800078e0203 */
[----:B------:R-:W2:Y:S02]  /*1770*/  SYNCS.PHASECHK.TRANS64.TRYWAIT P0, [R3+URZ+0xc0], R2 ;  /* 0x0000c002030075a7 */ /* 0x000ea400080011ff */
[----:B--2---:R-:W-:Y:S05]  /*1780*/  @!P0 BRA `(.L_x_24) ;  /* 0x0000009c00848947 */ /* 0x004fea0003800000 */
.L_x_145:
[----:B------:R-:W-:Y:S01]  /*1790*/  VIADD R10, R10, 0x1 ;  /* 0x000000010a0a7836 */ /* 0x000fe20000000000 */
[----:B------:R2:W-:Y:S04]  /*17a0*/  SYNCS.ARRIVE.TRANS64.A1T0 RZ, [R3+URZ+0xb0], RZ ;  /* 0x0000b0ff03ff79a7 */ /* 0x0005e800081000ff */
[----:B------:R-:W-:-:S04]  /*17b0*/  ISETP.NE.AND P0, PT, R10, 0x2, PT ;  /* 0x000000020a00780c */ /* 0x000fc80003f05270 */
[----:B------:R-:W-:Y:S02]  /*17c0*/  SEL R10, R10, RZ, P0 ;  /* 0x000000ff0a0a7207 */ /* 0x000fe40000000000 */
[----:B--2---:R-:W-:-:S04]  /*17d0*/  SEL R3, RZ, 0x1, P0 ;  /* 0x00000001ff037807 */ /* 0x004fc80000000000 */
[----:B------:R-:W-:-:S07]  /*17e0*/  LOP3.LUT R8, R8, R3, RZ, 0x3c, !PT ;  /* 0x0000000308087212 */ /* 0x000fce00078e3cff */
.L_x_23:
[----:B------:R-:W-:Y:S01]  /*17f0*/  UMOV UR4, 0x400 ;  /* 0x0000040000047882 */ /* 0x000fe20000000000 */
[----:B------:R-:W-:Y:S01]  /*1800*/  LEA.HI R3, R21, R21, RZ, 0x1 ;  /* 0x0000001515037211 */ /* 0x000fe200078f08ff */
[----:B-1----:R-:W-:Y:S01]  /*1810*/  ULEA UR4, UR37, UR4, 0x18 ;  /* 0x0000000425047291 */ /* 0x002fe2000f8ec0ff */
[----:B------:R-:W-:Y:S01]  /*1820*/  SHF.L.U32 R2, R15, 0x1f, RZ ;  /* 0x0000001f0f027819 */ /* 0x000fe200000006ff */
[----:B------:R-:W-:Y:S01]  /*1830*/  UISETP.GE.U32.AND UP0, UPT, UR15, 0xff, UPT ;  /* 0x000000ff0f00788c */ /* 0x000fe2000bf06070 */
[C---:B------:R-:W-:Y:S01]  /*1840*/  R2UR UR9, R16.reuse ;  /* 0x00000000100972ca */ /* 0x040fe200000e0000 */
[----:B------:R-:W-:Y:S01]  /*1850*/  ULEA UR8, UR13, UR4, 0x3 ;  /* 0x000000040d087291 */ /* 0x000fe2000f8e18ff */
[----:B------:R-:W-:Y:S01]  /*1860*/  IMAD.SHL.U32 R3, R3, 0x80, RZ ;  /* 0x0000008003037824 */ /* 0x000fe200078e00ff */
[----:B------:R-:W-:Y:S01]  /*1870*/  R2UR UR19, R16 ;  /* 0x00000000101372ca */ /* 0x000fe200000e0000 */
[----:B------:R-:W-:-:S03]  /*1880*/  UMOV UR23, URZ ;  /* 0x000000ff00177c82 */ /* 0x000fc60008000000 */
[----:B------:R-:W-:-:S03]  /*1890*/  R2UR UR35, R3 ;  /* 0x00000000032372ca */ /* 0x000fc600000e0000 */
[----:B------:R1:W2:Y:S01]  /*18a0*/  SYNCS.PHASECHK.TRANS64.TRYWAIT P0, [UR8+0x10], R2 ;  /* 0x00001002ff0075a7 */ /* 0x0002a20008001108 */
[----:B------:R-:W-:-:S09]  /*18b0*/  R2UR UR8, R20 ;  /* 0x00000000140872ca */ /* 0x000fd200000e0000 */
[----:B------:R-:W-:-:S04]  /*18c0*/  ULOP3.LUT UR35, UR9, 0xffffff00, UR35, 0xf8, !UPT ;  /* 0xffffff0009237892 */ /* 0x000fc8000f8ef823 */
[----:B------:R-:W-:Y:S01]  /*18d0*/  ULEA UR19, UR8, UR19, 0x8 ;  /* 0x0000001308137291 */ /* 0x000fe2000f8e40ff */
[----:B------:R-:W-:Y:S11]  /*18e0*/  BRA.U !UP0, `(.L_x_25) ;  /* 0x0000000108ec7547 */ /* 0x000ff6000b800000 */
[----:B------:R-:W-:Y:S01]  /*18f0*/  UMOV UR29, UR6 ;  /* 0x00000006001d7c82 */ /* 0x000fe20008000000 */
[----:B------:R-:W-:Y:S01]  /*1900*/  UMOV UR44, UR13 ;  /* 0x0000000d002c7c82 */ /* 0x000fe20008000000 */
[----:B------:R-:W-:-:S05]  /*1910*/  UMOV UR26, 0x40 ;  /* 0x00000040001a7882 */ /* 0x000fca0000000000 */
.L_x_31:
[----:B------:R-:W-:Y:S01]  /*1920*/  ULEA UR33, UR44, UR4, 0x3 ;  /* 0x000000042c217291 */ /* 0x000fe2000f8e18ff */
[----:B------:R-:W-:Y:S01]  /*1930*/  @P5 MOV R3, 0x20000 ;  /* 0x0002000000035802 */ /* 0x000fe20000000f00 */
[----:B-12---:R-:W-:Y:S10]  /*1940*/  @P0 BRA `(.L_x_26) ;  /* 0x00000000000c0947 */ /* 0x006ff40003800000 */
[----:B------:R-:W-:-:S04]  /*1950*/  SHF.L.U32 R5, R15, 0x1f, RZ ;  /* 0x0000001f0f057819 */ /* 0x000fc800000006ff */
[----:B------:R-:W2:Y:S02]  /*1960*/  SYNCS.PHASECHK.TRANS64.TRYWAIT P0, [UR33+0x10], R5 ;  /* 0x00001005ff0075a7 */ /* 0x000ea40008001121 */
[----:B--2---:R-:W-:Y:S05]  /*1970*/  @!P0 BRA `(.L_x_27) ;  /* 0x0000009c001c8947 */ /* 0x004fea0003800000 */
.L_x_26:
[----:B------:R2:W-:Y:S01]  /*1980*/  @P5 SYNCS.ARRIVE.TRANS64 RZ, [UR33], R3 ;  /* 0x00000003ffff59a7 */ /* 0x0005e20008000021 */
[----:B------:R-:W-:Y:S02]  /*1990*/  ULOP3.LUT UR8, UR7, 0x2, URZ, 0xfc, !UPT ;  /* 0x0000000207087892 */ /* 0x000fe4000f8efcff */
[----:B------:R-:W-:Y:S02]  /*19a0*/  UIADD3 UR29, UPT, UPT, UR29, 0x1, URZ ;  /* 0x000000011d1d7890 */ /* 0x000fe4000fffe0ff */
[----:B------:R-:W-:Y:S02]  /*19b0*/  UISETP.NE.AND UP0, UPT, UR8, 0x2, UPT ;  /* 0x000000020800788c */ /* 0x000fe4000bf05270 */
[----:B------:R-:W-:-:S07]  /*19c0*/  UISETP.NE.AND UP2, UPT, UR29, 0x1, UPT ;  /* 0x000000011d00788c */ /* 0x000fce000bf45270 */
[----:B------:R-:W-:Y:S05]  /*19d0*/  BRA.U UP0, `(.L_x_28) ;  /* 0x0000000100047547 */ /* 0x000fea000b800000 */
[----:B------:R-:W-:Y:S05]  /*19e0*/  BPT.TRAP 0x1 ;  /* 0x000000040000795c */ /* 0x000fea0000300000 */
.L_x_28:
[----:B------:R-:W-:Y:S04]  /*19f0*/  BSSY.RECONVERGENT B0, `(.L_x_29) ;  /* 0x0000003000007945 */ /* 0x000fe80003800200 */
[----:B------:R-:W-:Y:S05]  /*1a00*/  @!P4 BRA `(.L_x_30) ;  /* 0x000000000004c947 */ /* 0x000fea0003800000 */
[----:B------:R-:W-:Y:S05]  /*1a10*/  BPT.TRAP 0x1 ;  /* 0x000000040000795c */ /* 0x000fea0000300000 */
.L_x_30:
[----:B------:R-:W-:Y:S05]  /*1a20*/  BSYNC.RECONVERGENT B0 ;  /* 0x0000000000007941 */ /* 0x000fea0003800200 */
.L_x_29:
[----:B------:R-:W-:Y:S02]  /*1a30*/  UIADD3 UR13, UPT, UPT, UR44, 0x1, URZ ;  /* 0x000000012c0d7890 */ /* 0x000fe4000fffe0ff */
[----:B------:R-:W-:Y:S02]  /*1a40*/  UIADD3 UR42, UP1, UPT, UR30, 0x80, URZ ;  /* 0x000000801e2a7890 */ /* 0x000fe4000ff3e0ff */
[----:B------:R-:W-:Y:S02]  /*1a50*/  UISETP.NE.AND UP0, UPT, UR13, 0x2, UPT ;  /* 0x000000020d00788c */ /* 0x000fe4000bf05270 */
[----:B------:R-:W-:Y:S02]  /*1a60*/  UIADD3 UR34, UPT, UPT, UR26, -0x40, URZ ;  /* 0xffffffc01a227890 */ /* 0x000fe4000fffe0ff */
[----:B------:R-:W-:Y:S02]  /*1a70*/  USEL UR9, URZ, 0x1, UP0 ;  /* 0x00000001ff097887 */ /* 0x000fe40008000000 */
[----:B------:R-:W-:-:S02]  /*1a80*/  USEL UR13, UR13, URZ, UP0 ;  /* 0x000000ff0d0d7287 */ /* 0x000fc40008000000 */
[----:B------:R-:W-:Y:S02]  /*1a90*/  UIADD3 UR40, UP0, UPT, UR30, 0x180, URZ ;  /* 0x000001801e287890 */ /* 0x000fe4000ff1e0ff */
[----:B------:R-:W-:Y:S01]  /*1aa0*/  ULEA UR8, UR13, UR4, 0x3 ;  /* 0x000000040d087291 */ /* 0x000fe2000f8e18ff */
[----:B------:R-:W-:Y:S01]  /*1ab0*/  LOP3.LUT R15, R15, UR9, RZ, 0x3c, !PT ;  /* 0x000000090f0f7c12 */ /* 0x000fe2000f8e3cff */
[----:B------:R-:W-:Y:S02]  /*1ac0*/  ULOP3.LUT UR33, UR33, 0xfefffff8, URZ, 0xc0, !UPT ;  /* 0xfefffff821217892 */ /* 0x000fe4000f8ec0ff */
[----:B------:R-:W-:Y:S01]  /*1ad0*/  UIADD3.X UR43, UPT, UPT, URZ, UR31, URZ, UP1, !UPT ;  /* 0x0000001fff2b7290 */ /* 0x000fe20008ffe4ff */
[----:B-1----:R-:W-:Y:S01]  /*1ae0*/  SHF.L.U32 R2, R15, 0x1f, RZ ;  /* 0x0000001f0f027819 */ /* 0x002fe200000006ff */
[----:B------:R-:W-:Y:S01]  /*1af0*/  UIADD3.X UR41, UPT, UPT, URZ, UR31, URZ, UP0, !UPT ;  /* 0x0000001fff297290 */ /* 0x000fe200087fe4ff */
[----:B------:R-:W-:Y:S02]  /*1b00*/  UMOV UR38, 0x0 ;  /* 0x0000000000267882 */ /* 0x000fe40000000000 */
[----:B------:R4:W1:Y:S01]  /*1b10*/  SYNCS.PHASECHK.TRANS64.TRYWAIT P0, [UR8+0x10], R2 ;  /* 0x00001002ff0075a7 */ /* 0x0008620008001108 */
[----:B------:R-:W-:Y:S01]  /*1b20*/  ULEA UR8, UR44, UR4, 0xf ;  /* 0x000000042c087291 */ /* 0x000fe2000f8e78ff */
[----:B------:R-:W-:Y:S01]  /*1b30*/  UMOV UR39, 0x10000000 ;  /* 0x1000000000277882 */ /* 0x000fe20000000000 */
[----:B------:R-:W-:-:S02]  /*1b40*/  UMOV UR27, UR35 ;  /* 0x00000023001b7c82 */ /* 0x000fc40008000000 */
[----:B------:R-:W-:Y:S02]  /*1b50*/  UIADD3 UR32, UPT, UPT, UR8, 0x10800, URZ ;  /* 0x0001080008207890 */ /* 0x000fe4000fffe0ff */
[----:B------:R-:W-:Y:S02]  /*1b60*/  UIADD3 UR24, UPT, UPT, UR8, 0x14800, URZ ;  /* 0x0001480008187890 */ /* 0x000fe4000fffe0ff */
[----:B------:R-:W-:Y:S02]  /*1b70*/  UIADD3 UR16, UPT, UPT, UR8, 0x20800, URZ ;  /* 0x0002080008107890 */ /* 0x000fe4000fffe0ff */
[----:B------:R-:W-:Y:S01]  /*1b80*/  UIADD3 UR8, UPT, UPT, UR8, 0x24800, URZ ;  /* 0x0002480008087890 */ /* 0x000fe2000fffe0ff */
[----:B------:R-:W-:Y:S01]  /*1b90*/  UMOV UR28, UR36 ;  /* 0x00000024001c7c82 */ /* 0x000fe20008000000 */
[----:B------:R-:W-:Y:S01]  /*1ba0*/  UMOV UR25, UR33 ;  /* 0x0000002100197c82 */ /* 0x000fe20008000000 */
[----:B------:R-:W-:Y:S01]  /*1bb0*/  UMOV UR20, UR36 ;  /* 0x0000002400147c82 */ /* 0x000fe20008000000 */
[----:B------:R-:W-:Y:S01]  /*1bc0*/  UMOV UR17, UR33 ;  /* 0x0000002100117c82 */ /* 0x000fe20008000000 */
[----:B------:R-:W-:Y:S01]  /*1bd0*/  UMOV UR18, UR34 ;  /* 0x0000002200127c82 */ /* 0x000fe20008000000 */
[----:B------:R-:W-:Y:S01]  /*1be0*/  UTMALDG.3D.2CTA [UR32], [UR42], desc[UR38] ;  /* 0x000026202a0075b4 */ /* 0x000fe20008211000 */
[----:B------:R-:W-:Y:S01]  /*1bf0*/  UMOV UR10, UR26 ;  /* 0x0000001a000a7c82 */ /* 0x000fe20008000000 */
[----:B------:R-:W-:Y:S01]  /*1c00*/  UMOV UR11, UR19 ;  /* 0x00000013000b7c82 */ /* 0x000fe20008000000 */
[----:B------:R-:W-:Y:S01]  /*1c10*/  UMOV UR12, UR36 ;  /* 0x00000024000c7c82 */ /* 0x000fe20008000000 */
[----:B------:R-:W-:Y:S01]  /*1c20*/  UMOV UR9, UR33 ;  /* 0x0000002100097c82 */ /* 0x000fe20008000000 */
[----:B------:R-:W-:Y:S01]  /*1c30*/  UMOV UR23, UR5 ;  /* 0x0000000500177c82 */ /* 0x000fe20008000000 */
[----:B------:R-:W-:Y:S01]  /*1c40*/  UMOV UR44, UR13 ;  /* 0x0000000d002c7c82 */ /* 0x000fe20008000000 */
[----:B------:R2:W-:Y:S01]  /*1c50*/  UTMALDG.3D.2CTA [UR24], [UR42], desc[UR38] ;  /* 0x000026182a0075b4 */ /* 0x0005e20008211000 */
[----:B------:R4:W-:Y:S01]  /*1c60*/  UTMALDG.3D.2CTA [UR16], [UR40], desc[UR38] ;  /* 0x00002610280075b4 */ /* 0x0009e20008211000 */
[----:B------:R4:W-:Y:S01]  /*1c70*/  UTMALDG.3D.2CTA [UR8], [UR40], desc[UR38] ;  /* 0x00002608280075b4 */ /* 0x0009e20008211000 */
[----:B--2---:R-:W-:Y:S01]  /*1c80*/  UIADD3 UR26, UPT, UPT, UR26, 0x80, URZ ;  /* 0x000000801a1a7890 */ /* 0x004fe2000fffe0ff */
[----:B----4-:R-:W-:Y:S11]  /*1c90*/  BRA.U UP2, `(.L_x_31) ;  /* 0xfffffffd02207547 */ /* 0x010ff6000b83ffff */
.L_x_25:
[----:B------:R-:W-:Y:S01]  /*1ca0*/  ULEA UR8, UR13, UR4, 0x3 ;  /* 0x000000040d087291 */ /* 0x000fe2000f8e18ff */
[----:B-1----:R-:W-:Y:S01]  /*1cb0*/  SHF.L.U32 R2, R15, 0x1f, RZ ;  /* 0x0000001f0f027819 */ /* 0x002fe200000006ff */
[----:B------:R-:W-:Y:S01]  /*1cc0*/  @!P1 SYNCS.ARRIVE.TRANS64.A1T0 RZ, [UR4+0x68], RZ ;  /* 0x000068ffffff99a7 */ /* 0x000fe20008100004 */
[----:B------:R-:W-:-:S06]  /*1cd0*/  UISETP.GT.AND UP0, UPT, UR22, UR21, UPT ;  /* 0x000000151600728c */ /* 0x000fcc000bf04270 */
[----:B--2---:R1:W2:Y:S03]  /*1ce0*/  SYNCS.PHASECHK.TRANS64.TRYWAIT P0, [UR8+0x10], R2 ;  /* 0x00001002ff0075a7 */ /* 0x0042a60008001108 */
[----:B------:R-:W-:Y:S05]  /*1cf0*/  BRA.U !UP0, `(.L_x_32) ;  /* 0x0000000108e47547 */ /* 0x000fea000b800000 */
[----:B------:R-:W-:Y:S01]  /*1d00*/  UIADD3 UR29, UPT, UPT, UR14, UR23, URZ ;  /* 0x000000170e1d7290 */ /* 0x000fe2000fffe0ff */
[----:B------:R-:W-:-:S11]  /*1d10*/  UMOV UR44, UR13 ;  /* 0x0000000d002c7c82 */ /* 0x000fd60008000000 */
.L_x_38:
[----:B------:R-:W-:Y:S01]  /*1d20*/  ULEA UR33, UR44, UR4, 0x3 ;  /* 0x000000042c217291 */ /* 0x000fe2000f8e18ff */
[----:B--2---:R-:W-:Y:S01]  /*1d30*/  @P5 MOV R3, 0x20000 ;  /* 0x0002000000035802 */ /* 0x004fe20000000f00 */
[----:B-12---:R-:W-:Y:S10]  /*1d40*/  @P0 BRA `(.L_x_33) ;  /* 0x00000000000c0947 */ /* 0x006ff40003800000 */
[----:B------:R-:W-:-:S04]  /*1d50*/  SHF.L.U32 R5, R15, 0x1f, RZ ;  /* 0x0000001f0f057819 */ /* 0x000fc800000006ff */
[----:B------:R-:W2:Y:S02]  /*1d60*/  SYNCS.PHASECHK.TRANS64.TRYWAIT P0, [UR33+0x10], R5 ;  /* 0x00001005ff0075a7 */ /* 0x000ea40008001121 */
[----:B--2---:R-:W-:Y:S05]  /*1d70*/  @!P0 BRA `(.L_x_34) ;  /* 0x0000009800348947 */ /* 0x004fea0003800000 */
.L_x_33:
[----:B------:R2:W-:Y:S01]  /*1d80*/  @P5 SYNCS.ARRIVE.TRANS64 RZ, [UR33], R3 ;  /* 0x00000003ffff59a7 */ /* 0x0005e20008000021 */
[----:B------:R-:W-:-:S04]  /*1d90*/  ULOP3.LUT UR8, UR7, 0x2, URZ, 0xfc, !UPT ;  /* 0x0000000207087892 */ /* 0x000fc8000f8efcff */
[----:B------:R-:W-:-:S09]  /*1da0*/  UISETP.NE.AND UP0, UPT, UR8, 0x2, UPT ;  /* 0x000000020800788c */ /* 0x000fd2000bf05270 */
[----:B------:R-:W-:Y:S05]  /*1db0*/  BRA.U UP0, `(.L_x_35) ;  /* 0x0000000100047547 */ /* 0x000fea000b800000 */
[----:B------:R-:W-:Y:S05]  /*1dc0*/  BPT.TRAP 0x1 ;  /* 0x000000040000795c */ /* 0x000fea0000300000 */
.L_x_35:
[----:B------:R-:W-:Y:S04]  /*1dd0*/  BSSY.RECONVERGENT B0, `(.L_x_36) ;  /* 0x0000003000007945 */ /* 0x000fe80003800200 */
[----:B------:R-:W-:Y:S05]  /*1de0*/  @!P4 BRA `(.L_x_37) ;  /* 0x000000000004c947 */ /* 0x000fea0003800000 */
[----:B------:R-:W-:Y:S05]  /*1df0*/  BPT.TRAP 0x1 ;  /* 0x000000040000795c */ /* 0x000fea0000300000 */
.L_x_37:
[----:B------:R-:W-:Y:S05]  /*1e00*/  BSYNC.RECONVERGENT B0 ;  /* 0x0000000000007941 */ /* 0x000fea0003800200 */
.L_x_36:
[----:B------:R-:W-:Y:S02]  /*1e10*/  UIADD3 UR13, UPT, UPT, UR44, 0x1, URZ ;  /* 0x000000012c0d7890 */ /* 0x000fe4000fffe0ff */
[----:B------:R-:W-:Y:S02]  /*1e20*/  UIADD3 UR42, UP1, UPT, UR30, 0x80, URZ ;  /* 0x000000801e2a7890 */ /* 0x000fe4000ff3e0ff */
[----:B------:R-:W-:Y:S02]  /*1e30*/  UISETP.NE.AND UP0, UPT, UR13, 0x2, UPT ;  /* 0x000000020d00788c */ /* 0x000fe4000bf05270 */
[----:B------:R-:W-:Y:S02]  /*1e40*/  USHF.L.U32 UR34, UR23, 0x7, URZ ;  /* 0x0000000717227899 */ /* 0x000fe400080006ff */
        /* <DEDUP_REMOVED lines=8> */
[----:B------:R-:W-:Y:S02]  /*1ed0*/  UIADD3 UR26, UPT, UPT, UR34, 0x40, URZ ;  /* 0x00000040221a7890 */ /* 0x000fe4000fffe0ff */
[----:B------:R-:W-:Y:S01]  /*1ee0*/  UIADD3.X UR41, UPT, UPT, URZ, UR31, URZ, UP0, !UPT ;  /* 0x0000001fff297290 */ /* 0x000fe200087fe4ff */
[----:B------:R4:W1:Y:S01]  /*1ef0*/  SYNCS.PHASECHK.TRANS64.TRYWAIT P0, [UR8+0x10], R2 ;  /* 0x00001002ff0075a7 */ /* 0x0008620008001108 */
[----:B------:R-:W-:Y:S01]  /*1f00*/  ULEA UR8, UR44, UR4, 0xf ;  /* 0x000000042c087291 */ /* 0x000fe2000f8e78ff */
[----:B------:R-:W-:Y:S01]  /*1f10*/  UMOV UR38, 0x0 ;  /* 0x0000000000267882 */ /* 0x000fe20000000000 */
[----:B------:R-:W-:-:S02]  /*1f20*/  UMOV UR39, 0x10000000 ;  /* 0x1000000000277882 */ /* 0x000fc40000000000 */
        /* <DEDUP_REMOVED lines=9> */
[----:B------:R-:W-:Y:S01]  /*1fc0*/  UMOV UR18, UR34 ;  /* 0x0000002200127c82 */ /* 0x000fe20008000000 */
[----:B------:R4:W-:Y:S01]  /*1fd0*/  UTMALDG.3D.2CTA [UR32], [UR42], desc[UR38] ;  /* 0x000026202a0075b4 */ /* 0x0009e20008211000 */
[----:B------:R-:W-:Y:S01]  /*1fe0*/  UMOV UR11, UR19 ;  /* 0x00000013000b7c82 */ /* 0x000fe20008000000 */
[----:B------:R-:W-:Y:S01]  /*1ff0*/  UMOV UR12, UR36 ;  /* 0x00000024000c7c82 */ /* 0x000fe20008000000 */
[----:B------:R-:W-:Y:S01]  /*2000*/  UMOV UR9, UR33 ;  /* 0x0000002100097c82 */ /* 0x000fe20008000000 */
[----:B------:R-:W-:Y:S01]  /*2010*/  UMOV UR10, UR26 ;  /* 0x0000001a000a7c82 */ /* 0x000fe20008000000 */
[----:B------:R-:W-:Y:S01]  /*2020*/  UIADD3 UR23, UPT, UPT, UR23, 0x1, URZ ;  /* 0x0000000117177890 */ /* 0x000fe2000fffe0ff */
[----:B------:R-:W-:Y:S01]  /*2030*/  UMOV UR44, UR13 ;  /* 0x0000000d002c7c82 */ /* 0x000fe20008000000 */
[----:B------:R4:W-:Y:S02]  /*2040*/  UTMALDG.3D.2CTA [UR24], [UR42], desc[UR38] ;  /* 0x000026182a0075b4 */ /* 0x0009e40008211000 */
[----:B------:R-:W-:Y:S01]  /*2050*/  UISETP.NE.AND UP0, UPT, UR23, UR29, UPT ;  /* 0x0000001d1700728c */ /* 0x000fe2000bf05270 */
[----:B------:R4:W-:Y:S01]  /*2060*/  UTMALDG.3D.2CTA [UR16], [UR40], desc[UR38] ;  /* 0x00002610280075b4 */ /* 0x0009e20008211000 */
[----:B------:R4:W-:Y:S07]  /*2070*/  UTMALDG.3D.2CTA [UR8], [UR40], desc[UR38] ;  /* 0x00002608280075b4 */ /* 0x0009ee0008211000 */
[----:B----4-:R-:W-:Y:S05]  /*2080*/  BRA.U UP0, `(.L_x_38) ;  /* 0xfffffffd00247547 */ /* 0x010fea000b83ffff */
.L_x_32:
[----:B-1----:R-:W-:Y:S01]  /*2090*/  LEA R2, R14, UR4, 0x3 ;  /* 0x000000040e027c11 */ /* 0x002fe2000f8e18ff */
[----:B------:R-:W-:Y:S01]  /*20a0*/  NOP ;  /* 0x0000000000007918 */ /* 0x000fe20000000000 */
[----:B--2---:R-:W-:Y:S02]  /*20b0*/  SHF.L.U32 R3, R12, 0x1f, RZ ;  /* 0x0000001f0c037819 */ /* 0x004fe400000006ff */
[----:B------:R-:W-:Y:S02]  /*20c0*/  LEA R4, R14, UR4, 0x4 ;  /* 0x000000040e047c11 */ /* 0x000fe4000f8e20ff */
[----:B------:R-:W1:Y:S02]  /*20d0*/  SYNCS.PHASECHK.TRANS64.TRYWAIT P0, [R2+URZ+0x70], R3 ;  /* 0x00007003020075a7 */ /* 0x000e6400080011ff */
[----:B-1----:R-:W-:Y:S05]  /*20e0*/  @!P0 BRA `(.L_x_39) ;  /* 0x0000009400708947 */ /* 0x002fea0003800000 */
.L_x_148:
[----:B------:R-:W2:Y:S01]  /*20f0*/  LDS.128 R4, [R4+0xe0] ;  /* 0x0000e00004047984 */ /* 0x000ea20000000c00 */
[----:B------:R-:W-:Y:S01]  /*2100*/  ISETP.GE.AND P0, PT, R72, 0x1, PT ;  /* 0x000000014800780c */ /* 0x000fe20003f06270 */
[----:B-1----:R-:W-:Y:S01]  /*2110*/  VIADD R2, R2, 0x80 ;  /* 0x0000008002027836 */ /* 0x002fe20000000000 */
[----:B------:R-:W-:Y:S01]  /*2120*/  @!PT LDS RZ, [RZ] ;  /* 0x00000000fffff984 */ /* 0x000fe20000000800 */
[----:B------:R-:W-:Y:S01]  /*2130*/  @!PT LDS RZ, [RZ] ;  /* 0x00000000fffff984 */ /* 0x000fe20000000800 */
[----:B------:R-:W-:Y:S01]  /*2140*/  @!PT LDS RZ, [RZ] ;  /* 0x00000000fffff984 */ /* 0x000fe20000000800 */
[----:B------:R-:W-:Y:S01]  /*2150*/  @!PT LDS RZ, [RZ] ;  /* 0x00000000fffff984 */ /* 0x000fe20000000800 */
[----:B------:R1:W-:Y:S06]  /*2160*/  MEMBAR.ALL.CTA ;  /* 0x0000000000007992 */ /* 0x0003ec0000008000 */
[----:B-1----:R-:W1:Y:S01]  /*2170*/  FENCE.VIEW.ASYNC.S ;  /* 0x00000000000073c6 */ /* 0x002e620000000000 */
[----:B------:R-:W-:-:S04]  /*2180*/  PRMT R2, RZ, 0x654, R2 ;  /* 0x00000654ff027816 */ /* 0x000fc80000000002 */
[----:B-1----:R1:W-:Y:S01]  /*2190*/  SYNCS.ARRIVE.TRANS64.RED.A1T0 RZ, [R2+URZ], RZ ;  /* 0x000000ff02ff79a7 */ /* 0x0023e200081004ff */
[----:B--2---:R-:W-:-:S13]  /*21a0*/  LOP3.LUT P2, RZ, R6, 0x1, RZ, 0xc0, !PT ;  /* 0x0000000106ff7812 */ /* 0x004fda000784c0ff */
[----:B------:R-:W-:Y:S01]  /*21b0*/  @P2 SHF.R.U32.HI R3, RZ, 0x10, R5 ;  /* 0x00000010ff032819 */ /* 0x000fe20000011605 */
[----:B------:R-:W-:Y:S01]  /*21c0*/  VOTEU.ANY UP0, P2 ;  /* 0x0000000000ff7886 */ /* 0x000fe20001000100 */
[----:B------:R-:W-:Y:S02]  /*21d0*/  @P2 MOV R13, R4 ;  /* 0x00000004000d2202 */ /* 0x000fe40000000f00 */
[----:B------:R-:W-:Y:S02]  /*21e0*/  @P2 R2UR.BROADCAST UR8, R3 ;  /* 0x00000000030822ca */ /* 0x000fe400008e0000 */
[----:B------:R-:W-:-:S11]  /*21f0*/  @P2 LOP3.LUT R11, R5, 0xffff, RZ, 0xc0, !PT ;  /* 0x0000ffff050b2812 */ /* 0x000fd600078ec0ff */
[----:B------:R-:W-:Y:S01]  /*2200*/  @UP0 UMOV UR36, UR8 ;  /* 0x0000000800240c82 */ /* 0x000fe20008000000 */
[----:B-1----:R-:W-:Y:S05]  /*2210*/  @!P0 BRA `(.L_x_40) ;  /* 0x0000000000b88947 */ /* 0x002fea0003800000 */
[----:B------:R-:W3:Y:S01]  /*2220*/  LDC.64 R4, c[0x0][0xb18] ;  /* 0x0002c600ff047b82 */ /* 0x000ee20000000a00 */
[----:B------:R-:W-:-:S07]  /*2230*/  ISETP.NE.AND P3, PT, R72, 0x1, PT ;  /* 0x000000014800780c */ /* 0x000fce0003f65270 */
[----:B------:R-:W1:Y:S08]  /*2240*/  LDC.64 R6, c[0x0][0xb10] ;  /* 0x0002c400ff067b82 */ /* 0x000e700000000a00 */
[----:B------:R-:W2:Y:S08]  /*2250*/  LDC R17, c[0x0][0xb20] ;  /* 0x0002c800ff117b82 */ /* 0x000eb00000000800 */
[----:B------:R-:W4:Y:S01]  /*2260*/  LDC R18, c[0x0][0xb0c] ;  /* 0x0002c300ff127b82 */ /* 0x000f220000000800 */
[----:B---3--:R-:W-:Y:S01]  /*2270*/  IMAD.HI.U32 R22, R0, R5, RZ ;  /* 0x0000000500167227 */ /* 0x008fe200078e00ff */
[----:B------:R-:W-:-:S06]  /*2280*/  ISETP.NE.AND P0, PT, R4, 0x1, PT ;  /* 0x000000010400780c */ /* 0x000fcc0003f05270 */
[----:B------:R-:W3:Y:S01]  /*2290*/  LDC.64 R2, c[0x0][0xb28] ;  /* 0x0002ca00ff027b82 */ /* 0x000ee20000000a00 */
[----:B-1----:R-:W-:-:S04]  /*22a0*/  IMAD.HI.U32 R20, R9, R6, RZ ;  /* 0x0000000609147227 */ /* 0x002fc800078e00ff */
[----:B------:R-:W-:Y:S01]  /*22b0*/  IMAD.HI.U32 R24, R13, R6, RZ ;  /* 0x000000060d187227 */ /* 0x000fe200078e00ff */
[----:B------:R-:W-:Y:S02]  /*22c0*/  SHF.R.U32.HI R20, RZ, R7, R20 ;  /* 0x00000007ff147219 */ /* 0x000fe40000011614 */
[----:B--2---:R-:W-:Y:S01]  /*22d0*/  SHF.R.U32.HI R19, RZ, R17, R22 ;  /* 0x00000011ff137219 */ /* 0x004fe20000011616 */
[----:B------:R-:W-:Y:S01]  /*22e0*/  IMAD.HI.U32 R22, R11, R5, RZ ;  /* 0x000000050b167227 */ /* 0x000fe200078e00ff */
[----:B------:R-:W-:Y:S02]  /*22f0*/  SHF.R.U32.HI R24, RZ, R7, R24 ;  /* 0x00000007ff187219 */ /* 0x000fe40000011618 */
[----:B------:R-:W-:Y:S02]  /*2300*/  SEL R19, R0, R19, !P0 ;  /* 0x0000001300137207 */ /* 0x000fe40004000000 */
[----:B------:R-:W-:Y:S02]  /*2310*/  SHF.R.U32.HI R22, RZ, R17, R22 ;  /* 0x00000011ff167219 */ /* 0x000fe40000011616 */
[----:B----4-:R-:W-:-:S02]  /*2320*/  ISETP.NE.AND P1, PT, R18, 0x1, PT ;  /* 0x000000011200780c */ /* 0x010fc40003f25270 */
[----:B------:R-:W-:Y:S02]  /*2330*/  SEL R5, R11, R22, !P0 ;  /* 0x000000160b057207 */ /* 0x000fe40004000000 */
[----:B------:R-:W-:Y:S02]  /*2340*/  SEL R21, R9, R20, !P1 ;  /* 0x0000001409157207 */ /* 0x000fe40004800000 */
[----:B------:R-:W-:Y:S01]  /*2350*/  SEL R7, R13, R24, !P1 ;  /* 0x000000180d077207 */ /* 0x000fe20004800000 */
[----:B---3--:R-:W-:Y:S01]  /*2360*/  IMAD.HI.U32 R20, R19, R2, RZ ;  /* 0x0000000213147227 */ /* 0x008fe200078e00ff */
[----:B------:R-:W-:-:S03]  /*2370*/  IADD3 R17, PT, PT, -R5, RZ, RZ ;  /* 0x000000ff05117210 */ /* 0x000fc60007ffe1ff */
        /* <DEDUP_REMOVED lines=11> */
[----:B------:R-:W-:-:S04]  /*2430*/  @!P0 IMAD.HI.U32 R20, R7, R2, RZ ;  /* 0x0000000207148227 */ /* 0x000fc800078e00ff */
[----:B------:R-:W-:Y:S01]  /*2440*/  IMAD.MOV R2, RZ, RZ, -R6 ;  /* 0x000000ffff027224 */ /* 0x000fe200078e0a06 */
[----:B------:R-:W-:-:S03]  /*2450*/  @!P0 SHF.R.U32.HI R20, RZ, R3, R20 ;  /* 0x00000003ff148219 */ /* 0x000fc60000011614 */
[----:B------:R-:W-:Y:S01]  /*2460*/  IMAD R2, R72, R2, R5 ;  /* 0x0000000248027224 */ /* 0x000fe200078e0205 */
        /* <DEDUP_REMOVED lines=9> */
.L_x_40:
[----:B------:R-:W1:Y:S02]  /*2500*/  LDCU UR8, c[0x0][0xb30] ;  /* 0x00016600ff0877ac */ /* 0x000e640008000800 */
[----:B-1----:R-:W-:-:S09]  /*2510*/  UISETP.NE.AND UP0, UPT, UR8, 0x1, UPT ;  /* 0x000000010800788c */ /* 0x002fd2000bf05270 */
[----:B------:R-:W-:Y:S05]  /*2520*/  BRA.U UP0, `(.L_x_41) ;  /* 0x0000000100407547 */ /* 0x000fea000b800000 */
[----:B------:R-:W1:Y:S08]  /*2530*/  LDC.64 R4, c[0x0][0xb10] ;  /* 0x0002c400ff047b82 */ /* 0x000e700000000a00 */
[----:B------:R-:W2:Y:S08]  /*2540*/  LDC.64 R2, c[0x0][0xb18] ;  /* 0x0002c600ff027b82 */ /* 0x000eb00000000a00 */
[----:B------:R-:W4:Y:S08]  /*2550*/  LDC R6, c[0x0][0xb20] ;  /* 0x0002c800ff067b82 */ /* 0x000f300000000800 */
[----:B------:R-:W3:Y:S01]  /*2560*/  LDC R18, c[0x0][0xb0c] ;  /* 0x0002c300ff127b82 */ /* 0x000ee20000000800 */
[----:B-1----:R-:W-:-:S05]  /*2570*/  IMAD.HI.U32 R4, R13, R4, RZ ;  /* 0x000000040d047227 */ /* 0x002fca00078e00ff */
[----:B------:R-:W-:Y:S01]  /*2580*/  SHF.R.U32.HI R4, RZ, R5, R4 ;  /* 0x00000005ff047219 */ /* 0x000fe20000011604 */
[----:B--2---:R-:W-:Y:S01]  /*2590*/  IMAD.HI.U32 R3, R11, R3, RZ ;  /* 0x000000030b037227 */ /* 0x004fe200078e00ff */
[----:B------:R-:W-:-:S04]  /*25a0*/  ISETP.NE.AND P0, PT, R2, 0x1, PT ;  /* 0x000000010200780c */ /* 0x000fc80003f05270 */
[----:B----4-:R-:W-:-:S04]  /*25b0*/  SHF.R.U32.HI R6, RZ, R6, R3 ;  /* 0x00000006ff067219 */ /* 0x010fc80000011603 */
[----:B------:R-:W-:Y:S02]  /*25c0*/  SEL R3, R11, R6, !P0 ;  /* 0x000000060b037207 */ /* 0x000fe40004000000 */
[----:B---3--:R-:W-:-:S04]  /*25d0*/  ISETP.NE.AND P1, PT, R18, 0x1, PT ;  /* 0x000000011200780c */ /* 0x008fc80003f25270 */
[----:B------:R-:W-:-:S05]  /*25e0*/  SEL R4, R13, R4, !P1 ;  /* 0x000000040d047207 */ /* 0x000fca0004800000 */
[----:B------:R-:W-:Y:S02]  /*25f0*/  IMAD.IADD R5, R3, 0x1, -R4 ;  /* 0x0000000103057824 */ /* 0x000fe400078e0a04 */
[----:B------:R-:W-:Y:S02]  /*2600*/  IMAD.IADD R3, R4, 0x1, -R3 ;  /* 0x0000000104037824 */ /* 0x000fe400078e0a03 */
[----:B------:R-:W-:Y:S02]  /*2610*/  IMAD R13, R5, R18, R13 ;  /* 0x00000012050d7224 */ /* 0x000fe400078e020d */
[----:B------:R-:W-:-:S07]  /*2620*/  IMAD R11, R3, R2, R11 ;  /* 0x00000002030b7224 */ /* 0x000fce00078e020b */
.L_x_41:
[----:B------:R-:W-:Y:S01]  /*2630*/  VIADD R14, R14, 0x1 ;  /* 0x000000010e0e7836 */ /* 0x000fe20000000000 */
[----:B------:R-:W-:Y:S01]  /*2640*/  PLOP3.LUT P1, PT, PT, PT, PT, 0x80, 0x8 ;  /* 0x000000000008781c */ /* 0x000fe20003f2f070 */
[----:B------:R-:W-:Y:S02]  /*2650*/  IMAD.IADD R21, R13, 0x1, R156 ;  /* 0x000000010d157824 */ /* 0x000fe400078e029c */
[----:B------:R-:W-:Y:S01]  /*2660*/  IMAD.IADD R20, R11, 0x1, R154 ;  /* 0x000000010b147824 */ /* 0x000fe200078e029a */
[----:B------:R-:W-:-:S04]  /*2670*/  ISETP.NE.AND P0, PT, R14, 0x2, PT ;  /* 0x000000020e00780c */ /* 0x000fc80003f05270 */
[----:B------:R-:W-:Y:S02]  /*2680*/  SEL R3, RZ, 0x1, P0 ;  /* 0x00000001ff037807 */ /* 0x000fe40000000000 */
[----:B------:R-:W-:Y:S02]  /*2690*/  SEL R14, R14, RZ, P0 ;  /* 0x000000ff0e0e7207 */ /* 0x000fe40000000000 */
[----:B------:R-:W-:Y:S01]  /*26a0*/  LOP3.LUT R12, R12, R3, RZ, 0x3c, !PT ;  /* 0x000000030c0c7212 */ /* 0x000fe200078e3cff */
[----:B------:R-:W-:Y:S06]  /*26b0*/  @P2 BRA `(.L_x_42) ;  /* 0xfffffff0000c2947 */ /* 0x000fec000383ffff */
[----:B------:R-:W-:Y:S01]  /*26c0*/  UIADD3 UR5, UPT, UPT, UR4, 0x10, URZ ;  /* 0x0000001004057890 */ /* 0x000fe2000fffe0ff */
[----:B------:R-:W-:-:S03]  /*26d0*/  SHF.L.U32 R3, R15, 0x1f, RZ ;  /* 0x0000001f0f037819 */ /* 0x000fc600000006ff */
[----:B------:R-:W-:-:S09]  /*26e0*/  ULEA UR4, UR13, UR5, 0x3 ;  /* 0x000000050d047291 */ /* 0x000fd2000f8e18ff */
[----:B------:R-:W1:Y:S02]  /*26f0*/  SYNCS.PHASECHK.TRANS64.TRYWAIT P0, [UR4], R3 ;  /* 0x00000003ff0075a7 */ /* 0x000e640008001104 */
[----:B-1----:R-:W-:Y:S05]  /*2700*/  @!P0 BRA `(.L_x_43) ;  /* 0x0000008c00fc8947 */ /* 0x002fea0003800000 */
.L_x_150:
[----:B------:R-:W-:-:S04]  /*2710*/  UIADD3 UR6, UPT, UPT, UR13, 0x1, URZ ;  /* 0x000000010d067890 */ /* 0x000fc8000fffe0ff */
[----:B------:R-:W-:-:S04]  /*2720*/  UISETP.NE.AND UP0, UPT, UR6, 0x2, UPT ;  /* 0x000000020600788c */ /* 0x000fc8000bf05270 */
[----:B------:R-:W-:Y:S02]  /*2730*/  USEL UR4, URZ, 0x1, UP0 ;  /* 0x00000001ff047887 */ /* 0x000fe40008000000 */
[----:B------:R-:W-:-:S04]  /*2740*/  USEL UR6, UR6, URZ, UP0 ;  /* 0x000000ff06067287 */ /* 0x000fc80008000000 */
[----:B------:R-:W-:Y:S01]  /*2750*/  ULEA UR6, UR6, UR5, 0x3 ;  /* 0x0000000506067291 */ /* 0x000fe2000f8e18ff */
[----:B-1----:R-:W-:-:S04]  /*2760*/  LOP3.LUT R3, R15, UR4, RZ, 0x3c, !PT ;  /* 0x000000040f037c12 */ /* 0x002fc8000f8e3cff */
[----:B------:R-:W-:Y:S01]  /*2770*/  SHF.L.U32 R3, R3, 0x1f, RZ ;  /* 0x0000001f03037819 */ /* 0x000fe200000006ff */
[----:B---3--:R-:W-:-:S07]  /*2780*/  IMAD.U32 R0, RZ, RZ, UR6 ;  /* 0x00000006ff007e24 */ /* 0x008fce000f8e00ff */
.L_x_44:
[----:B-1----:R1:W2:Y:S02]  /*2790*/  SYNCS.PHASECHK.TRANS64.TRYWAIT P0, [R0+URZ], R3 ;  /* 0x00000003000075a7 */ /* 0x0022a400080011ff */
[----:B--2---:R-:W-:Y:S05]  /*27a0*/  @!P0 NANOSLEEP.SYNCS 0x989680 ;  /* 0x009896800000895d */ /* 0x004fea0003900000 */
[----:B------:R-:W2:Y:S02]  /*27b0*/  @!P0 SYNCS.PHASECHK.TRANS64 P0, [R0+URZ], R3 ;  /* 0x00000003000085a7 */ /* 0x000ea400080010ff */
[----:B--2---:R-:W-:Y:S05]  /*27c0*/  @P0 EXIT ;  /* 0x000000000000094d */ /* 0x004fea0003800000 */
[----:B------:R-:W-:Y:S05]  /*27d0*/  BRA `(.L_x_44) ;  /* 0xfffffffc00ec7947 */ /* 0x000fea000383ffff */
.L_x_22:
[----:B------:R-:W-:-:S04]  /*27e0*/  UISETP.NE.AND UP1, UPT, UR37, URZ, UPT ;  /* 0x000000ff2500728c */ /* 0x000fc8000bf25270 */
[----:B------:R-:W-:-:S09]  /*27f0*/  UISETP.NE.OR UP1, UPT, UR10, 0x1, UP1 ;  /* 0x000000010a00788c */ /* 0x000fd20008f25670 */
[----:B------:R-:W-:Y:S05]  /*2800*/  BRA.U UP1, `(.L_x_45) ;  /* 0x00000005014c7547 */ /* 0x000fea000b800000 */
[----:B------:R-:W-:Y:S01]  /*2810*/  HFMA2 R11, -RZ, RZ, 0, 0 ;  /* 0x00000000ff0b7431 */ /* 0x000fe200000001ff */
[----:B------:R-:W-:Y:S01]  /*2820*/  ISETP.GE.U32.AND P2, PT, R10, 0x2, PT ;  /* 0x000000020a00780c */ /* 0x000fe20003f46070 */
[----:B------:R-:W-:Y:S01]  /*2830*/  IMAD.MOV.U32 R12, RZ, RZ, 0x1 ;  /* 0x00000001ff0c7424 */ /* 0x000fe200078e00ff */
[----:B------:R-:W-:Y:S01]  /*2840*/  CS2R R8, SRZ ;  /* 0x0000000000087805 */ /* 0x000fe2000001ff00 */
[----:B------:R-:W-:Y:S01]  /*2850*/  IMAD.MOV.U32 R3, RZ, RZ, RZ ;  /* 0x000000ffff037224 */ /* 0x000fe200078e00ff */
[----:B------:R-:W-:Y:S01]  /*2860*/  UMOV UR4, 0x400 ;  /* 0x0000040000047882 */ /* 0x000fe20000000000 */
[----:B------:R-:W-:Y:S01]  /*2870*/  UMOV UR6, URZ ;  /* 0x000000ff00067c82 */ /* 0x000fe20008000000 */
[----:B------:R-:W-:-:S12]  /*2880*/  ULEA UR37, UR37, UR4, 0x18 ;  /* 0x0000000425257291 */ /* 0x000fd8000f8ec0ff */
.L_x_49:
[----:B------:R-:W-:Y:S02]  /*2890*/  LEA R0, R3, UR37, 0x3 ;  /* 0x0000002503007c11 */ /* 0x000fe4000f8e18ff */
[----:B------:R-:W-:-:S03]  /*28a0*/  SHF.L.U32 R5, R8, 0x1f, RZ ;  /* 0x0000001f08057819 */ /* 0x000fc600000006ff */
[----:B------:R-:W-:Y:S01]  /*28b0*/  VIADD R4, R0, 0xc0 ;  /* 0x000000c000047836 */ /* 0x000fe20000000000 */
[----:B------:R-:W1:Y:S02]  /*28c0*/  SYNCS.PHASECHK.TRANS64.TRYWAIT P0, [R0+URZ+0xb0], R5 ;  /* 0x0000b005000075a7 */ /* 0x000e6400080011ff */
[----:B-1----:R-:W-:Y:S05]  /*28d0*/  @!P0 BRA `(.L_x_46) ;  /* 0x0000008c00a08947 */ /* 0x002fea0003800000 */
.L_x_151:
[----:B------:R-:W-:Y:S01]  /*28e0*/  ULEA UR5, UR6, UR37, 0x3 ;  /* 0x0000002506057291 */ /* 0x000fe2000f8e18ff */
[----:B------:R-:W-:Y:S01]  /*28f0*/  PRMT R4, RZ, 0x654, R4 ;  /* 0x00000654ff047816 */ /* 0x000fe20000000004 */
[----:B-1----:R-:W-:Y:S01]  /*2900*/  @!P2 IMAD.MOV.U32 R5, RZ, RZ, 0x10 ;  /* 0x00000010ff05a424 */ /* 0x002fe200078e00ff */
[----:B------:R-:W-:Y:S01]  /*2910*/  SHF.L.U32 R7, R12, 0x1f, RZ ;  /* 0x0000001f0c077819 */ /* 0x000fe200000006ff */
[----:B------:R-:W-:Y:S01]  /*2920*/  UIADD3 UR4, UPT, UPT, UR5, 0x70, URZ ;  /* 0x0000007005047890 */ /* 0x000fe2000fffe0ff */
[----:B------:R1:W-:Y:S05]  /*2930*/  SYNCS.ARRIVE.TRANS64.RED.A1T0 RZ, [R4+URZ], RZ ;  /* 0x000000ff04ff79a7 */ /* 0x0003ea00081004ff */
[----:B------:R-:W-:Y:S01]  /*2940*/  IMAD.U32 R13, RZ, RZ, UR4 ;  /* 0x00000004ff0d7e24 */ /* 0x000fe2000f8e00ff */
[----:B------:R-:W2:Y:S04]  /*2950*/  SYNCS.PHASECHK.TRANS64.TRYWAIT P0, [UR5+0x80], R7 ;  /* 0x00008007ff0075a7 */ /* 0x000ea80008001105 */
[----:B------:R-:W-:Y:S01]  /*2960*/  PRMT R13, R10, 0x654, R13 ;  /* 0x000006540a0d7816 */ /* 0x000fe2000000000d */
[----:B-12---:R-:W-:Y:S06]  /*2970*/  @!P0 BRA `(.L_x_47) ;  /* 0x0000008c008c8947 */ /* 0x006fec0003800000 */
.L_x_153:
[----:B------:R-:W-:Y:S01]  /*2980*/  ULEA UR4, UR6, UR37, 0x4 ;  /* 0x0000002506047291 */ /* 0x000fe2000f8e20ff */
[----:B------:R-:W-:Y:S01]  /*2990*/  SEL R2, R13, R2, !P2 ;  /* 0x000000020d027207 */ /* 0x000fe20005000000 */
[----:B------:R-:W-:Y:S01]  /*29a0*/  UIADD3 UR5, UPT, UPT, UR5, 0x70, URZ ;  /* 0x0000007005057890 */ /* 0x000fe2000fffe0ff */
[----:B-1----:R-:W-:Y:S01]  /*29b0*/  LEA R0, R11, UR37, 0x3 ;  /* 0x000000250b007c11 */ /* 0x002fe2000f8e18ff */
[----:B------:R-:W-:Y:S01]  /*29c0*/  UIADD3 UR4, UPT, UPT, UR4, 0xe0, URZ ;  /* 0x000000e004047890 */ /* 0x000fe2000fffe0ff */
[----:B------:R1:W-:Y:S01]  /*29d0*/  @!P2 SYNCS.ARRIVE.TRANS64.RED RZ, [R2+URZ], R5 ;  /* 0x0000000502ffa9a7 */ /* 0x0003e200080004ff */
[----:B------:R-:W-:Y:S01]  /*29e0*/  UIADD3 UR6, UPT, UPT, UR6, 0x1, URZ ;  /* 0x0000000106067890 */ /* 0x000fe2000fffe0ff */
[----:B------:R-:W-:-:S03]  /*29f0*/  VIADD R3, R3, 0x1 ;  /* 0x0000000103037836 */ /* 0x000fc60000000000 */
[----:B------:R-:W-:Y:S02]  /*2a00*/  UISETP.NE.AND UP0, UPT, UR6, 0x2, UPT ;  /* 0x000000020600788c */ /* 0x000fe4000bf05270 */
[----:B------:R-:W-:Y:S01]  /*2a10*/  ISETP.NE.AND P0, PT, R3, 0x2, PT ;  /* 0x000000020300780c */ /* 0x000fe20003f05270 */
[----:B------:R-:W-:Y:S06]  /*2a20*/  UGETNEXTWORKID.BROADCAST [UR4], [UR5] ;  /* 0x00000000040073ca */ /* 0x000fec0008000100 */
[----:B------:R-:W-:Y:S02]  /*2a30*/  USEL UR4, URZ, 0x1, UP0 ;  /* 0x00000001ff047887 */ /* 0x000fe40008000000 */
[----:B------:R-:W-:-:S04]  /*2a40*/  USEL UR6, UR6, URZ, UP0 ;  /* 0x000000ff06067287 */ /* 0x000fc80008000000 */
[----:B------:R-:W-:Y:S02]  /*2a50*/  LOP3.LUT R12, R12, UR4, RZ, 0x3c, !PT ;  /* 0x000000040c0c7c12 */ /* 0x000fe4000f8e3cff */
[----:B-1----:R-:W-:-:S04]  /*2a60*/  SHF.L.U32 R5, R9, 0x1f, RZ ;  /* 0x0000001f09057819 */ /* 0x002fc800000006ff */
[----:B------:R-:W1:Y:S02]  /*2a70*/  SYNCS.PHASECHK.TRANS64.TRYWAIT P1, [R0+URZ+0x70], R5 ;  /* 0x00007005000075a7 */ /* 0x000e6400080211ff */
[----:B-1----:R-:W-:Y:S05]  /*2a80*/  @!P1 BRA `(.L_x_48) ;  /* 0x0000008c00609947 */ /* 0x002fea0003800000 */
.L_x_154:
[----:B------:R-:W-:Y:S01]  /*2a90*/  LEA R4, R11, UR37, 0x4 ;  /* 0x000000250b047c11 */ /* 0x000fe2000f8e20ff */
[----:B-1----:R-:W-:Y:S01]  /*2aa0*/  VIADD R0, R0, 0x80 ;  /* 0x0000008000007836 */ /* 0x002fe20000000000 */
[----:B------:R-:W-:Y:S01]  /*2ab0*/  SEL R3, R3, RZ, P0 ;  /* 0x000000ff03037207 */ /* 0x000fe20000000000 */
[----:B------:R-:W-:-:S03]  /*2ac0*/  VIADD R11, R11, 0x1 ;  /* 0x000000010b0b7836 */ /* 0x000fc60000000000 */
[----:B------:R-:W1:Y:S01]  /*2ad0*/  LDS.128 R4, [R4+0xe0] ;  /* 0x0000e00004047984 */ /* 0x000e620000000c00 */
[----:B------:R-:W-:Y:S02]  /*2ae0*/  PRMT R0, RZ, 0x654, R0 ;  /* 0x00000654ff007816 */ /* 0x000fe40000000000 */
[C---:B------:R-:W-:Y:S01]  /*2af0*/  ISETP.NE.AND P1, PT, R11.reuse, 0x2, PT ;  /* 0x000000020b00780c */ /* 0x040fe20003f25270 */
[----:B------:R-:W-:Y:S01]  /*2b00*/  @!PT LDS RZ, [RZ] ;  /* 0x00000000fffff984 */ /* 0x000fe20000000800 */
[----:B------:R-:W-:Y:S01]  /*2b10*/  @!PT LDS RZ, [RZ] ;  /* 0x00000000fffff984 */ /* 0x000fe20000000800 */
[----:B------:R-:W-:Y:S01]  /*2b20*/  @!PT LDS RZ, [RZ] ;  /* 0x00000000fffff984 */ /* 0x000fe20000000800 */
[----:B------:R-:W-:Y:S01]  /*2b30*/  @!PT LDS RZ, [RZ] ;  /* 0x00000000fffff984 */ /* 0x000fe20000000800 */
[----:B------:R2:W-:Y:S06]  /*2b40*/  MEMBAR.ALL.CTA ;  /* 0x0000000000007992 */ /* 0x0005ec0000008000 */
[----:B--2---:R-:W2:Y:S01]  /*2b50*/  FENCE.VIEW.ASYNC.S ;  /* 0x00000000000073c6 */ /* 0x004ea20000000000 */
[----:B------:R-:W-:Y:S01]  /*2b60*/  SEL R11, R11, RZ, P1 ;  /* 0x000000ff0b0b7207 */ /* 0x000fe20000800000 */
[----:B--2---:R2:W-:Y:S01]  /*2b70*/  SYNCS.ARRIVE.TRANS64.RED.A1T0 RZ, [R0+URZ], RZ ;  /* 0x000000ff00ff79a7 */ /* 0x0045e200081004ff */
[----:B-1----:R-:W-:-:S02]  /*2b80*/  LOP3.LUT P3, RZ, R6, 0x1, RZ, 0xc0, !PT ;  /* 0x0000000106ff7812 */ /* 0x002fc4000786c0ff */
[----:B------:R-:W-:-:S04]  /*2b90*/  SEL R5, RZ, 0x1, P0 ;  /* 0x00000001ff057807 */ /* 0x000fc80000000000 */
[----:B------:R-:W-:Y:S02]  /*2ba0*/  LOP3.LUT R8, R8, R5, RZ, 0x3c, !PT ;  /* 0x0000000508087212 */ /* 0x000fe400078e3cff */
[----:B--2---:R-:W-:-:S04]  /*2bb0*/  SEL R0, RZ, 0x1, P1 ;  /* 0x00000001ff007807 */ /* 0x004fc80000800000 */
[----:B------:R-:W-:Y:S01]  /*2bc0*/  LOP3.LUT R9, R9, R0, RZ, 0x3c, !PT ;  /* 0x0000000009097212 */ /* 0x000fe200078e3cff */
[----:B------:R-:W-:Y:S06]  /*2bd0*/  @P3 BRA `(.L_x_49) ;  /* 0xfffffffc002c3947 */ /* 0x000fec000383ffff */
[----:B------:R-:W-:Y:S01]  /*2be0*/  ULEA UR5, UR6, UR37, 0x3 ;  /* 0x0000002506057291 */ /* 0x000fe2000f8e18ff */
[----:B------:R-:W-:-:S08]  /*2bf0*/  SHF.L.U32 R3, R12, 0x1f, RZ ;  /* 0x0000001f0c037819 */ /* 0x000fd000000006ff */
[----:B------:R-:W1:Y:S02]  /*2c00*/  SYNCS.PHASECHK.TRANS64 P0, [UR5+0x80], R3 ;  /* 0x00008003ff0075a7 */ /* 0x000e640008001005 */
[----:B-1----:R-:W-:Y:S05]  /*2c10*/  @P0 BRA `(.L_x_50) ;  /* 0x0000000000080947 */ /* 0x002fea0003800000 */
[----:B------:R-:W1:Y:S02]  /*2c20*/  SYNCS.PHASECHK.TRANS64.TRYWAIT P0, [UR5+0x80], R3 ;  /* 0x00008003ff0075a7 */ /* 0x000e640008001105 */
[----:B-1----:R-:W-:Y:S05]  /*2c30*/  @!P0 BRA `(.L_x_51) ;  /* 0x0000008c00088947 */ /* 0x002fea0003800000 */
.L_x_50:
[----:B------:R-:W-:-:S04]  /*2c40*/  UIADD3 UR4, UPT, UPT, UR6, 0x1, URZ ;  /* 0x0000000106047890 */ /* 0x000fc8000fffe0ff */
[----:B------:R-:W-:-:S04]  /*2c50*/  UISETP.NE.AND UP0, UPT, UR4, 0x2, UPT ;  /* 0x000000020400788c */ /* 0x000fc8000bf05270 */
[----:B------:R-:W-:Y:S02]  /*2c60*/  USEL UR7, URZ, 0x1, UP0 ;  /* 0x00000001ff077887 */ /* 0x000fe40008000000 */
[----:B------:R-:W-:-:S04]  /*2c70*/  USEL UR4, UR4, URZ, UP0 ;  /* 0x000000ff04047287 */ /* 0x000fc80008000000 */
[----:B------:R-:W-:Y:S01]  /*2c80*/  ULEA UR4, UR4, UR37, 0x3 ;  /* 0x0000002504047291 */ /* 0x000fe2000f8e18ff */
[----:B-1----:R-:W-:-:S04]  /*2c90*/  LOP3.LUT R3, R12, UR7, RZ, 0x3c, !PT ;  /* 0x000000070c037c12 */ /* 0x002fc8000f8e3cff */
[----:B------:R-:W-:-:S04]  /*2ca0*/  SHF.L.U32 R0, R3, 0x1f, RZ ;  /* 0x0000001f03007819 */ /* 0x000fc800000006ff */
[----:B------:R-:W1:Y:S02]  /*2cb0*/  SYNCS.PHASECHK.TRANS64 P0, [UR4+0x80], R0 ;  /* 0x00008000ff0075a7 */ /* 0x000e640008001004 */
[----:B-1----:R-:W-:Y:S05]  /*2cc0*/  @P0 EXIT ;  /* 0x000000000000094d */ /* 0x002fea0003800000 */
[----:B------:R-:W-:Y:S02]  /*2cd0*/  SHF.L.U32 R3, R3, 0x1f, RZ ;  /* 0x0000001f03037819 */ /* 0x000fe400000006ff */
[----:B------:R-:W-:-:S07]  /*2ce0*/  MOV R0, UR4 ;  /* 0x0000000400007c02 */ /* 0x000fce0008000f00 */
.L_x_52:
[----:B-1----:R1:W2:Y:S02]  /*2cf0*/  SYNCS.PHASECHK.TRANS64.TRYWAIT P0, [R0+URZ+0x80], R3 ;  /* 0x00008003000075a7 */ /* 0x0022a400080011ff */
[----:B--2---:R-:W-:Y:S05]  /*2d00*/  @!P0 NANOSLEEP.SYNCS 0x989680 ;  /* 0x009896800000895d */ /* 0x004fea0003900000 */
[----:B------:R-:W2:Y:S02]  /*2d10*/  @!P0 SYNCS.PHASECHK.TRANS64 P0, [R0+URZ+0x80], R3 ;  /* 0x00008003000085a7 */ /* 0x000ea400080010ff */
[----:B--2---:R-:W-:Y:S05]  /*2d20*/  @P0 EXIT ;  /* 0x000000000000094d */ /* 0x004fea0003800000 */
[----:B------:R-:W-:Y:S05]  /*2d30*/  BRA `(.L_x_52) ;  /* 0xfffffffc00ec7947 */ /* 0x000fea000383ffff */
.L_x_45:
[----:B------:R-:W-:Y:S05]  /*2d40*/  BRA.U UP4, `(.L_x_53) ;  /* 0x0000001504007547 */ /* 0x000fea000b800000 */
[----:B------:R-:W-:Y:S01]  /*2d50*/  UMOV UR6, 0x40 ;  /* 0x0000004000067882 */ /* 0x000fe20000000000 */
[----:B------:R-:W-:Y:S01]  /*2d60*/  NOP ;  /* 0x0000000000007918 */ /* 0x000fe20000000000 */
[----:B------:R-:W-:Y:S01]  /*2d70*/  ULEA UR6, UR37, UR6, 0x18 ;  /* 0x0000000625067291 */ /* 0x000fe2000f8ec0ff */
[----:B------:R-:W-:Y:S02]  /*2d80*/  UMOV UR7, 0x400 ;  /* 0x0000040000077882 */ /* 0x000fe40000000000 */
[----:B------:R-:W-:-:S06]  /*2d90*/  ULEA UR37, UR37, UR7, 0x18 ;  /* 0x0000000725257291 */ /* 0x000fcc000f8ec0ff */
[----:B------:R-:W1:Y:S02]  /*2da0*/  LDS.U8 R2, [UR6+0x1c] ;  /* 0x00001c06ff027984 */ /* 0x000e640008000000 */
[----:B-1----:R-:W-:-:S13]  /*2db0*/  ISETP.NE.AND P0, PT, R2, RZ, PT ;  /* 0x000000ff0200720c */ /* 0x002fda0003f05270 */
[----:B------:R-:W-:Y:S05]  /*2dc0*/  @P0 BRA `(.L_x_54) ;  /* 0x0000000400080947 */ /* 0x000fea0003800000 */
[----:B------:R-:W-:Y:S02]  /*2dd0*/  UISETP.NE.U32.AND UP0, UPT, UR5, 0x1, UPT ;  /* 0x000000010500788c */ /* 0x000fe4000bf05070 */
[----:B------:R-:W-:-:S07]  /*2de0*/  UIADD3 UR8, UPT, UPT, UR6, 0x8, URZ ;  /* 0x0000000806087890 */ /* 0x000fce000fffe0ff */
[----:B------:R-:W-:Y:S05]  /*2df0*/  BRA.U !UP0, `(.L_x_55) ;  /* 0x00000001089c7547 */ /* 0x000fea000b800000 */
[----:B------:R-:W-:Y:S01]  /*2e00*/  ELECT P0, URZ, PT ;  /* 0x0000000000ff782f */ /* 0x000fe20003800000 */
[----:B------:R-:W-:-:S12]  /*2e10*/  BSSY B0, `(.L_x_55) ;  /* 0x0000025000007945 */ /* 0x000fd80003800000 */
[----:B------:R-:W-:Y:S05]  /*2e20*/  @!P0 BRA `(.L_x_56) ;  /* 0x00000000008c8947 */ /* 0x000fea0003800000 */
[----:B------:R-:W-:-:S05]  /*2e30*/  UMOV UR7, 0x10 ;  /* 0x0000001000077882 */ /* 0x000fca0000000000 */
[----:B------:R-:W-:Y:S04]  /*2e40*/  DEPBAR.LE SB1, 0x36 ;  /* 0x00009d800000791a */ /* 0x000fe80000000000 */
[----:B------:R-:W1:Y:S02]  /*2e50*/  UTCATOMSWS.2CTA.FIND_AND_SET.ALIGN UP1, UR7, UR7 ;  /* 0x00000007000775e3 */ /* 0x000e640008220800 */
[----:B-1----:R-:W-:Y:S01]  /*2e60*/  MOV R11, UR7 ;  /* 0x00000007000b7c02 */ /* 0x002fe20008000f00 */
[----:B------:R-:W-:Y:S06]  /*2e70*/  BRA.U UP1, `(.L_x_57) ;  /* 0x0000000101187547 */ /* 0x000fec000b800000 */
.L_x_58:
[----:B------:R-:W-:Y:S05]  /*2e80*/  NANOSLEEP 0x64 ;  /* 0x000000640000795d */ /* 0x000fea0003800000 */
[----:B------:R-:W-:-:S05]  /*2e90*/  UMOV UR7, 0x10 ;  /* 0x0000001000077882 */ /* 0x000fca0000000000 */
[----:B------:R-:W-:Y:S04]  /*2ea0*/  DEPBAR.LE SB1, 0x36 ;  /* 0x00009d800000791a */ /* 0x000fe80000000000 */
[----:B------:R-:W1:Y:S02]  /*2eb0*/  UTCATOMSWS.2CTA.FIND_AND_SET.ALIGN UP1, UR7, UR7 ;  /* 0x00000007000775e3 */ /* 0x000e640008220800 */
[----:B-1----:R-:W-:Y:S01]  /*2ec0*/  MOV R11, UR7 ;  /* 0x00000007000b7c02 */ /* 0x002fe20008000f00 */
[----:B------:R-:W-:Y:S05]  /*2ed0*/  BRA.U !UP1, `(.L_x_58) ;  /* 0xfffffffd09e87547 */ /* 0x000fea000b83ffff */
.L_x_57:
[----:B------:R-:W1:Y:S01]  /*2ee0*/  LDS R5, [UR6+0x10] ;  /* 0x00001006ff057984 */ /* 0x000e620008000800 */
[----:B------:R-:W-:Y:S01]  /*2ef0*/  IMAD.U32 R3, RZ, RZ, UR37 ;  /* 0x00000025ff037e24 */ /* 0x000fe2000f8e00ff */
[----:B------:R-:W-:-:S03]  /*2f00*/  MOV R2, UR4 ;  /* 0x0000000400027c02 */ /* 0x000fc60008000f00 */
[----:B------:R-:W-:Y:S01]  /*2f10*/  VIADD R3, R3, 0x100 ;  /* 0x0000010003037836 */ /* 0x000fe20000000000 */
[----:B-1----:R-:W-:-:S04]  /*2f20*/  SHF.L.U32 R5, R5, 0x1f, RZ ;  /* 0x0000001f05057819 */ /* 0x002fc800000006ff */
[----:B------:R-:W1:Y:S02]  /*2f30*/  SYNCS.PHASECHK.TRANS64.TRYWAIT P0, [UR6+0x8], R5 ;  /* 0x00000805ff0075a7 */ /* 0x000e640008001106 */
[----:B-1----:R-:W-:Y:S05]  /*2f40*/  @P0 BRA `(.L_x_59) ;  /* 0x0000000000080947 */ /* 0x002fea0003800000 */
[----:B------:R-:W1:Y:S02]  /*2f50*/  SYNCS.PHASECHK.TRANS64.TRYWAIT P0, [UR6+0x8], R5 ;  /* 0x00000805ff0075a7 */ /* 0x000e640008001106 */
[----:B-1----:R-:W-:Y:S05]  /*2f60*/  @!P0 BRA `(.L_x_60) ;  /* 0x0000008800548947 */ /* 0x002fea0003800000 */
.L_x_59:
[----:B-1----:R-:W-:Y:S01]  /*2f70*/  HFMA2 R4, -RZ, RZ, 0, 5.9604644775390625e-08 ;  /* 0x00000001ff047431 */ /* 0x002fe200000001ff */
[----:B------:R-:W-:Y:S01]  /*2f80*/  UPRMT UR7, UR4, 0x654, UR8 ;  /* 0x0000065404077896 */ /* 0x000fe20008000008 */
[----:B------:R-:W-:Y:S01]  /*2f90*/  IMAD.MOV.U32 R6, RZ, RZ, 0xffff ;  /* 0x0000ffffff067424 */ /* 0x000fe200078e00ff */
[----:B------:R-:W-:Y:S01]  /*2fa0*/  PRMT R2, R2, 0x654, R3 ;  /* 0x0000065402027816 */ /* 0x000fe20000000003 */
[----:B------:R-:W-:Y:S02]  /*2fb0*/  IMAD.MOV.U32 R5, RZ, RZ, 0x4 ;  /* 0x00000004ff057424 */ /* 0x000fe400078e00ff */
[----:B------:R-:W-:Y:S01]  /*2fc0*/  IMAD.SHL.U32 R9, R11, 0x20, RZ ;  /* 0x000000200b097824 */ /* 0x000fe200078e00ff */
[----:B------:R-:W-:Y:S02]  /*2fd0*/  MOV R3, UR7 ;  /* 0x0000000700037c02 */ /* 0x000fe40008000f00 */
[-C--:B------:R-:W-:Y:S01]  /*2fe0*/  SHF.L.U32 R7, R6, R11.reuse, RZ ;  /* 0x0000000b06077219 */ /* 0x080fe200000006ff */
[----:B------:R1:W-:Y:S01]  /*2ff0*/  SYNCS.ARRIVE.TRANS64.RED RZ, [UR7], R5 ;  /* 0x00000005ffff79a7 */ /* 0x0003e20008000407 */
[----:B------:R-:W-:Y:S01]  /*3000*/  SHF.L.U32 R6, R4, R11, RZ ;  /* 0x0000000b04067219 */ /* 0x000fe200000006ff */
[----:B------:R1:W-:Y:S04]  /*3010*/  STS [UR37+0x100], R9 ;  /* 0x00010009ff007988 */ /* 0x0003e80008000825 */
[----:B------:R1:W-:Y:S04]  /*3020*/  STAS [R2.64], R11 ;  /* 0x0000000b02007dbd */ /* 0x0003e8000c0008ff */
[----:B------:R1:W-:Y:S04]  /*3030*/  ATOMS.OR RZ, [UR6+0x14], R7 ;  /* 0x00001407ffff798c */ /* 0x0003e8000b000006 */
[----:B------:R1:W-:Y:S04]  /*3040*/  ATOMS.OR RZ, [UR6+0x18], R6 ;  /* 0x00001806ffff798c */ /* 0x0003e8000b000006 */
[----:B------:R1:W-:Y:S02]  /*3050*/  ATOMS.XOR RZ, [UR6+0x10], R4 ;  /* 0x00001004ffff798c */ /* 0x0003e4000b800006 */
.L_x_56:
[----:B------:R-:W-:Y:S05]  /*3060*/  BSYNC B0 ;  /* 0x0000000000007941 */ /* 0x000fea0003800000 */
.L_x_55:
[----:B------:R-:W-:Y:S05]  /*3070*/  BRA.U UP0, `(.L_x_61) ;  /* 0x00000001006c7547 */ /* 0x000fea000b800000 */
[----:B------:R-:W-:-:S03]  /*3080*/  UMOV UR7, 0xffffffff ;  /* 0xffffffff00077882 */ /* 0x000fc60000000000 */
[----:B------:R-:W-:Y:S05]  /*3090*/  BRA.DIV UR7, `(.L_x_62) ;  /* 0x0000008a07207947 */ /* 0x000fea000b800000 */
[----:B------:R-:W-:-:S13]  /*30a0*/  ELECT P6, URZ, PT ;  /* 0x0000000000ff782f */ /* 0x000fda00038c0000 */
.L_x_158:
[----:B------:R-:W-:Y:S05]  /*30b0*/  @!P6 BRA `(.L_x_61) ;  /* 0x00000000005ce947 */ /* 0x000fea0003800000 */
[----:B-1----:R-:W1:Y:S02]  /*30c0*/  LDS R3, [UR6+0x10] ;  /* 0x00001006ff037984 */ /* 0x002e640008000800 */
[----:B-1----:R-:W-:-:S04]  /*30d0*/  SHF.L.U32 R3, R3, 0x1f, RZ ;  /* 0x0000001f03037819 */ /* 0x002fc800000006ff */
[----:B------:R-:W1:Y:S02]  /*30e0*/  SYNCS.PHASECHK.TRANS64.TRYWAIT P0, [UR6+0x8], R3 ;  /* 0x00000803ff0075a7 */ /* 0x000e640008001106 */
[----:B-1----:R-:W-:Y:S05]  /*30f0*/  @P0 BRA `(.L_x_63) ;  /* 0x0000000000080947 */ /* 0x002fea0003800000 */
[----:B------:R-:W1:Y:S02]  /*3100*/  SYNCS.PHASECHK.TRANS64.TRYWAIT P0, [UR6+0x8], R3 ;  /* 0x00000803ff0075a7 */ /* 0x000e640008001106 */
[----:B-1----:R-:W-:Y:S05]  /*3110*/  @!P0 BRA `(.L_x_64) ;  /* 0x0000008800208947 */ /* 0x002fea0003800000 */
.L_x_63:
[----:B------:R-:W2:Y:S01]  /*3120*/  LDS R5, [UR37+0x100] ;  /* 0x00010025ff057984 */ /* 0x000ea20008000800 */
[----:B-1----:R-:W-:Y:S02]  /*3130*/  HFMA2 R2, -RZ, RZ, 0, 5.9604644775390625e-08 ;  /* 0x00000001ff027431 */ /* 0x002fe400000001ff */
[----:B------:R-:W-:Y:S01]  /*3140*/  IMAD.MOV.U32 R3, RZ, RZ, 0xffff ;  /* 0x0000ffffff037424 */ /* 0x000fe200078e00ff */
[----:B------:R-:W-:Y:S01]  /*3150*/  UPRMT UR7, UR4, 0x654, UR8 ;  /* 0x0000065404077896 */ /* 0x000fe20008000008 */
[----:B--2---:R-:W-:-:S03]  /*3160*/  IMAD.SHL.U32 R4, R5, 0x20, RZ ;  /* 0x0000002005047824 */ /* 0x004fc600078e00ff */
[-C--:B------:R-:W-:Y:S02]  /*3170*/  SHF.L.U32 R3, R3, R5.reuse, RZ ;  /* 0x0000000503037219 */ /* 0x080fe400000006ff */
[----:B------:R-:W-:Y:S01]  /*3180*/  SHF.L.U32 R5, R2, R5, RZ ;  /* 0x0000000502057219 */ /* 0x000fe200000006ff */
[----:B------:R2:W-:Y:S04]  /*3190*/  STS [UR37+0x100], R4 ;  /* 0x00010004ff007988 */ /* 0x0005e80008000825 */
[----:B------:R2:W-:Y:S04]  /*31a0*/  ATOMS.OR RZ, [UR6+0x14], R3 ;  /* 0x00001403ffff798c */ /* 0x0005e8000b000006 */
[----:B------:R2:W-:Y:S01]  /*31b0*/  ATOMS.OR RZ, [UR6+0x18], R5 ;  /* 0x00001805ffff798c */ /* 0x0005e2000b000006 */
[----:B------:R-:W-:Y:S03]  /*31c0*/  SYNCS.ARRIVE.TRANS64.RED.A1T0 RZ, [UR7], RZ ;  /* 0x000000ffffff79a7 */ /* 0x000fe60008100407 */
[----:B------:R2:W-:Y:S01]  /*31d0*/  ATOMS.XOR RZ, [UR6+0x10], R2 ;  /* 0x00001002ffff798c */ /* 0x0005e2000b800006 */
[----:B------:R-:W-:Y:S05]  /*31e0*/  BRA `(.L_x_61) ;  /* 0x0000000000107947 */ /* 0x000fea0003800000 */
.L_x_54:
[----:B------:R-:W-:-:S05]  /*31f0*/  MOV R2, 0xffffffff ;  /* 0xffffffff00027802 */ /* 0x000fca0000000f00 */
[----:B------:R1:W-:Y:S02]  /*3200*/  STS [UR37+0x100], R2 ;  /* 0x00010002ff007988 */ /* 0x0003e40008000825 */
[----:B-1----:R-:W-:Y:S02]  /*3210*/  MOV R2, 0x3230 ;  /* 0x0000323000027802 */ /* 0x002fe40000000f00 */
[----:B-----5:R-:W-:Y:S05]  /*3220*/  CALL.REL.NOINC `($__internal_1_$__cuda_sm10x_tcgen05_guardrail_trap_phase_invalid_during_alloc) ;  /* 0x0000008c00c47944 */ /* 0x020fea0003c00000 */
.L_x_61:
[----:B------:R-:W-:Y:S05]  /*3230*/  WARPSYNC.ALL ;  /* 0x0000000000007948 */ /* 0x000fea0003800000 */
[----:B------:R-:W3:Y:S01]  /*3240*/  S2UR UR7, SR_CgaCtaId ;  /* 0x00000000000779c3 */ /* 0x000ee20000008800 */
[----:B------:R-:W-:Y:S01]  /*3250*/  UMOV UR6, 0x400 ;  /* 0x0000040000067882 */ /* 0x000fe20000000000 */
[----:B------:R-:W-:-:S06]  /*3260*/  NOP ;  /* 0x0000000000007918 */ /* 0x000fcc0000000000 */
[----:B------:R-:W-:Y:S06]  /*3270*/  BAR.ARV 0x6, 0xa0 ;  /* 0x0182800000007b1d */ /* 0x000fec0000002000 */
[----:B------:R-:W4:Y:S01]  /*3280*/  LDCU UR8, c[0x0][0x38c] ;  /* 0x00007180ff0877ac */ /* 0x000f220008000800 */
[----:B------:R-:W-:Y:S01]  /*3290*/  LOP3.LUT R0, R0, 0xffff, RZ, 0xc0, !PT ;  /* 0x0000ffff00007812 */ /* 0x000fe200078ec0ff */
[----:B-1----:R-:W-:Y:S01]  /*32a0*/  IMAD.MOV.U32 R9, RZ, RZ, 0x1 ;  /* 0x00000001ff097424 */ /* 0x002fe200078e00ff */
[----:B------:R-:W-:Y:S01]  /*32b0*/  LOP3.LUT R8, R8, 0xffff, RZ, 0xc0, !PT ;  /* 0x0000ffff08087812 */ /* 0x000fe200078ec0ff */
[----:B------:R-:W-:Y:S01]  /*32c0*/  UMOV UR19, URZ ;  /* 0x000000ff00137c82 */ /* 0x000fe20008000000 */
[----:B------:R-:W-:Y:S01]  /*32d0*/  R2UR UR10, R0 ;  /* 0x00000000000a72ca */ /* 0x000fe200000e0000 */
[----:B------:R-:W-:Y:S01]  /*32e0*/  UMOV UR18, URZ ;  /* 0x000000ff00127c82 */ /* 0x000fe20008000000 */
[----:B------:R-:W-:Y:S01]  /*32f0*/  R2UR UR11, R8 ;  /* 0x00000000080b72ca */ /* 0x000fe200000e0000 */
[----:B------:R-:W-:Y:S01]  /*3300*/  IMAD.MOV.U32 R8, RZ, RZ, RZ ;  /* 0x000000ffff087224 */ /* 0x000fe200078e00ff */
[----:B------:R-:W-:Y:S01]  /*3310*/  UMOV UR17, URZ ;  /* 0x000000ff00117c82 */ /* 0x000fe20008000000 */
[----:B---3--:R-:W-:-:S02]  /*3320*/  ULEA UR7, UR7, UR6, 0x18 ;  /* 0x0000000607077291 */ /* 0x008fc4000f8ec0ff */
[----:B------:R-:W-:Y:S02]  /*3330*/  UISETP.NE.AND UP2, UPT, UR5, URZ, UPT ;  /* 0x000000ff0500728c */ /* 0x000fe4000bf45270 */
[----:B------:R-:W-:Y:S02]  /*3340*/  UIADD3 UR12, UPT, UPT, UR7, 0x10800, URZ ;  /* 0x00010800070c7890 */ /* 0x000fe4000fffe0ff */
[----:B------:R-:W-:Y:S02]  /*3350*/  UIADD3 UR13, UPT, UPT, UR7, 0x20800, URZ ;  /* 0x00020800070d7890 */ /* 0x000fe4000fffe0ff */
[----:B----4-:R-:W-:Y:S01]  /*3360*/  UIADD3 UR8, UPT, UPT, UR8, 0x7f, URZ ;  /* 0x0000007f08087890 */ /* 0x010fe2000fffe0ff */
[----:B--2---:R-:W1:Y:S01]  /*3370*/  LDS R2, [UR7+0x100] ;  /* 0x00010007ff027984 */ /* 0x004e620008000800 */
[----:B------:R-:W-:Y:S02]  /*3380*/  USHF.R.U32.HI UR12, URZ, 0x4, UR12 ;  /* 0x00000004ff0c7899 */ /* 0x000fe4000801160c */
[----:B------:R-:W-:-:S02]  /*3390*/  USHF.R.S32.HI UR6, URZ, 0x1f, UR8 ;  /* 0x0000001fff067899 */ /* 0x000fc40008011408 */
[----:B------:R-:W-:Y:S02]  /*33a0*/  USHF.R.U32.HI UR13, URZ, 0x4, UR13 ;  /* 0x00000004ff0d7899 */ /* 0x000fe4000801160d */
[----:B------:R-:W-:Y:S02]  /*33b0*/  ULEA.HI UR6, UR6, UR8, URZ, 0x7 ;  /* 0x0000000806067291 */ /* 0x000fe4000f8f38ff */
[----:B------:R-:W-:Y:S02]  /*33c0*/  ULOP3.LUT UR12, UR12, 0x3fff, URZ, 0xc0, !UPT ;  /* 0x00003fff0c0c7892 */ /* 0x000fe4000f8ec0ff */
[----:B------:R-:W-:Y:S02]  /*33d0*/  USHF.R.S32.HI UR6, URZ, 0x7, UR6 ;  /* 0x00000007ff067899 */ /* 0x000fe40008011406 */
[----:B------:R-:W-:Y:S02]  /*33e0*/  ULOP3.LUT UR13, UR13, 0x3fff, URZ, 0xc0, !UPT ;  /* 0x00003fff0d0d7892 */ /* 0x000fe4000f8ec0ff */
[----:B------:R-:W-:Y:S01]  /*33f0*/  UISETP.LT.AND UP0, UPT, UR6, 0x1, UPT ;  /* 0x000000010600788c */ /* 0x000fe2000bf01270 */
[----:B------:R-:W-:Y:S01]  /*3400*/  UMOV UR36, 0x0 ;  /* 0x0000000000247882 */ /* 0x000fe20000000000 */
        /* <DEDUP_REMOVED lines=9> */
[----:B------:R-:W-:-:S02]  /*34a0*/  ULOP3.LUT UR12, UR12, 0x10000, URZ, 0xfc, !UPT ;  /* 0x000100000c0c7892 */ /* 0x000fc4000f8efcff */
[----:B------:R-:W-:Y:S02]  /*34b0*/  ULOP3.LUT UR13, UR13, 0x10000, URZ, 0xfc, !UPT ;  /* 0x000100000d0d7892 */ /* 0x000fe4000f8efcff */
[----:B------:R-:W-:Y:S01]  /*34c0*/  USEL UR20, UR6, 0x1, !UP0 ;  /* 0x0000000106147887 */ /* 0x000fe2000c000000 */
[----:B------:R-:W-:Y:S01]  /*34d0*/  UMOV UR26, 0x0 ;  /* 0x00000000001a7882 */ /* 0x000fe20000000000 */
[----:B------:R-:W-:Y:S01]  /*34e0*/  UMOV UR27, 0x10400490 ;  /* 0x10400490001b7882 */ /* 0x000fe20000000000 */
[----:B------:R-:W-:Y:S01]  /*34f0*/  UMOV UR24, 0x0 ;  /* 0x0000000000187882 */ /* 0x000fe20000000000 */
[----:B------:R-:W-:Y:S01]  /*3500*/  UMOV UR25, 0x10400490 ;  /* 0x1040049000197882 */ /* 0x000fe20000000000 */
[----:B------:R-:W-:Y:S01]  /*3510*/  UMOV UR22, 0x0 ;  /* 0x0000000000167882 */ /* 0x000fe20000000000 */
[----:B------:R-:W-:Y:S01]  /*3520*/  UMOV UR23, 0x10400490 ;  /* 0x1040049000177882 */ /* 0x000fe20000000000 */
[----:B-1----:R-:W-:Y:S02]  /*3530*/  R2UR UR21, R2 ;  /* 0x00000000021572ca */ /* 0x002fe400000e0000 */
[----:B------:R-:W-:-:S13]  /*3540*/  CS2R R2, SRZ ;  /* 0x0000000000027805 */ /* 0x000fda000001ff00 */
.L_x_72:
[C---:B------:R-:W-:Y:S02]  /*3550*/  LEA R0, R8.reuse, UR7, 0x3 ;  /* 0x0000000708007c11 */ /* 0x040fe4000f8e18ff */
[----:B------:R-:W-:Y:S02]  /*3560*/  SHF.L.U32 R5, R3, 0x1f, RZ ;  /* 0x0000001f03057819 */ /* 0x000fe400000006ff */
[----:B------:R-:W-:Y:S02]  /*3570*/  LEA R4, R8, UR7, 0x4 ;  /* 0x0000000708047c11 */ /* 0x000fe4000f8e20ff */
[----:B------:R-:W1:Y:S02]  /*3580*/  SYNCS.PHASECHK.TRANS64.TRYWAIT P0, [R0+URZ+0x70], R5 ;  /* 0x00007005000075a7 */ /* 0x000e6400080011ff */
[----:B-1-3--:R-:W-:Y:S05]  /*3590*/  @!P0 BRA `(.L_x_65) ;  /* 0x0000008400188947 */ /* 0x00afea0003800000 */
.L_x_159:
[----:B-1----:R-:W1:Y:S01]  /*35a0*/  LDS.128 R4, [R4+0xe0] ;  /* 0x0000e00004047984 */ /* 0x002e620000000c00 */
[----:B------:R-:W-:Y:S02]  /*35b0*/  VIADD R0, R0, 0x80 ;  /* 0x0000008000007836 */ /* 0x000fe40000000000 */
[----:B------:R-:W-:Y:S01]  /*35c0*/  VIADD R8, R8, 0x1 ;  /* 0x0000000108087836 */ /* 0x000fe20000000000 */
[----:B------:R-:W-:Y:S01]  /*35d0*/  @!PT LDS RZ, [RZ] ;  /* 0x00000000fffff984 */ /* 0x000fe20000000800 */
[----:B------:R-:W-:Y:S01]  /*35e0*/  @!PT LDS RZ, [RZ] ;  /* 0x00000000fffff984 */ /* 0x000fe20000000800 */
[----:B------:R-:W-:Y:S01]  /*35f0*/  @!PT LDS RZ, [RZ] ;  /* 0x00000000fffff984 */ /* 0x000fe20000000800 */
[----:B------:R-:W-:Y:S01]  /*3600*/  @!PT LDS RZ, [RZ] ;  /* 0x00000000fffff984 */ /* 0x000fe20000000800 */
[----:B------:R2:W-:Y:S06]  /*3610*/  MEMBAR.ALL.CTA ;  /* 0x0000000000007992 */ /* 0x0005ec0000008000 */
[----:B--2---:R-:W2:Y:S01]  /*3620*/  FENCE.VIEW.ASYNC.S ;  /* 0x00000000000073c6 */ /* 0x004ea20000000000 */
[----:B------:R-:W-:-:S04]  /*3630*/  PRMT R0, RZ, 0x654, R0 ;  /* 0x00000654ff007816 */ /* 0x000fc80000000000 */
[----:B--2---:R2:W-:Y:S01]  /*3640*/  SYNCS.ARRIVE.TRANS64.RED.A1T0 RZ, [R0+URZ], RZ ;  /* 0x000000ff00ff79a7 */ /* 0x0045e200081004ff */
[----:B-1----:R-:W-:Y:S01]  /*3650*/  LOP3.LUT P1, RZ, R6, 0x1, RZ, 0xc0, !PT ;  /* 0x0000000106ff7812 */ /* 0x002fe2000782c0ff */
[----:B--2---:R-:W-:-:S12]  /*3660*/  BRA.U UP2, `(.L_x_66) ;  /* 0x0000000502587547 */ /* 0x004fd8000b800000 */
[----:B------:R-:W1:Y:S01]  /*3670*/  LDCU UR8, c[0x0][0x38c] ;  /* 0x00007180ff0877ac */ /* 0x000e620008000800 */
[----:B------:R-:W-:Y:S02]  /*3680*/  PLOP3.LUT P2, PT, PT, PT, PT, 0x80, 0x8 ;  /* 0x000000000008781c */ /* 0x000fe40003f4f070 */
[----:B------:R-:W-:Y:S01]  /*3690*/  SHF.L.U32 R5, R9, 0x1f, RZ ;  /* 0x0000001f09057819 */ /* 0x000fe200000006ff */
[----:B-1----:R-:W-:Y:S02]  /*36a0*/  UISETP.GE.AND UP0, UPT, UR8, 0x1, UPT ;  /* 0x000000010800788c */ /* 0x002fe4000bf06270 */
[----:B------:R-:W-:-:S04]  /*36b0*/  ULEA UR8, UR19, UR7, 0x3 ;  /* 0x0000000713087291 */ /* 0x000fc8000f8e18ff */
[----:B------:R-:W-:-:S05]  /*36c0*/  PLOP3.LUT P0, PT, PT, PT, UP0, 0x80, 0x8 ;  /* 0x000000000008781c */ /* 0x000fca0003f0f008 */
[----:B------:R-:W-:-:S08]  /*36d0*/  @UP0 ULEA UR9, UR18, UR7, 0x3 ;  /* 0x0000000712090291 */ /* 0x000fd0000f8e18ff */
[----:B------:R-:W-:-:S04]  /*36e0*/  @P0 SHF.L.U32 R0, R2, 0x1f, RZ ;  /* 0x0000001f02000819 */ /* 0x000fc800000006ff */
[----:B------:R1:W2:Y:S01]  /*36f0*/  @P0 SYNCS.PHASECHK.TRANS64.TRYWAIT P2, [UR9], R0 ;  /* 0x00000000ff0005a7 */ /* 0x0002a20008041109 */
[----:B------:R-:W-:Y:S01]  /*3700*/  ULEA UR9, UR19, UR21, 0x8 ;  /* 0x0000001513097291 */ /* 0x000fe2000f8e40ff */
[----:B------:R-:W3:Y:S02]  /*3710*/  SYNCS.PHASECHK.TRANS64.TRYWAIT P0, [UR8+0xa0], R5 ;  /* 0x0000a005ff0075a7 */ /* 0x000ee40008001108 */
[----:B-123--:R-:W-:Y:S09]  /*3720*/  @!P0 BRA `(.L_x_67) ;  /* 0x0000008000c88947 */ /* 0x00eff20003800000 */
.L_x_161:
[----:B------:R-:W-:Y:S01]  /*3730*/  UMOV UR16, UR17 ;  /* 0x0000001100107c82 */ /* 0x000fe20008000000 */
[----:B------:R-:W-:Y:S05]  /*3740*/  BRA.U !UP0, `(.L_x_68) ;  /* 0x0000000508107547 */ /* 0x000fea000b800000 */
[----:B------:R-:W-:Y:S02]  /*3750*/  UIADD3 UR16, UPT, UPT, UR20, UR17, URZ ;  /* 0x0000001114107290 */ /* 0x000fe4000fffe0ff */
[----:B------:R-:W-:Y:S01]  /*3760*/  UPLOP3.LUT UP3, UPT, UPT, UPT, UPT, 0x40, 0x4 ;  /* 0x000000000004789c */ /* 0x000fe20003f6e870 */
[----:B------:R-:W-:Y:S01]  /*3770*/  UMOV UR15, UR6 ;  /* 0x00000006000f7c82 */ /* 0x000fe20008000000 */
[----:B------:R-:W-:-:S09]  /*3780*/  UMOV UR58, UR18 ;  /* 0x00000012003a7c82 */ /* 0x000fd20008000000 */
.L_x_71:
[----:B--2---:R-:W-:Y:S01]  /*3790*/  ULEA UR14, UR58, UR7, 0x3 ;  /* 0x000000073a0e7291 */ /* 0x004fe2000f8e18ff */
[----:B---3--:R-:W-:Y:S11]  /*37a0*/  @P2 BRA `(.L_x_69) ;  /* 0x00000000000c2947 */ /* 0x008ff60003800000 */
[----:B-1----:R-:W-:Y:S04]  /*37b0*/  SHF.L.U32 R5, R2, 0x1f, RZ ;  /* 0x0000001f02057819 */ /* 0x002fe800000006ff */
[----:B------:R-:W1:Y:S02]  /*37c0*/  SYNCS.PHASECHK.TRANS64.TRYWAIT P0, [UR14], R5 ;  /* 0x00000005ff0075a7 */ /* 0x000e64000800110e */
[----:B-1----:R-:W-:Y:S05]  /*37d0*/  @!P0 BRA `(.L_x_70) ;  /* 0x0000008000b48947 */ /* 0x002fea0003800000 */
.L_x_69:
[----:B------:R-:W-:Y:S01]  /*37e0*/  UISETP.NE.AND UP0, UPT, UR15, 0x1, UPT ;  /* 0x000000010f00788c */ /* 0x000fe2000bf05270 */
[----:B------:R-:W-:Y:S01]  /*37f0*/  PLOP3.LUT P2, PT, PT, PT, PT, 0x80, 0x8 ;  /* 0x000000000008781c */ /* 0x000fe20003f4f070 */
[----:B------:R-:W-:Y:S02]  /*3800*/  UIADD3 UR18, UPT, UPT, UR58, 0x1, URZ ;  /* 0x000000013a127890 */ /* 0x000fe4000fffe0ff */
[----:B------:R-:W-:Y:S02]  /*3810*/  ULEA UR68, UR58, UR13, 0xb ;  /* 0x0000000d3a447291 */ /* 0x000fe4000f8e58ff */
[----:B------:R-:W-:Y:S01]  /*3820*/  UISETP.NE.AND UP1, UPT, UR18, 0x2, UPT ;  /* 0x000000021200788c */ /* 0x000fe2000bf25270 */
[----:B------:R-:W-:Y:S01]  /*3830*/  PLOP3.LUT P0, PT, PT, PT, UP0, 0x80, 0x8 ;  /* 0x000000000008781c */ /* 0x000fe20003f0f008 */
[----:B------:R-:W-:Y:S02]  /*3840*/  ULEA UR66, UR58, UR12, 0xb ;  /* 0x0000000c3a427291 */ /* 0x000fe4000f8e58ff */
[----:B------:R-:W-:Y:S02]  /*3850*/  USEL UR39, URZ, 0x1, UP1 ;  /* 0x00000001ff277887 */ /* 0x000fe40008800000 */
[----:B------:R-:W-:Y:S02]  /*3860*/  USEL UR18, UR18, URZ, UP1 ;  /* 0x000000ff12127287 */ /* 0x000fe40008800000 */
[----:B------:R-:W-:Y:S02]  /*3870*/  UIADD3 UR64, UPT, UPT, UR68, 0x2, URZ ;  /* 0x0000000244407890 */ /* 0x000fe4000fffe0ff */
[----:B------:R-:W-:Y:S01]  /*3880*/  @UP0 ULEA UR38, UR18, UR7, 0x3 ;  /* 0x0000000712260291 */ /* 0x000fe2000f8e18ff */
[----:B------:R-:W-:Y:S01]  /*3890*/  LOP3.LUT R2, R2, UR39, RZ, 0x3c, !PT ;  /* 0x0000002702027c12 */ /* 0x000fe2000f8e3cff */
[----:B------:R-:W-:Y:S02]  /*38a0*/  UIADD3 UR62, UPT, UPT, UR66, 0x2, URZ ;  /* 0x00000002423e7890 */ /* 0x000fe4000fffe0ff */
[----:B------:R-:W-:Y:S01]  /*38b0*/  UIADD3 UR60, UPT, UPT, UR68, 0x4, URZ ;  /* 0x00000004443c7890 */ /* 0x000fe2000fffe0ff */
[----:B-1----:R-:W-:Y:S01]  /*38c0*/  @P0 SHF.L.U32 R0, R2, 0x1f, RZ ;  /* 0x0000001f02000819 */ /* 0x002fe200000006ff */
[----:B------:R-:W-:Y:S02]  /*38d0*/  UIADD3 UR58, UPT, UPT, UR66, 0x4, URZ ;  /* 0x00000004423a7890 */ /* 0x000fe4000fffe0ff */
[----:B------:R-:W-:Y:S01]  /*38e0*/  UIADD3 UR56, UPT, UPT, UR68, 0x6, URZ ;  /* 0x0000000644387890 */ /* 0x000fe2000fffe0ff */
[----:B------:R2:W3:Y:S01]  /*38f0*/  @P0 SYNCS.PHASECHK.TRANS64.TRYWAIT P2, [UR38], R0 ;  /* 0x00000000ff0005a7 */ /* 0x0004e20008041126 */
[----:B------:R-:W-:Y:S02]  /*3900*/  UIADD3 UR54, UPT, UPT, UR66, 0x6, URZ ;  /* 0x0000000642367890 */ /* 0x000fe4000fffe0ff */
        /* <DEDUP_REMOVED lines=10> */
[----:B------:R-:W-:Y:S02]  /*39b0*/  UIADD3 UR15, UPT, UPT, UR15, -0x1, URZ ;  /* 0xffffffff0f0f7890 */ /* 0x000fe4000fffe0ff */
[----:B------:R-:W-:Y:S01]  /*39c0*/  UISETP.NE.AND UP0, UPT, UR17, UR16, UPT ;  /* 0x000000101100728c */ /* 0x000fe2000bf05270 */
[----:B------:R-:W-:Y:S01]  /*39d0*/  UMOV UR69, 0x40004040 ;  /* 0x4000404000457882 */ /* 0x000fe20000000000 */
[----:B------:R-:W-:Y:S01]  /*39e0*/  UMOV UR67, 0x40004040 ;  /* 0x4000404000437882 */ /* 0x000fe20000000000 */
[----:B------:R-:W-:Y:S01]  /*39f0*/  UMOV UR65, 0x40004040 ;  /* 0x4000404000417882 */ /* 0x000fe20000000000 */
[----:B------:R-:W-:Y:S01]  /*3a00*/  UTCHMMA.2CTA gdesc[UR66], gdesc[UR68], tmem[UR9], tmem[UR36], idesc[UR37], UP3 ;  /* 0x00ff2444420075ea */ /* 0x000fe20009a00009 */
[----:B------:R-:W-:Y:S01]  /*3a10*/  UPLOP3.LUT UP3, UPT, UPT, UPT, UPT, 0x80, 0x8 ;  /* 0x000000000008789c */ /* 0x000fe20003f6f070 */
[----:B------:R-:W-:Y:S01]  /*3a20*/  UMOV UR63, 0x40004040 ;  /* 0x40004040003f7882 */ /* 0x000fe20000000000 */
[----:B------:R-:W-:Y:S01]  /*3a30*/  UMOV UR61, 0x40004040 ;  /* 0x40004040003d7882 */ /* 0x000fe20000000000 */
[----:B------:R-:W-:Y:S01]  /*3a40*/  UTCHMMA.2CTA gdesc[UR62], gdesc[UR64], tmem[UR9], tmem[UR34], idesc[UR35], UPT ;  /* 0x00ff22403e0075ea */ /* 0x000fe2000ba00009 */
[----:B------:R-:W-:Y:S01]  /*3a50*/  UMOV UR59, 0x40004040 ;  /* 0x40004040003b7882 */ /* 0x000fe20000000000 */
[----:B------:R-:W-:Y:S01]  /*3a60*/  UMOV UR57, 0x40004040 ;  /* 0x4000404000397882 */ /* 0x000fe20000000000 */
[----:B------:R1:W-:Y:S01]  /*3a70*/  UTCHMMA.2CTA gdesc[UR58], gdesc[UR60], tmem[UR9], tmem[UR32], idesc[UR33], UPT ;  /* 0x00ff203c3a0075ea */ /* 0x0003e2000ba00009 */
        /* <DEDUP_REMOVED lines=11> */
[----:B------:R-:W-:Y:S01]  /*3b30*/  UMOV UR39, 0x40004040 ;  /* 0x4000404000277882 */ /* 0x000fe20000000000 */
[----:B------:R2:W-:Y:S01]  /*3b40*/  UTCHMMA.2CTA gdesc[UR42], gdesc[UR44], tmem[UR9], tmem[UR24], idesc[UR25], UPT ;  /* 0x00ff182c2a0075ea */ /* 0x0005e2000ba00009 */
[----:B------:R2:W-:Y:S01]  /*3b50*/  UTCHMMA.2CTA gdesc[UR38], gdesc[UR40], tmem[UR9], tmem[UR22], idesc[UR23], UPT ;  /* 0x00ff1628260075ea */ /* 0x0005e2000ba00009 */
[----:B------:R2:W-:Y:S01]  /*3b60*/  UTCBAR.2CTA.MULTICAST [UR14], URZ, UR11 ;  /* 0x000000ff0e0073e9 */ /* 0x0005e2000820080b */
[----:B-1----:R-:W-:Y:S01]  /*3b70*/  UMOV UR58, UR18 ;  /* 0x00000012003a7c82 */ /* 0x002fe20008000000 */
[----:B------:R-:W-:Y:S05]  /*3b80*/  BRA.U UP0, `(.L_x_71) ;  /* 0xfffffffd00007547 */ /* 0x000fea000b83ffff */
.L_x_68:
[----:B------:R-:W-:Y:S01]  /*3b90*/  UIADD3 UR8, UPT, UPT, UR8, 0x90, URZ ;  /* 0x0000009008087890 */ /* 0x000fe2000fffe0ff */
[----:B------:R-:W-:-:S08]  /*3ba0*/  UMOV UR17, UR16 ;  /* 0x0000001000117c82 */ /* 0x000fd00008000000 */
[----:B------:R4:W-:Y:S01]  /*3bb0*/  UTCBAR.2CTA.MULTICAST [UR8], URZ, UR10 ;  /* 0x000000ff080073e9 */ /* 0x0009e2000820080a */
[----:B------:R-:W-:Y:S02]  /*3bc0*/  NOP ;  /* 0x0000000000007918 */ /* 0x000fe40000000000 */
.L_x_66:
[----:B------:R-:W-:Y:S01]  /*3bd0*/  UIADD3 UR19, UPT, UPT, UR19, 0x1, URZ ;  /* 0x0000000113137890 */ /* 0x000fe2000fffe0ff */
[----:B------:R-:W-:-:S03]  /*3be0*/  ISETP.NE.AND P0, PT, R8, 0x2, PT ;  /* 0x000000020800780c */ /* 0x000fc60003f05270 */
[----:B------:R-:W-:Y:S01]  /*3bf0*/  UISETP.NE.AND UP0, UPT, UR19, 0x2, UPT ;  /* 0x000000021300788c */ /* 0x000fe2000bf05270 */
[----:B-12---:R-:W-:Y:S02]  /*3c00*/  SEL R0, RZ, 0x1, P0 ;  /* 0x00000001ff007807 */ /* 0x006fe40000000000 */
[----:B------:R-:W-:Y:S01]  /*3c10*/  SEL R8, R8, RZ, P0 ;  /* 0x000000ff08087207 */ /* 0x000fe20000000000 */
[----:B----4-:R-:W-:Y:S01]  /*3c20*/  USEL UR8, URZ, 0x1, UP0 ;  /* 0x00000001ff087887 */ /* 0x010fe20008000000 */
[----:B------:R-:W-:Y:S01]  /*3c30*/  LOP3.LUT R3, R3, R0, RZ, 0x3c, !PT ;  /* 0x0000000003037212 */ /* 0x000fe200078e3cff */
[----:B------:R-:W-:-:S04]  /*3c40*/  USEL UR19, UR19, URZ, UP0 ;  /* 0x000000ff13137287 */ /* 0x000fc80008000000 */
[----:B------:R-:W-:Y:S01]  /*3c50*/  LOP3.LUT R9, R9, UR8, RZ, 0x3c, !PT ;  /* 0x0000000809097c12 */ /* 0x000fe2000f8e3cff */
[----:B------:R-:W-:Y:S07]  /*3c60*/  @P1 BRA `(.L_x_72) ;  /* 0xfffffff800381947 */ /* 0x000fee000383ffff */
[----:B------:R-:W1:Y:S01]  /*3c70*/  S2UR UR6, SR_CgaCtaId ;  /* 0x00000000000679c3 */ /* 0x000e620000008800 */
[----:B------:R-:W-:Y:S01]  /*3c80*/  ELECT P0, URZ, PT ;  /* 0x0000000000ff782f */ /* 0x000fe20003800000 */
[----:B------:R-:W-:Y:S01]  /*3c90*/  HFMA2 R0, -RZ, RZ, 0, 5.9604644775390625e-08 ;  /* 0x00000001ff007431 */ /* 0x000fe200000001ff */
[----:B------:R-:W-:-:S05]  /*3ca0*/  UMOV UR8, 0x40 ;  /* 0x0000004000087882 */ /* 0x000fca0000000000 */
[----:B------:R-:W-:Y:S01]  /*3cb0*/  UVIRTCOUNT.DEALLOC.SMPOOL 0x80 ;  /* 0x000000800000784c */ /* 0x000fe20000000000 */
[----:B------:R-:W-:Y:S02]  /*3cc0*/  UISETP.NE.AND UP0, UPT, UR5, URZ, UPT ;  /* 0x000000ff0500728c */ /* 0x000fe4000bf05270 */
[----:B-1----:R-:W-:-:S09]  /*3cd0*/  ULEA UR6, UR6, UR8, 0x18 ;  /* 0x0000000806067291 */ /* 0x002fd2000f8ec0ff */
[----:B------:R1:W-:Y:S01]  /*3ce0*/  @P0 STS.U8 [UR6+0x1c], R0 ;  /* 0x00001c00ff000988 */ /* 0x0003e20008000006 */
[----:B------:R-:W-:Y:S05]  /*3cf0*/  BRA.U UP0, `(.L_x_73) ;  /* 0x0000000100587547 */ /* 0x000fea000b800000 */
[----:B------:R-:W-:Y:S01]  /*3d00*/  UIADD3 UR8, UPT, UPT, UR7, 0xa0, URZ ;  /* 0x000000a007087890 */ /* 0x000fe2000fffe0ff */
[----:B------:R-:W-:-:S03]  /*3d10*/  SHF.L.U32 R3, R9, 0x1f, RZ ;  /* 0x0000001f09037819 */ /* 0x000fc600000006ff */
[----:B------:R-:W-:-:S09]  /*3d20*/  ULEA UR5, UR19, UR8, 0x3 ;  /* 0x0000000813057291 */ /* 0x000fd2000f8e18ff */
[----:B------:R-:W2:Y:S02]  /*3d30*/  SYNCS.PHASECHK.TRANS64.TRYWAIT P0, [UR5], R3 ;  /* 0x00000003ff0075a7 */ /* 0x000ea40008001105 */
[----:B--2---:R-:W-:Y:S05]  /*3d40*/  @!P0 BRA `(.L_x_74) ;  /* 0x0000007c00708947 */ /* 0x004fea0003800000 */
.L_x_164:
[----:B------:R-:W-:-:S04]  /*3d50*/  UIADD3 UR9, UPT, UPT, UR19, 0x1, URZ ;  /* 0x0000000113097890 */ /* 0x000fc8000fffe0ff */
[----:B------:R-:W-:-:S04]  /*3d60*/  UISETP.NE.AND UP1, UPT, UR9, 0x2, UPT ;  /* 0x000000020900788c */ /* 0x000fc8000bf25270 */
[----:B------:R-:W-:Y:S02]  /*3d70*/  USEL UR5, URZ, 0x1, UP1 ;  /* 0x00000001ff057887 */ /* 0x000fe40008800000 */
[----:B------:R-:W-:-:S04]  /*3d80*/  USEL UR9, UR9, URZ, UP1 ;  /* 0x000000ff09097287 */ /* 0x000fc80008800000 */
[----:B------:R-:W-:Y:S01]  /*3d90*/  ULEA UR9, UR9, UR8, 0x3 ;  /* 0x0000000809097291 */ /* 0x000fe2000f8e18ff */
[----:B-1----:R-:W-:-:S04]  /*3da0*/  LOP3.LUT R3, R9, UR5, RZ, 0x3c, !PT ;  /* 0x0000000509037c12 */ /* 0x002fc8000f8e3cff */
[----:B------:R-:W-:Y:S01]  /*3db0*/  SHF.L.U32 R3, R3, 0x1f, RZ ;  /* 0x0000001f03037819 */ /* 0x000fe200000006ff */
[----:B------:R-:W-:-:S04]  /*3dc0*/  IMAD.U32 R0, RZ, RZ, UR9 ;  /* 0x00000009ff007e24 */ /* 0x000fc8000f8e00ff */
[----:B------:R1:W2:Y:S03]  /*3dd0*/  SYNCS.PHASECHK.TRANS64.TRYWAIT P0, [R0+URZ], R3 ;  /* 0x00000003000075a7 */ /* 0x0002a600080011ff */
[----:B--2---:R-:W-:Y:S05]  /*3de0*/  @!P0 NANOSLEEP.SYNCS 0x989680 ;  /* 0x009896800000895d */ /* 0x004fea0003900000 */
[----:B------:R-:W2:Y:S02]  /*3df0*/  @!P0 SYNCS.PHASECHK.TRANS64 P0, [R0+URZ], R3 ;  /* 0x00000003000085a7 */ /* 0x000ea400080010ff */
[----:B--2---:R-:W-:Y:S05]  /*3e00*/  @P0 BRA `(.L_x_75) ;  /* 0x0000000000200947 */ /* 0x004fea0003800000 */
.L_x_76:
[----:B--2---:R2:W4:Y:S02]  /*3e10*/  SYNCS.PHASECHK.TRANS64.TRYWAIT P0, [R0+URZ], R3 ;  /* 0x00000003000075a7 */ /* 0x00452400080011ff */
[----:B----4-:R-:W-:Y:S05]  /*3e20*/  @!P0 NANOSLEEP.SYNCS 0x989680 ;  /* 0x009896800000895d */ /* 0x010fea0003900000 */
[----:B------:R-:W4:Y:S02]  /*3e30*/  @!P0 SYNCS.PHASECHK.TRANS64 P0, [R0+URZ], R3 ;  /* 0x00000003000085a7 */ /* 0x000f2400080010ff */
[----:B----4-:R-:W-:Y:S05]  /*3e40*/  @!P0 BRA `(.L_x_76) ;  /* 0xfffffffc00f08947 */ /* 0x010fea000383ffff */
[----:B------:R-:W-:Y:S05]  /*3e50*/  BRA `(.L_x_75) ;  /* 0x00000000000c7947 */ /* 0x000fea0003800000 */
.L_x_73:
[----:B------:R-:W-:-:S04]  /*3e60*/  UIADD3 UR5, UPT, UPT, UR7, 0xd0, URZ ;  /* 0x000000d007057890 */ /* 0x000fc8000fffe0ff */
[----:B------:R-:W-:-:S09]  /*3e70*/  UPRMT UR5, UR4, 0x654, UR5 ;  /* 0x0000065404057896 */ /* 0x000fd20008000005 */
[----:B------:R-:W-:Y:S03]  /*3e80*/  SYNCS.ARRIVE.TRANS64.RED.A1T0 RZ, [UR5], RZ ;  /* 0x000000ffffff79a7 */ /* 0x000fe60008100405 */
.L_x_75:
[----:B-12---:R-:W-:Y:S01]  /*3e90*/  SHF.L.U32 R3, RZ, 0x1f, RZ ;  /* 0x0000001fff037819 */ /* 0x006fe200000006ff */
[----:B------:R-:W-:Y:S01]  /*3ea0*/  UIADD3 UR5, UPT, UPT, UR7, 0xd0, URZ ;  /* 0x000000d007057890 */ /* 0x000fe2000fffe0ff */
[----:B------:R-:W-:Y:S02]  /*3eb0*/  PLOP3.LUT P0, PT, PT, PT, UP0, 0x80, 0x8 ;  /* 0x000000000008781c */ /* 0x000fe40003f0f008 */
[----:B------:R-:W1:Y:S02]  /*3ec0*/  SYNCS.PHASECHK.TRANS64.TRYWAIT P1, [UR7+0xd0], R3 ;  /* 0x0000d003ff0075a7 */ /* 0x000e640008021107 */
[----:B-1----:R-:W-:Y:S09]  /*3ed0*/  @!P1 BRA `(.L_x_77) ;  /* 0x0000007c00249947 */ /* 0x002ff20003800000 */
.L_x_166:
[----:B------:R-:W-:Y:S01]  /*3ee0*/  @!UP0 UPRMT UR5, UR4, 0x654, UR5 ;  /* 0x0000065404058896 */ /* 0x000fe20008000005 */
[----:B------:R-:W-:Y:S02]  /*3ef0*/  UMOV UR8, 0xffff ;  /* 0x0000ffff00087882 */ /* 0x000fe40000000000 */
[----:B------:R-:W-:-:S06]  /*3f00*/  UMOV UR4, 0x1 ;  /* 0x0000000100047882 */ /* 0x000fcc0000000000 */
[----:B------:R-:W-:Y:S01]  /*3f10*/  @!P0 SYNCS.ARRIVE.TRANS64.RED.A1T0 RZ, [UR5], RZ ;  /* 0x000000ffffff89a7 */ /* 0x000fe20008100405 */
[----:B------:R-:W-:Y:S01]  /*3f20*/  NOP ;  /* 0x0000000000007918 */ /* 0x000fe20000000000 */
[----:B-1----:R-:W1:Y:S01]  /*3f30*/  LDS R0, [UR6+0x14] ;  /* 0x00001406ff007984 */ /* 0x002e620008000800 */
[----:B------:R-:W-:-:S04]  /*3f40*/  ULOP3.LUT UR5, UR21, 0xffff, URZ, 0xc0, !UPT ;  /* 0x0000ffff15057892 */ /* 0x000fc8000f8ec0ff */
[----:B------:R-:W-:-:S04]  /*3f50*/  USHF.R.U32.HI UR5, URZ, 0x5, UR5 ;  /* 0x00000005ff057899 */ /* 0x000fc80008011605 */
[----:B------:R-:W-:Y:S02]  /*3f60*/  USHF.L.U32 UR8, UR8, UR5, URZ ;  /* 0x0000000508087299 */ /* 0x000fe400080006ff */
[----:B------:R-:W-:-:S04]  /*3f70*/  USHF.L.U32 UR4, UR4, UR5, URZ ;  /* 0x0000000504047299 */ /* 0x000fc800080006ff */
[----:B-1----:R-:W-:-:S04]  /*3f80*/  LOP3.LUT R0, R0, UR8, RZ, 0xc0, !PT ;  /* 0x0000000800007c12 */ /* 0x002fc8000f8ec0ff */
[----:B------:R-:W-:-:S13]  /*3f90*/  ISETP.NE.AND P0, PT, R0, UR8, PT ;  /* 0x0000000800007c0c */ /* 0x000fda000bf05270 */
[----:B------:R-:W-:Y:S05]  /*3fa0*/  @P0 BRA `(.L_x_78) ;  /* 0x0000000000580947 */ /* 0x000fea0003800000 */
[----:B------:R-:W1:Y:S02]  /*3fb0*/  LDS R0, [UR6+0x18] ;  /* 0x00001806ff007984 */ /* 0x000e640008000800 */
[----:B-1----:R-:W-:-:S04]  /*3fc0*/  LOP3.LUT R0, R0, UR4, RZ, 0xc0, !PT ;  /* 0x0000000400007c12 */ /* 0x002fc8000f8ec0ff */
[----:B------:R-:W-:-:S13]  /*3fd0*/  ISETP.NE.AND P0, PT, R0, UR4, PT ;  /* 0x0000000400007c0c */ /* 0x000fda000bf05270 */
[----:B------:R-:W-:Y:S05]  /*3fe0*/  @P0 BRA `(.L_x_79) ;  /* 0x00000000003c0947 */ /* 0x000fea0003800000 */
[----:B------:R-:W1:Y:S01]  /*3ff0*/  S2R R2, SR_LANEID ;  /* 0x0000000000027919 */ /* 0x000e620000000000 */
[----:B------:R-:W-:Y:S01]  /*4000*/  ULOP3.LUT UR8, URZ, UR8, URZ, 0x33, !UPT ;  /* 0x00000008ff087292 */ /* 0x000fe2000f8e33ff */
[----:B------:R-:W-:Y:S01]  /*4010*/  LOP3.LUT R4, RZ, UR4, RZ, 0x33, !PT ;  /* 0x00000004ff047c12 */ /* 0x000fe2000f8e33ff */
[----:B------:R-:W-:Y:S02]  /*4020*/  VOTEU.ANY UR7, UPT, PT ;  /* 0x0000000000077886 */ /* 0x000fe400038e0100 */
[----:B------:R-:W-:Y:S01]  /*4030*/  UFLO.U32 UR7, UR7 ;  /* 0x00000007000772bd */ /* 0x000fe200080e0000 */
[----:B------:R-:W2:Y:S01]  /*4040*/  REDUX UR4, R4 ;  /* 0x00000000040473c4 */ /* 0x000ea20000000000 */
[----:B------:R-:W-:-:S06]  /*4050*/  IMAD.U32 R0, RZ, RZ, UR8 ;  /* 0x00000008ff007e24 */ /* 0x000fcc000f8e00ff */
[----:B------:R4:W-:Y:S01]  /*4060*/  UTCATOMSWS.AND URZ, UR8 ;  /* 0x0000000800ff79e3 */ /* 0x0009e20008000000 */
[----:B------:R-:W3:Y:S01]  /*4070*/  REDUX UR5, R0 ;  /* 0x00000000000573c4 */ /* 0x000ee20000000000 */
[----:B-1----:R-:W-:Y:S01]  /*4080*/  ISETP.EQ.U32.AND P0, PT, R2, UR7, PT ;  /* 0x0000000702007c0c */ /* 0x002fe2000bf02070 */
[----:B--2---:R-:W-:Y:S01]  /*4090*/  IMAD.U32 R2, RZ, RZ, UR4 ;  /* 0x00000004ff027e24 */ /* 0x004fe2000f8e00ff */
[----:B---3--:R-:W-:-:S11]  /*40a0*/  MOV R3, UR5 ;  /* 0x0000000500037c02 */ /* 0x008fd60008000f00 */
[----:B------:R4:W-:Y:S04]  /*40b0*/  @P0 ATOMS.AND RZ, [UR6+0x14], R3 ;  /* 0x00001403ffff098c */ /* 0x0009e8000a800006 */
[----:B------:R4:W-:Y:S01]  /*40c0*/  @P0 ATOMS.AND RZ, [UR6+0x18], R2 ;  /* 0x00001802ffff098c */ /* 0x0009e2000a800006 */
[----:B------:R-:W-:Y:S05]  /*40d0*/  BRA `(.L_x_80) ;  /* 0x0000000000147947 */ /* 0x000fea0003800000 */
.L_x_79:
[----:B------:R-:W-:Y:S02]  /*40e0*/  MOV R2, 0x4100 ;  /* 0x0000410000027802 */ /* 0x000fe40000000f00 */
[----:B---3-5:R-:W-:Y:S05]  /*40f0*/  CALL.REL.NOINC `($__internal_0_$__cuda_sm10x_tcgen05_guardrail_trap_col_being_dealloced_not_returned_by_alloc) ;  /* 0x0000008000047944 */ /* 0x028fea0003c00000 */
[----:B------:R-:W-:Y:S05]  /*4100*/  BRA `(.L_x_80) ;  /* 0x0000000000087947 */ /* 0x000fea0003800000 */
.L_x_78:
[----:B------:R-:W-:Y:S02]  /*4110*/  MOV R2, 0x4130 ;  /* 0x0000413000027802 */ /* 0x000fe40000000f00 */
[----:B---3-5:R-:W-:Y:S05]  /*4120*/  CALL.REL.NOINC `($__internal_2_$__cuda_sm10x_tcgen05_guardrail_trap_unallocated_columns_being_dealloced) ;  /* 0x0000008000107944 */ /* 0x028fea0003c00000 */
.L_x_80:
[----:B------:R-:W-:Y:S01]  /*4130*/  NOP ;  /* 0x0000000000007918 */ /* 0x000fe20000000000 */
[----:B----4-:R-:W-:Y:S05]  /*4140*/  EXIT ;  /* 0x000000000000794d */ /* 0x010fea0003800000 */
.L_x_53:
[----:B------:R-:W-:-:S09]  /*4150*/  UISETP.NE.OR UP5, UPT, UR10, 0x3, !UP5 ;  /* 0x000000030a00788c */ /* 0x000fd2000efa5670 */
[----:B------:R-:W-:Y:S05]  /*4160*/  BRA.U UP5, `(.L_x_81) ;  /* 0x0000001105147547 */ /* 0x000fea000b800000 */
[----:B------:R-:W1:Y:S01]  /*4170*/  LDC R0, c[0x0][0xb30] ;  /* 0x0002cc00ff007b82 */ /* 0x000e620000000800 */
[----:B------:R-:W2:Y:S01]  /*4180*/  LDCU.64 UR8, c[0x0][0x888] ;  /* 0x00011100ff0877ac */ /* 0x000ea20008000a00 */
[----:B------:R-:W-:Y:S02]  /*4190*/  HFMA2 R29, -RZ, RZ, 0, 0 ;  /* 0x00000000ff1d7431 */ /* 0x000fe400000001ff */
[----:B------:R-:W-:Y:S01]  /*41a0*/  IMAD.MOV.U32 R31, RZ, RZ, 0x1 ;  /* 0x00000001ff1f7424 */ /* 0x000fe200078e00ff */
[----:B------:R-:W-:Y:S01]  /*41b0*/  MOV R23, 0x4000 ;  /* 0x0000400000177802 */ /* 0x000fe20000000f00 */
[----:B------:R-:W3:Y:S01]  /*41c0*/  LDCU.64 UR4, c[0x0][0x890] ;  /* 0x00011200ff0477ac */ /* 0x000ee20008000a00 */
[----:B------:R-:W-:Y:S01]  /*41d0*/  IMAD.MOV.U32 R30, RZ, RZ, RZ ;  /* 0x000000ffff1e7224 */ /* 0x000fe200078e00ff */
[----:B------:R-:W4:Y:S01]  /*41e0*/  LDC R19, c[0x0][0x370] ;  /* 0x0000dc00ff137b82 */ /* 0x000f220000000800 */
[----:B------:R-:W-:Y:S01]  /*41f0*/  UMOV UR6, 0x400 ;  /* 0x0000040000067882 */ /* 0x000fe20000000000 */
[----:B------:R-:W-:-:S02]  /*4200*/  UPLOP3.LUT UP1, UPT, UPT, UPT, UPT, 0x40, 0x4 ;  /* 0x000000000004789c */ /* 0x000fc40003f2e870 */
[----:B------:R-:W-:-:S04]  /*4210*/  ULEA UR6, UR37, UR6, 0x18 ;  /* 0x0000000625067291 */ /* 0x000fc8000f8ec0ff */
[----:B------:R-:W4:Y:S01]  /*4220*/  LDC R2, c[0x0][0xb0c] ;  /* 0x0002c300ff027b82 */ /* 0x000f220000000800 */
[----:B------:R-:W-:Y:S02]  /*4230*/  UIADD3 UR13, UPT, UPT, UR6, 0x38, URZ ;  /* 0x00000038060d7890 */ /* 0x000fe4000fffe0ff */
[----:B--2---:R-:W-:Y:S02]  /*4240*/  UISETP.NE.U32.AND UP2, UPT, UR8, URZ, UPT ;  /* 0x000000ff0800728c */ /* 0x004fe4000bf45070 */
[----:B------:R-:W-:Y:S02]  /*4250*/  UIADD3 UR33, UPT, UPT, UR6, 0x20, URZ ;  /* 0x0000002006217890 */ /* 0x000fe4000fffe0ff */
[----:B---3--:R-:W-:Y:S01]  /*4260*/  UISETP.NE.U32.AND UP3, UPT, UR4, URZ, UPT ;  /* 0x000000ff0400728c */ /* 0x008fe2000bf65070 */
[----:B------:R-:W2:Y:S01]  /*4270*/  LDC R18, c[0x0][0xb20] ;  /* 0x0002c800ff127b82 */ /* 0x000ea20000000800 */
[----:B-1----:R-:W-:Y:S01]  /*4280*/  ISETP.NE.AND P1, PT, R0, 0x1, PT ;  /* 0x000000010000780c */ /* 0x002fe20003f25270 */
[----:B------:R-:W-:-:S02]  /*4290*/  UISETP.NE.AND.EX UP2, UPT, UR9, URZ, UPT, UP2 ;  /* 0x000000ff0900728c */ /* 0x000fc4000bf45320 */
[----:B------:R-:W-:Y:S02]  /*42a0*/  UIADD3 UR25, UPT, UPT, UR6, 0x28, URZ ;  /* 0x0000002806197890 */ /* 0x000fe4000fffe0ff */
[----:B------:R-:W-:Y:S02]  /*42b0*/  UIADD3 UR17, UPT, UPT, UR6, 0x30, URZ ;  /* 0x0000003006117890 */ /* 0x000fe4000fffe0ff */
[----:B------:R-:W1:Y:S01]  /*42c0*/  LDC.64 R32, c[0x0][0x348] ;  /* 0x0000d200ff207b82 */ /* 0x000e620000000a00 */
[----:B------:R-:W-:Y:S02]  /*42d0*/  UPRMT UR13, UR37, 0x654, UR13 ;  /* 0x00000654250d7896 */ /* 0x000fe4000800000d */
[----:B------:R-:W-:-:S05]  /*42e0*/  UISETP.NE.AND.EX UP3, UPT, UR5, URZ, UPT, UP3 ;  /* 0x000000ff0500728c */ /* 0x000fca000bf65330 */
[----:B------:R-:W3:Y:S08]  /*42f0*/  LDC.64 R16, c[0x0][0xb10] ;  /* 0x0002c400ff107b82 */ /* 0x000ef00000000a00 */
[----:B------:R-:W1:Y:S08]  /*4300*/  LDC.64 R6, c[0x0][0xb18] ;  /* 0x0002c600ff067b82 */ /* 0x000e700000000a00 */
[----:B------:R-:W1:Y:S08]  /*4310*/  LDC.64 R4, c[0x0][0xb28] ;  /* 0x0002ca00ff047b82 */ /* 0x000e700000000a00 */
[----:B--2-4-:R-:W1:Y:S02]  /*4320*/  LDC R22, c[0x0][0x374] ;  /* 0x0000dd00ff167b82 */ /* 0x014e640000000800 */
.L_x_92:
[C---:B------:R-:W-:Y:S02]  /*4330*/  LEA R0, R30.reuse, UR6, 0x3 ;  /* 0x000000061e007c11 */ /* 0x040fe4000f8e18ff */
[----:B------:R-:W-:Y:S02]  /*4340*/  SHF.L.U32 R3, R29, 0x1f, RZ ;  /* 0x0000001f1d037819 */ /* 0x000fe400000006ff */
[----:B------:R-:W-:Y:S02]  /*4350*/  LEA R24, R30, UR6, 0x4 ;  /* 0x000000061e187c11 */ /* 0x000fe4000f8e20ff */
[----:B--2---:R-:W2:Y:S02]  /*4360*/  SYNCS.PHASECHK.TRANS64.TRYWAIT P0, [R0+URZ+0x70], R3 ;  /* 0x00007003000075a7 */ /* 0x004ea400080011ff */
[----:B--2---:R-:W-:Y:S05]  /*4370*/  @!P0 BRA `(.L_x_82) ;  /* 0x0000007800148947 */ /* 0x004fea0003800000 */
.L_x_167:
[----:B------:R-:W-:Y:S01]  /*4380*/  ISETP.GE.AND P0, PT, R72, 0x1, PT ;  /* 0x000000014800780c */ /* 0x000fe20003f06270 */
[----:B------:R-:W4:Y:S01]  /*4390*/  LDS.128 R24, [R24+0xe0] ;  /* 0x0000e00018187984 */ /* 0x000f220000000c00 */
[----:B--2---:R-:W-:Y:S01]  /*43a0*/  VIADD R0, R0, 0x80 ;  /* 0x0000008000007836 */ /* 0x004fe20000000000 */
[----:B------:R-:W-:Y:S01]  /*43b0*/  @!PT LDS RZ, [RZ] ;  /* 0x00000000fffff984 */ /* 0x000fe20000000800 */
[----:B------:R-:W-:Y:S01]  /*43c0*/  @!PT LDS RZ, [RZ] ;  /* 0x00000000fffff984 */ /* 0x000fe20000000800 */
[----:B------:R-:W-:Y:S01]  /*43d0*/  @!PT LDS RZ, [RZ] ;  /* 0x00000000fffff984 */ /* 0x000fe20000000800 */
[----:B------:R-:W-:Y:S01]  /*43e0*/  @!PT LDS RZ, [RZ] ;  /* 0x00000000fffff984 */ /* 0x000fe20000000800 */
[----:B------:R2:W-:Y:S06]  /*43f0*/  MEMBAR.ALL.CTA ;  /* 0x0000000000007992 */ /* 0x0005ec0000008000 */
[----:B--2---:R-:W2:Y:S01]  /*4400*/  FENCE.VIEW.ASYNC.S ;  /* 0x00000000000073c6 */ /* 0x004ea20000000000 */
[----:B------:R-:W-:Y:S04]  /*4410*/  PRMT R0, RZ, 0x654, R0 ;  /* 0x00000654ff007816 */ /* 0x000fe80000000000 */
[----:B--2---:R2:W-:Y:S01]  /*4420*/  SYNCS.ARRIVE.TRANS64.RED.A1T0 RZ, [R0+URZ], RZ ;  /* 0x000000ff00ff79a7 */ /* 0x0045e200081004ff */
[----:B----4-:R-:W-:Y:S11]  /*4430*/  LOP3.LUT P3, RZ, R26, 0x1, RZ, 0xc0, !PT ;  /* 0x000000011aff7812 */ /* 0x010ff6000786c0ff */
[----:B------:R-:W-:Y:S02]  /*4440*/  @!UPT UIADD3 URZ, UPT, UPT, URZ, URZ, URZ ;  /* 0x000000fffffff290 */ /* 0x000fe4000fffe0ff */
[----:B------:R-:W-:Y:S02]  /*4450*/  @P3 MOV R13, R24 ;  /* 0x00000018000d3202 */ /* 0x000fe40000000f00 */
[----:B------:R-:W-:Y:S01]  /*4460*/  @P3 LOP3.LUT R8, R25, 0xffff, RZ, 0xc0, !PT ;  /* 0x0000ffff19083812 */ /* 0x000fe200078ec0ff */
[----:B--2---:R-:W-:Y:S06]  /*4470*/  @!P0 BRA `(.L_x_83) ;  /* 0x0000000000a48947 */ /* 0x004fec0003800000 */
[----:B-1----:R-:W-:Y:S01]  /*4480*/  IMAD.HI.U32 R35, R22, R7, RZ ;  /* 0x0000000716237227 */ /* 0x002fe200078e00ff */
[----:B------:R-:W-:Y:S02]  /*4490*/  ISETP.NE.AND P0, PT, R6, 0x1, PT ;  /* 0x000000010600780c */ /* 0x000fe40003f05270 */
[----:B------:R-:W-:Y:S01]  /*44a0*/  ISETP.NE.AND P2, PT, R72, 0x1, PT ;  /* 0x000000014800780c */ /* 0x000fe20003f45270 */
[----:B---3--:R-:W-:Y:S01]  /*44b0*/  IMAD.HI.U32 R34, R19, R16, RZ ;  /* 0x0000001013227227 */ /* 0x008fe200078e00ff */
[----:B------:R-:W-:Y:S02]  /*44c0*/  SHF.R.U32.HI R35, RZ, R18, R35 ;  /* 0x00000012ff237219 */ /* 0x000fe40000011623 */
[----:B------:R-:W-:Y:S01]  /*44d0*/  ISETP.NE.AND P4, PT, R2, 0x1, PT ;  /* 0x000000010200780c */ /* 0x000fe20003f85270 */
[----:B------:R-:W-:Y:S01]  /*44e0*/  IMAD.HI.U32 R36, R13, R16, RZ ;  /* 0x000000100d247227 */ /* 0x000fe200078e00ff */
[----:B------:R-:W-:Y:S02]  /*44f0*/  SHF.R.U32.HI R34, RZ, R17, R34 ;  /* 0x00000011ff227219 */ /* 0x000fe40000011622 */
[----:B------:R-:W-:Y:S01]  /*4500*/  SEL R3, R22, R35, !P0 ;  /* 0x0000002316037207 */ /* 0x000fe20004000000 */
[C---:B------:R-:W-:Y:S01]  /*4510*/  IMAD.HI.U32 R35, R8.reuse, R7, RZ ;  /* 0x0000000708237227 */ /* 0x040fe200078e00ff */
[----:B------:R-:W-:Y:S02]  /*4520*/  SEL R11, R19, R34, !P4 ;  /* 0x00000022130b7207 */ /* 0x000fe40006000000 */
[----:B------:R-:W-:Y:S01]  /*4530*/  SHF.R.U32.HI R36, RZ, R17, R36 ;  /* 0x00000011ff247219 */ /* 0x000fe20000011624 */
[----:B------:R-:W-:Y:S01]  /*4540*/  IMAD.HI.U32 R38, R3, R4, RZ ;  /* 0x0000000403267227 */ /* 0x000fe200078e00ff */
[----:B------:R-:W-:Y:S03]  /*4550*/  SHF.R.U32.HI R35, RZ, R18, R35 ;  /* 0x00000012ff237219 */ /* 0x000fe60000011623 */
[----:B------:R-:W-:Y:S01]  /*4560*/  IMAD.HI.U32 R34, R11, R4, RZ ;  /* 0x000000040b227227 */ /* 0x000fe200078e00ff */
[----:B------:R-:W-:Y:S02]  /*4570*/  @P2 SHF.R.U32.HI R3, RZ, R5, R38 ;  /* 0x00000005ff032219 */ /* 0x000fe40000011626 */
[----:B------:R-:W-:Y:S02]  /*4580*/  SEL R9, R8, R35, !P0 ;  /* 0x0000002308097207 */ /* 0x000fe40004000000 */
[----:B------:R-:W-:Y:S01]  /*4590*/  @P2 SHF.R.U32.HI R11, RZ, R5, R34 ;  /* 0x00000005ff0b2219 */ /* 0x000fe20000011622 */
[C---:B------:R-:W-:Y:S01]  /*45a0*/  IMAD R10, R72.reuse, R3, RZ ;  /* 0x00000003480a7224 */ /* 0x040fe200078e02ff */
[----:B------:R-:W-:Y:S01]  /*45b0*/  SEL R3, R13, R36, !P4 ;  /* 0x000000240d037207 */ /* 0x000fe20006000000 */
[C---:B------:R-:W-:Y:S03]  /*45c0*/  IMAD.HI.U32 R14, R9.reuse, R4, RZ ;  /* 0x00000004090e7227 */ /* 0x040fe600078e00ff */
[----:B------:R-:W-:Y:S01]  /*45d0*/  ISETP.GE.AND P0, PT, R9, R10, PT ;  /* 0x0000000a0900720c */ /* 0x000fe20003f06270 */
[C---:B------:R-:W-:Y:S01]  /*45e0*/  IMAD R12, R72.reuse, R11, RZ ;  /* 0x0000000b480c7224 */ /* 0x040fe200078e02ff */
[-C--:B------:R-:W-:Y:S04]  /*45f0*/  SHF.R.U32.HI R14, RZ, R5.reuse, R14 ;  /* 0x00000005ff0e7219 */ /* 0x080fe8000001160e */
[----:B------:R-:W-:Y:S02]  /*4600*/  ISETP.GE.OR P0, PT, R3, R12, P0 ;  /* 0x0000000c0300720c */ /* 0x000fe40000706670 */
[----:B------:R-:W-:Y:S05]  /*4610*/  SEL R15, R9, R14, !P2 ;  /* 0x0000000e090f7207 */ /* 0x000fea0005000000 */
[----:B------:R-:W-:Y:S04]  /*4620*/  IMAD.MOV R14, RZ, RZ, -R15 ;  /* 0x000000ffff0e7224 */ /* 0x000fe800078e0a0f */
[----:B------:R-:W-:Y:S02]  /*4630*/  IMAD R14, R72, R14, R9 ;  /* 0x0000000e480e7224 */ /* 0x000fe400078e0209 */
[C---:B------:R-:W-:Y:S05]  /*4640*/  @!P0 IMAD.HI.U32 R10, R3.reuse, R4, RZ ;  /* 0x00000004030a8227 */ /* 0x040fea00078e00ff */
[----:B------:R-:W-:Y:S04]  /*4650*/  @!P0 SHF.R.U32.HI R10, RZ, R5, R10 ;  /* 0x00000005ff0a8219 */ /* 0x000fe8000001160a */
[----:B------:R-:W-:Y:S01]  /*4660*/  @!P0 SEL R0, R3, R10, !P2 ;  /* 0x0000000a03008207 */ /* 0x000fe20005000000 */
[----:B------:R-:W-:Y:S03]  /*4670*/  IMAD.MOV R10, RZ, RZ, -R3 ;  /* 0x000000ffff0a7224 */ /* 0x000fe600078e0a03 */
[----:B------:R-:W-:Y:S01]  /*4680*/  @!P0 IADD3 R15, PT, PT, R15, -R0, RZ ;  /* 0x800000000f0f8210 */ /* 0x000fe20007ffe0ff */
[----:B------:R-:W-:Y:S01]  /*4690*/  @!P0 IMAD R0, R11, R14, R0 ;  /* 0x0000000e0b008224 */ /* 0x000fe200078e0200 */
[----:B------:R-:W-:Y:S01]  /*46a0*/  IADD3 R11, PT, PT, -R9, RZ, RZ ;  /* 0x000000ff090b7210 */ /* 0x000fe20007ffe1ff */
[----:B------:R-:W-:Y:S02]  /*46b0*/  IMAD R13, R2, R10, R13 ;  /* 0x0000000a020d7224 */ /* 0x000fe400078e020d */
[----:B------:R-:W-:Y:S02]  /*46c0*/  @!P0 IMAD R9, R15, R72, R3 ;  /* 0x000000480f098224 */ /* 0x000fe400078e0203 */
[----:B------:R-:W-:Y:S02]  /*46d0*/  @!P0 IMAD.MOV.U32 R3, RZ, RZ, R0 ;  /* 0x000000ffff038224 */ /* 0x000fe400078e0000 */
[----:B------:R-:W-:Y:S02]  /*46e0*/  IMAD R8, R6, R11, R8 ;  /* 0x0000000b06087224 */ /* 0x000fe400078e0208 */
[----:B------:R-:W-:Y:S02]  /*46f0*/  IMAD R13, R3, R2, R13 ;  /* 0x00000002030d7224 */ /* 0x000fe400078e020d */
[----:B------:R-:W-:Y:S02]  /*4700*/  IMAD R8, R9, R6, R8 ;  /* 0x0000000609087224 */ /* 0x000fe400078e0208 */
.L_x_83:
[----:B------:R-:W-:Y:S05]  /*4710*/  BRA.U UP1, `(.L_x_84) ;  /* 0x0000000101107547 */ /* 0x000fea000b800000 */
[----:B------:R-:W-:Y:S04]  /*4720*/  MOV R0, UR7 ;  /* 0x0000000700007c02 */ /* 0x000fe80008000f00 */
[----:B------:R-:W-:Y:S04]  /*4730*/  SHF.L.U32 R3, R0, 0x1f, RZ ;  /* 0x0000001f00037819 */ /* 0x000fe800000006ff */
[----:B------:R-:W2:Y:S02]  /*4740*/  SYNCS.PHASECHK.TRANS64.TRYWAIT P0, [UR6+0x68], R3 ;  /* 0x00006803ff0075a7 */ /* 0x000ea40008001106 */
[----:B--2---:R-:W-:Y:S05]  /*4750*/  @!P0 BRA `(.L_x_85) ;  /* 0x0000007400308947 */ /* 0x004fea0003800000 */
.L_x_84:
[----:B------:R-:W-:Y:S02]  /*4760*/  R2UR UR35, R21 ;  /* 0x00000000152372ca */ /* 0x000fe400000e0000 */
[----:B------:R-:W-:Y:S02]  /*4770*/  R2UR UR34, R20 ;  /* 0x00000000142272ca */ /* 0x000fe400000e0000 */
[----:B------:R-:W-:Y:S02]  /*4780*/  ISETP.NE.U32.AND P2, PT, RZ, UR4, PT ;  /* 0x00000004ff007c0c */ /* 0x000fe4000bf45070 */
[----:B------:R-:W-:Y:S02]  /*4790*/  SHF.L.U32 R12, R31, 0x1f, RZ ;  /* 0x0000001f1f0c7819 */ /* 0x000fe400000006ff */
[----:B------:R-:W-:Y:S05]  /*47a0*/  ISETP.NE.AND.EX P2, PT, RZ, UR5, PT, P2 ;  /* 0x00000005ff007c0c */ /* 0x000fea000bf45320 */
[----:B------:R-:W-:Y:S02]  /*47b0*/  USHF.L.U32 UR35, UR35, 0x7, URZ ;  /* 0x0000000723237899 */ /* 0x000fe400080006ff */
[----:B------:R-:W-:Y:S01]  /*47c0*/  USHF.L.U32 UR34, UR34, 0x8, URZ ;  /* 0x0000000822227899 */ /* 0x000fe200080006ff */
[----:B------:R-:W-:Y:S11]  /*47d0*/  BRA.U !UP3, `(.L_x_86) ;  /* 0x000000010b347547 */ /* 0x000ff6000b800000 */
[----:B------:R-:W-:Y:S01]  /*47e0*/  UPLOP3.LUT UP0, UPT, UPT, UPT, UP2, 0x80, 0x8 ;  /* 0x000000000008789c */ /* 0x000fe20003f0f020 */
[----:B--2---:R-:W-:Y:S02]  /*47f0*/  HFMA2 R0, -RZ, RZ, 0, 5.9604644775390625e-08 ;  /* 0x00000001ff007431 */ /* 0x004fe400000001ff */
[----:B------:R-:W-:Y:S03]  /*4800*/  IMAD.MOV.U32 R155, RZ, RZ, 0x1 ;  /* 0x00000001ff9b7424 */ /* 0x000fe600078e00ff */
[----:B------:R-:W-:Y:S05]  /*4810*/  PLOP3.LUT P0, PT, PT, PT, UP0, 0x80, 0x8 ;  /* 0x000000000008781c */ /* 0x000fea0003f0f008 */
[----:B------:R-:W2:Y:S01]  /*4820*/  @UP0 LDCU.64 UR10, c[0x0][0x888] ;  /* 0x00011100ff0a07ac */ /* 0x000ea20008000a00 */
[----:B------:R-:W-:Y:S07]  /*4830*/  @UP0 UIMAD UR8, UR36, UR4, URZ ;  /* 0x00000004240802a4 */ /* 0x000fee000f8e02ff */
[----:B------:R-:W-:Y:S01]  /*4840*/  @!P0 PRMT R155, R0, 0x7610, R155 ;  /* 0x00007610009b8816 */ /* 0x000fe2000000009b */
[----:B--2---:R-:W-:Y:S03]  /*4850*/  @UP0 UIMAD.WIDE UR10, UR8, 0x4, UR10 ;  /* 0x00000004080a08a5 */ /* 0x004fe6000f8e020a */
[----:B------:R-:W2:Y:S03]  /*4860*/  @!UP0 LDCU UR8, c[0x0][0x880] ;  /* 0x00011000ff0887ac */ /* 0x000ea60008000800 */
[----:B------:R-:W-:Y:S01]  /*4870*/  IMAD.U32 R10, RZ, RZ, UR10 ;  /* 0x0000000aff0a7e24 */ /* 0x000fe2000f8e00ff */
[----:B------:R-:W-:Y:S05]  /*4880*/  MOV R11, UR11 ;  /* 0x0000000b000b7c02 */ /* 0x000fea0008000f00 */
[----:B-----5:R4:W5:Y:S02]  /*4890*/  @P0 LDG.E R81, desc[UR46][R10.64] ;  /* 0x0000002e0a510981 */ /* 0x020964000c1e1900 */
[----:B--2-4-:R-:W-:Y:S07]  /*48a0*/  @!P0 IMAD.U32 R81, RZ, RZ, UR8 ;  /* 0x00000008ff518e24 */ /* 0x014fee000f8e00ff */
.L_x_86:
[----:B-----5:R-:W-:Y:S01]  /*48b0*/  @!P2 FSETP.EQ.AND P0, PT, R81, RZ, PT ;  /* 0x000000ff5100a20b */ /* 0x020fe20003f02000 */
[----:B------:R-:W-:Y:S01]  /*48c0*/  @!UPT UIADD3 URZ, UPT, UPT, URZ, URZ, URZ ;  /* 0x000000fffffff290 */ /* 0x000fe2000fffe0ff */
[----:B------:R-:W-:Y:S11]  /*48d0*/  @!P2 BRA `(.L_x_87) ;  /* 0x000000000014a947 */ /* 0x000ff60003800000 */
[----:B------:R-:W-:Y:S02]  /*48e0*/  LOP3.LUT P2, RZ, R155, 0xff, RZ, 0xc0, !PT ;  /* 0x000000ff9bff7812 */ /* 0x000fe4000784c0ff */
[----:B------:R-:W-:Y:S04]  /*48f0*/  PLOP3.LUT P0, PT, PT, PT, UP0, 0x80, 0x8 ;  /* 0x000000000008781c */ /* 0x000fe80003f0f008 */
[----:B------:R-:W-:Y:S07]  /*4900*/  PLOP3.LUT P0, PT, P0, PT, PT, 0x8, 0x80 ;  /* 0x000000000080781c */ /* 0x000fee000070e170 */
[----:B------:R-:W-:Y:S11]  /*4910*/  @P2 FSETP.EQ.AND P0, PT, R81, RZ, PT ;  /* 0x000000ff5100220b */ /* 0x000ff60003f02000 */
[----:B------:R-:W-:Y:S02]  /*4920*/  @!UPT UIADD3 URZ, UPT, UPT, URZ, URZ, URZ ;  /* 0x000000fffffff290 */ /* 0x000fe4000fffe0ff */
.L_x_87:
[----:B------:R-:W4:Y:S01]  /*4930*/  SYNCS.PHASECHK.TRANS64.TRYWAIT P2, [UR6+0x40], R12 ;  /* 0x0000400cff0075a7 */ /* 0x000f220008041106 */
[----:B------:R-:W-:Y:S04]  /*4940*/  ELECT P4, URZ, PT ;  /* 0x0000000000ff782f */ /* 0x000fe80003880000 */
[----:B------:R-:W-:Y:S11]  /*4950*/  PLOP3.LUT P4, PT, P0, P4, PT, 0xf2, 0x2f ;  /* 0x00000000002f781c */ /* 0x000ff60000789e72 */
[----:B------:R-:W-:Y:S02]  /*4960*/  @!UPT UIADD3 URZ, UPT, UPT, URZ, URZ, URZ ;  /* 0x000000fffffff290 */ /* 0x000fe4000fffe0ff */
[----:B-1----:R-:W-:Y:S05]  /*4970*/  @!P4 IADD3 R9, P0, PT, R32, 0x580, RZ ;  /* 0x000005802009c810 */ /* 0x002fea0007f1e0ff */
[----:B--2---:R-:W-:Y:S01]  /*4980*/  @!P4 IMAD.X R0, RZ, RZ, R33, P0 ;  /* 0x000000ffff00c224 */ /* 0x004fe200000e0621 */
[----:B----4-:R-:W-:Y:S07]  /*4990*/  @!P2 BRA `(.L_x_88) ;  /* 0x0000007000b8a947 */ /* 0x010fee0003800000 */
.L_x_170:
[----:B------:R-:W-:Y:S01]  /*49a0*/  @!P4 R2UR UR8, R0 ;  /* 0x000000000008c2ca */ /* 0x000fe200000e0000 */
[----:B------:R-:W-:Y:S01]  /*49b0*/  VOTEU.ALL UP1, P4 ;  /* 0x0000000000ff7886 */ /* 0x000fe20002020000 */
[----:B------:R-:W-:Y:S01]  /*49c0*/  @!P4 R2UR UR9, R9 ;  /* 0x000000000909c2ca */ /* 0x000fe200000e0000 */
[----:B------:R-:W-:Y:S01]  /*49d0*/  @!P4 IMAD.MOV.U32 R0, RZ, RZ, 0x4000 ;  /* 0x00004000ff00c424 */ /* 0x000fe200078e00ff */
[----:B------:R-:W-:Y:S01]  /*49e0*/  UMOV UR10, 0x0 ;  /* 0x00000000000a7882 */ /* 0x000fe20000000000 */
[----:B------:R-:W-:Y:S01]  /*49f0*/  UMOV UR11, 0x10000000 ;  /* 0x10000000000b7882 */ /* 0x000fe20000000000 */
[----:B------:R-:W-:Y:S01]  /*4a00*/  @!UP1 UIADD3 UR32, UPT, UPT, UR6, 0x400, URZ ;  /* 0x0000040006209890 */ /* 0x000fe2000fffe0ff */
[----:B------:R-:W-:Y:S01]  /*4a10*/  @!P4 IADD3 R9, P0, PT, R32, 0x580, RZ ;  /* 0x000005802009c810 */ /* 0x000fe20007f1e0ff */
[----:B------:R-:W-:Y:S05]  /*4a20*/  VOTEU.ALL UP1, P4 ;  /* 0x0000000000ff7886 */ /* 0x000fea0002020000 */
[----:B------:R-:W-:Y:S01]  /*4a30*/  IMAD.U32 R11, RZ, RZ, UR8 ;  /* 0x00000008ff0b7e24 */ /* 0x000fe2000f8e00ff */
[----:B------:R-:W-:Y:S01]  /*4a40*/  UPRMT UR8, UR37, 0x654, UR33 ;  /* 0x0000065425087896 */ /* 0x000fe20008000021 */
[----:B------:R-:W-:Y:S03]  /*4a50*/  IMAD.U32 R10, RZ, RZ, UR9 ;  /* 0x00000009ff0a7e24 */ /* 0x000fe6000f8e00ff */
[----:B------:R-:W-:Y:S02]  /*4a60*/  @!P4 R2UR UR15, R11 ;  /* 0x000000000b0fc2ca */ /* 0x000fe400000e0000 */
[----:B------:R-:W-:Y:S11]  /*4a70*/  @!P4 R2UR UR14, R10 ;  /* 0x000000000a0ec2ca */ /* 0x000ff600000e0000 */
[----:B------:R-:W-:Y:S02]  /*4a80*/  @!UPT UIADD3 URZ, UPT, UPT, URZ, URZ, URZ ;  /* 0x000000fffffff290 */ /* 0x000fe4000fffe0ff */
[----:B------:R2:W-:Y:S01]  /*4a90*/  @!UP1 UTMALDG.3D [UR32], [UR14], desc[UR10] ;  /* 0x00000a200e0095b4 */ /* 0x0005e20008011000 */
[----:B------:R4:W-:Y:S01]  /*4aa0*/  @!P4 SYNCS.ARRIVE.TRANS64.RED.A0TR RZ, [UR6+0x20], R0 ;  /* 0x00002000ffffc9a7 */ /* 0x0009e20008300406 */
[----:B------:R-:W-:Y:S01]  /*4ab0*/  SYNCS.ARRIVE.TRANS64.RED.A1T0 RZ, [UR8], RZ ;  /* 0x000000ffffff79a7 */ /* 0x000fe20008100408 */
[----:B----4-:R-:W-:Y:S01]  /*4ac0*/  @!P4 IMAD.X R0, RZ, RZ, R33, P0 ;  /* 0x000000ffff00c224 */ /* 0x010fe200000e0621 */
[----:B------:R-:W4:Y:S02]  /*4ad0*/  SYNCS.PHASECHK.TRANS64.TRYWAIT P2, [UR6+0x48], R12 ;  /* 0x0000480cff0075a7 */ /* 0x000f240008041106 */
[----:B--2-4-:R-:W-:Y:S05]  /*4ae0*/  @!P2 BRA `(.L_x_89) ;  /* 0x00000070007ca947 */ /* 0x014fea0003800000 */
.L_x_172:
        /* <DEDUP_REMOVED lines=8> */
[----:B------:R-:W-:Y:S01]  /*4b70*/  @!UP1 UIADD3 UR24, UPT, UPT, UR6, 0x4400, URZ ;  /* 0x0000440006189890 */ /* 0x000fe2000fffe0ff */
[----:B------:R-:W-:Y:S01]  /*4b80*/  VOTEU.ALL UP1, P4 ;  /* 0x0000000000ff7886 */ /* 0x000fe20002020000 */
[----:B------:R-:W-:Y:S01]  /*4b90*/  UMOV UR27, UR35 ;  /* 0x00000023001b7c82 */ /* 0x000fe20008000000 */
[----:B------:R-:W-:Y:S02]  /*4ba0*/  UMOV UR28, UR36 ;  /* 0x00000024001c7c82 */ /* 0x000fe40008000000 */
[----:B------:R-:W-:Y:S01]  /*4bb0*/  IMAD.U32 R11, RZ, RZ, UR8 ;  /* 0x00000008ff0b7e24 */ /* 0x000fe2000f8e00ff */
[----:B------:R-:W-:Y:S01]  /*4bc0*/  UPRMT UR8, UR37, 0x654, UR25 ;  /* 0x0000065425087896 */ /* 0x000fe20008000019 */
[----:B------:R-:W-:Y:S02]  /*4bd0*/  IMAD.U32 R10, RZ, RZ, UR9 ;  /* 0x00000009ff0a7e24 */ /* 0x000fe4000f8e00ff */
[----:B------:R-:W-:Y:S01]  /*4be0*/  @!P4 IMAD.X R20, RZ, RZ, R33, P0 ;  /* 0x000000ffff14c224 */ /* 0x000fe200000e0621 */
[----:B------:R-:W-:Y:S02]  /*4bf0*/  @!P4 R2UR UR15, R11 ;  /* 0x000000000b0fc2ca */ /* 0x000fe400000e0000 */
[----:B------:R-:W-:Y:S11]  /*4c00*/  @!P4 R2UR UR14, R10 ;  /* 0x000000000a0ec2ca */ /* 0x000ff600000e0000 */
[----:B------:R-:W-:Y:S02]  /*4c10*/  @!UPT UIADD3 URZ, UPT, UPT, URZ, URZ, URZ ;  /* 0x000000fffffff290 */ /* 0x000fe4000fffe0ff */
[----:B------:R2:W-:Y:S01]  /*4c20*/  @!UP1 UTMALDG.3D [UR24], [UR14], desc[UR10] ;  /* 0x00000a180e0095b4 */ /* 0x0005e20008011000 */
[----:B------:R2:W-:Y:S01]  /*4c30*/  @!P4 SYNCS.ARRIVE.TRANS64.RED.A0TR RZ, [UR6+0x28], R0 ;  /* 0x00002800ffffc9a7 */ /* 0x0005e20008300406 */
[----:B------:R-:W-:Y:S01]  /*4c40*/  SYNCS.ARRIVE.TRANS64.RED.A1T0 RZ, [UR8], RZ ;  /* 0x000000ffffff79a7 */ /* 0x000fe20008100408 */
[----:B------:R-:W4:Y:S02]  /*4c50*/  SYNCS.PHASECHK.TRANS64.TRYWAIT P2, [UR6+0x50], R12 ;  /* 0x0000500cff0075a7 */ /* 0x000f240008041106 */
[----:B--2-4-:R-:W-:Y:S05]  /*4c60*/  @!P2 BRA `(.L_x_90) ;  /* 0x000000700034a947 */ /* 0x014fea0003800000 */
.L_x_174:
[----:B------:R-:W2:Y:S01]  /*4c70*/  LDC.64 R14, c[0x0][0xb10] ;  /* 0x0002c400ff0e7b82 */ /* 0x000ea20000000a00 */
[----:B------:R-:W-:Y:S01]  /*4c80*/  @!P4 R2UR UR8, R20 ;  /* 0x000000001408c2ca */ /* 0x000fe200000e0000 */
[----:B------:R-:W-:Y:S01]  /*4c90*/  VOTEU.ALL UP1, P4 ;  /* 0x0000000000ff7886 */ /* 0x000fe20002020000 */
[----:B------:R-:W-:Y:S01]  /*4ca0*/  @!P4 R2UR UR9, R21 ;  /* 0x000000001509c2ca */ /* 0x000fe200000e0000 */
[----:B------:R-:W-:Y:S01]  /*4cb0*/  UMOV UR10, 0x0 ;  /* 0x00000000000a7882 */ /* 0x000fe20000000000 */
[----:B------:R-:W-:Y:S03]  /*4cc0*/  UMOV UR11, 0x10000000 ;  /* 0x10000000000b7882 */ /* 0x000fe60000000000 */
[----:B------:R-:W4:Y:S01]  /*4cd0*/  LDC.64 R10, c[0x0][0xb18] ;  /* 0x0002c600ff0a7b82 */ /* 0x000f220000000a00 */
[----:B------:R-:W-:Y:S01]  /*4ce0*/  @!UP1 UIADD3 UR18, UPT, UPT, UR34, 0x80, URZ ;  /* 0x0000008022129890 */ /* 0x000fe2000fffe0ff */
[----:B------:R-:W-:Y:S01]  /*4cf0*/  @P3 SHF.R.U32.HI R28, RZ, 0x10, R25 ;  /* 0x00000010ff1c3819 */ /* 0x000fe20000011619 */
[----:B------:R-:W-:Y:S01]  /*4d00*/  @!UP1 UIADD3 UR16, UPT, UPT, UR6, 0x8400, URZ ;  /* 0x0000840006109890 */ /* 0x000fe2000fffe0ff */
[----:B------:R-:W-:Y:S01]  /*4d10*/  VIADD R30, R30, 0x1 ;  /* 0x000000011e1e7836 */ /* 0x000fe20000000000 */
[----:B------:R-:W-:Y:S03]  /*4d20*/  VOTEU.ALL UP1, P4 ;  /* 0x0000000000ff7886 */ /* 0x000fe60002020000 */
[----:B------:R-:W5:Y:S01]  /*4d30*/  @!P1 LDC R0, c[0x0][0xb20] ;  /* 0x0002c800ff009b82 */ /* 0x000f620000000800 */
[----:B------:R-:W-:Y:S01]  /*4d40*/  UMOV UR19, UR35 ;  /* 0x0000002300137c82 */ /* 0x000fe20008000000 */
[----:B------:R-:W-:Y:S01]  /*4d50*/  IMAD.U32 R21, RZ, RZ, UR8 ;  /* 0x00000008ff157e24 */ /* 0x000fe2000f8e00ff */
[----:B------:R-:W-:Y:S05]  /*4d60*/  UMOV UR20, UR36 ;  /* 0x0000002400147c82 */ /* 0x000fea0008000000 */
[----:B-1----:R-:W1:Y:S01]  /*4d70*/  @!P1 LDC R3, c[0x0][0xb0c] ;  /* 0x0002c300ff039b82 */ /* 0x002e620000000800 */
[----:B------:R-:W-:Y:S01]  /*4d80*/  IMAD.U32 R20, RZ, RZ, UR9 ;  /* 0x00000009ff147e24 */ /* 0x000fe2000f8e00ff */
[----:B------:R-:W-:Y:S01]  /*4d90*/  UPRMT UR8, UR37, 0x654, UR17 ;  /* 0x0000065425087896 */ /* 0x000fe20008000011 */
[----:B------:R-:W-:Y:S03]  /*4da0*/  @!P4 R2UR UR15, R21 ;  /* 0x00000000150fc2ca */ /* 0x000fe600000e0000 */
[----:B------:R-:W-:Y:S01]  /*4db0*/  @!P4 R2UR UR14, R20 ;  /* 0x00000000140ec2ca */ /* 0x000fe200000e0000 */
[----:B------:R-:W-:Y:S11]  /*4dc0*/  @!P4 IMAD.MOV.U32 R20, RZ, RZ, 0x4000 ;  /* 0x00004000ff14c424 */ /* 0x000ff600078e00ff */
[----:B------:R-:W-:Y:S01]  /*4dd0*/  @!UPT UIADD3 URZ, UPT, UPT, URZ, URZ, URZ ;  /* 0x000000fffffff290 */ /* 0x000fe2000fffe0ff */
[----:B------:R1:W-:Y:S01]  /*4de0*/  @!UP1 UTMALDG.3D [UR16], [UR14], desc[UR10] ;  /* 0x00000a100e0095b4 */ /* 0x0003e20008011000 */
[----:B------:R1:W-:Y:S02]  /*4df0*/  @!P4 SYNCS.ARRIVE.TRANS64.RED.A0TR RZ, [UR6+0x30], R20 ;  /* 0x00003014ffffc9a7 */ /* 0x0003e40008300406 */
[----:B-1----:R-:W-:Y:S01]  /*4e00*/  @!P1 ISETP.NE.AND P2, PT, R3, 0x1, PT ;  /* 0x000000010300980c */ /* 0x002fe20003f45270 */
[C---:B--2---:R-:W-:Y:S01]  /*4e10*/  @!P1 IMAD.HI.U32 R14, R13.reuse, R14, RZ ;  /* 0x0000000e0d0e9227 */ /* 0x044fe200078e00ff */
[----:B----4-:R-:W-:Y:S03]  /*4e20*/  @!P1 ISETP.NE.AND P0, PT, R10, 0x1, PT ;  /* 0x000000010a00980c */ /* 0x010fe60003f05270 */
[C---:B------:R-:W-:Y:S01]  /*4e30*/  @!P1 IMAD.HI.U32 R11, R8.reuse, R11, RZ ;  /* 0x0000000b080b9227 */ /* 0x040fe200078e00ff */
[----:B------:R-:W-:Y:S04]  /*4e40*/  @!P1 SHF.R.U32.HI R14, RZ, R15, R14 ;  /* 0x0000000fff0e9219 */ /* 0x000fe8000001160e */
[----:B-----5:R-:W-:Y:S01]  /*4e50*/  @!P1 SHF.R.U32.HI R9, RZ, R0, R11 ;  /* 0x00000000ff099219 */ /* 0x020fe2000001160b */
[----:B------:R-:W-:Y:S01]  /*4e60*/  SYNCS.ARRIVE.TRANS64.RED.A1T0 RZ, [UR8], RZ ;  /* 0x000000ffffff79a7 */ /* 0x000fe20008100408 */
[----:B------:R-:W-:Y:S02]  /*4e70*/  @!P1 SEL R14, R13, R14, !P2 ;  /* 0x0000000e0d0e9207 */ /* 0x000fe40005000000 */
[----:B------:R-:W-:Y:S01]  /*4e80*/  @!P1 SEL R9, R8, R9, !P0 ;  /* 0x0000000908099207 */ /* 0x000fe20004000000 */
[----:B------:R-:W1:Y:S04]  /*4e90*/  SYNCS.PHASECHK.TRANS64.TRYWAIT P5, [UR6+0x58], R12 ;  /* 0x0000580cff0075a7 */ /* 0x000e6800080a1106 */
[----:B------:R-:W-:Y:S02]  /*4ea0*/  @!P1 IMAD.IADD R0, R9, 0x1, -R14 ;  /* 0x0000000109009824 */ /* 0x000fe400078e0a0e */
[----:B------:R-:W-:Y:S02]  /*4eb0*/  @!P1 IMAD.IADD R9, R14, 0x1, -R9 ;  /* 0x000000010e099824 */ /* 0x000fe400078e0a09 */
[----:B------:R-:W-:Y:S02]  /*4ec0*/  @!P1 IMAD R13, R0, R3, R13 ;  /* 0x00000003000d9224 */ /* 0x000fe400078e020d */
[----:B------:R-:W-:Y:S01]  /*4ed0*/  @!P1 IMAD R8, R9, R10, R8 ;  /* 0x0000000a09089224 */ /* 0x000fe200078e0208 */
[----:B-1----:R-:W-:Y:S06]  /*4ee0*/  @!P5 BRA `(.L_x_91) ;  /* 0x0000006c00acd947 */ /* 0x002fec0003800000 */
.L_x_176:
[----:B-1----:R-:W-:Y:S01]  /*4ef0*/  @!P4 IADD3 R3, P0, PT, R32, 0x580, RZ ;  /* 0x000005802003c810 */ /* 0x002fe20007f1e0ff */
[----:B------:R-:W-:Y:S01]  /*4f00*/  VOTEU.ALL UP1, P4 ;  /* 0x0000000000ff7886 */ /* 0x000fe20002020000 */
[----:B------:R-:W-:Y:S01]  /*4f10*/  UMOV UR18, 0x0 ;  /* 0x0000000000127882 */ /* 0x000fe20000000000 */
[----:B------:R-:W-:Y:S01]  /*4f20*/  UMOV UR19, 0x10000000 ;  /* 0x1000000000137882 */ /* 0x000fe20000000000 */
[----:B------:R-:W-:Y:S01]  /*4f30*/  @!P4 R2UR UR9, R3 ;  /* 0x000000000309c2ca */ /* 0x000fe200000e0000 */
[----:B------:R-:W-:Y:S01]  /*4f40*/  @!P4 IMAD.X R0, RZ, RZ, R33, P0 ;  /* 0x000000ffff00c224 */ /* 0x000fe200000e0621 */
[----:B------:R-:W-:Y:S01]  /*4f50*/  @!UP1 UIADD3 UR10, UPT, UPT, UR34, 0xc0, URZ ;  /* 0x000000c0220a9890 */ /* 0x000fe2000fffe0ff */
[----:B------:R-:W-:Y:S01]  /*4f60*/  ISETP.NE.AND P0, PT, R30, 0x2, PT ;  /* 0x000000021e00780c */ /* 0x000fe20003f05270 */
[----:B------:R-:W-:Y:S01]  /*4f70*/  UMOV UR11, UR35 ;  /* 0x00000023000b7c82 */ /* 0x000fe20008000000 */
[----:B------:R-:W-:Y:S01]  /*4f80*/  UMOV UR12, UR36 ;  /* 0x00000024000c7c82 */ /* 0x000fe20008000000 */
[----:B------:R-:W-:Y:S01]  /*4f90*/  @!P4 R2UR UR8, R0 ;  /* 0x000000000008c2ca */ /* 0x000fe200000e0000 */
[----:B------:R-:W-:Y:S01]  /*4fa0*/  IMAD.IADD R20, R8, 0x1, R154 ;  /* 0x0000000108147824 */ /* 0x000fe200078e029a */
[----:B------:R-:W-:Y:S01]  /*4fb0*/  @P3 R2UR UR36, R28 ;  /* 0x000000001c2432ca */ /* 0x000fe200000e0000 */
[----:B------:R-:W-:Y:S01]  /*4fc0*/  IMAD.IADD R21, R13, 0x1, R156 ;  /* 0x000000010d157824 */ /* 0x000fe200078e029c */
[----:B------:R-:W-:Y:S02]  /*4fd0*/  SEL R0, RZ, 0x1, P0 ;  /* 0x00000001ff007807 */ /* 0x000fe40000000000 */
[----:B------:R-:W-:Y:S01]  /*4fe0*/  LOP3.LUT R31, R31, 0x1, RZ, 0x3c, !PT ;  /* 0x000000011f1f7812 */ /* 0x000fe200078e3cff */
[----:B------:R-:W-:Y:S01]  /*4ff0*/  IMAD.U32 R10, RZ, RZ, UR9 ;  /* 0x00000009ff0a7e24 */ /* 0x000fe2000f8e00ff */
[----:B------:R-:W-:Y:S01]  /*5000*/  @!UP1 UIADD3 UR9, UPT, UPT, UR6, 0x38, URZ ;  /* 0x0000003806099890 */ /* 0x000fe2000fffe0ff */
[----:B------:R-:W-:Y:S02]  /*5010*/  LOP3.LUT R29, R29, R0, RZ, 0x3c, !PT ;  /* 0x000000001d1d7212 */ /* 0x000fe400078e3cff */
[----:B------:R-:W-:Y:S02]  /*5020*/  SEL R30, R30, RZ, P0 ;  /* 0x000000ff1e1e7207 */ /* 0x000fe40000000000 */
[----:B------:R-:W-:Y:S01]  /*5030*/  IMAD.U32 R11, RZ, RZ, UR8 ;  /* 0x00000008ff0b7e24 */ /* 0x000fe2000f8e00ff */
[----:B------:R-:W-:Y:S01]  /*5040*/  @!P4 R2UR UR14, R10 ;  /* 0x000000000a0ec2ca */ /* 0x000fe200000e0000 */
[----:B------:R-:W-:Y:S01]  /*5050*/  @!UP1 UIADD3 UR8, UPT, UPT, UR6, 0xc400, URZ ;  /* 0x0000c40006089890 */ /* 0x000fe2000fffe0ff */
[----:B------:R-:W-:Y:S02]  /*5060*/  VOTEU.ALL UP1, P4 ;  /* 0x0000000000ff7886 */ /* 0x000fe40002020000 */
[----:B------:R-:W-:Y:S11]  /*5070*/  @!P4 R2UR UR15, R11 ;  /* 0x000000000b0fc2ca */ /* 0x000ff600000e0000 */
[----:B------:R-:W-:Y:S02]  /*5080*/  @!UPT UIADD3 URZ, UPT, UPT, URZ, URZ, URZ ;  /* 0x000000fffffff290 */ /* 0x000fe4000fffe0ff */
[----:B------:R2:W-:Y:S01]  /*5090*/  @!UP1 UTMALDG.3D [UR8], [UR14], desc[UR18] ;  /* 0x000012080e0095b4 */ /* 0x0005e20008011000 */
[----:B------:R2:W-:Y:S01]  /*50a0*/  @!P4 SYNCS.ARRIVE.TRANS64.RED.A0TR RZ, [UR6+0x38], R23 ;  /* 0x00003817ffffc9a7 */ /* 0x0005e20008300406 */
[----:B------:R-:W-:Y:S01]  /*50b0*/  UPLOP3.LUT UP1, UPT, UPT, UPT, UPT, 0x80, 0x8 ;  /* 0x000000000008789c */ /* 0x000fe20003f2f070 */
[----:B------:R-:W-:Y:S01]  /*50c0*/  SYNCS.ARRIVE.TRANS64.RED.A1T0 RZ, [UR13], RZ ;  /* 0x000000ffffff79a7 */ /* 0x000fe2000810040d */
[----:B------:R-:W-:Y:S09]  /*50d0*/  @P3 BRA `(.L_x_92) ;  /* 0xfffffff000943947 */ /* 0x000ff2000383ffff */
[----:B------:R-:W-:-:S04]  /*50e0*/  SHF.L.U32 R3, R31, 0x1f, RZ ;  /* 0x0000001f1f037819 */ /* 0x000fc800000006ff */
[----:B------:R-:W1:Y:S02]  /*50f0*/  SYNCS.PHASECHK.TRANS64.TRYWAIT P0, [UR6+0x40], R3 ;  /* 0x00004003ff0075a7 */ /* 0x000e640008001106 */
[----:B-1----:R-:W-:Y:S05]  /*5100*/  @!P0 BRA `(.L_x_93) ;  /* 0x0000006c003c8947 */ /* 0x002fea0003800000 */
.L_x_178:
[----:B------:R-:W4:Y:S02]  /*5110*/  SYNCS.PHASECHK.TRANS64.TRYWAIT P0, [UR6+0x48], R3 ;  /* 0x00004803ff0075a7 */ /* 0x000f240008001106 */
[----:B----4-:R-:W-:Y:S05]  /*5120*/  @!P0 BRA `(.L_x_94) ;  /* 0x0000006c004c8947 */ /* 0x010fea0003800000 */
.L_x_180:
[----:B------:R-:W4:Y:S02]  /*5130*/  SYNCS.PHASECHK.TRANS64.TRYWAIT P0, [UR6+0x50], R3 ;  /* 0x00005003ff0075a7 */ /* 0x000f240008001106 */
[----:B----4-:R-:W-:Y:S05]  /*5140*/  @!P0 BRA `(.L_x_95) ;  /* 0x0000006c005c8947 */ /* 0x010fea0003800000 */
.L_x_182:
[----:B-1----:R-:W-:-:S07]  /*5150*/  MOV R0, UR6 ;  /* 0x0000000600007c02 */ /* 0x002fce0008000f00 */
.L_x_96:
[----:B-1----:R-:W-:-:S04]  /*5160*/  SHF.L.U32 R3, R31, 0x1f, RZ ;  /* 0x0000001f1f037819 */ /* 0x002fc800000006ff */
[----:B------:R1:W4:Y:S03]  /*5170*/  SYNCS.PHASECHK.TRANS64.TRYWAIT P0, [R0+URZ+0x58], R3 ;  /* 0x00005803000075a7 */ /* 0x00032600080011ff */
[----:B----4-:R-:W-:Y:S05]  /*5180*/  @!P0 NANOSLEEP.SYNCS 0x989680 ;  /* 0x009896800000895d */ /* 0x010fea0003900000 */
[----:B------:R-:W4:Y:S02]  /*5190*/  @!P0 SYNCS.PHASECHK.TRANS64 P0, [R0+URZ+0x58], R3 ;  /* 0x00005803000085a7 */ /* 0x000f2400080010ff */
[----:B--2-4-:R-:W-:Y:S05]  /*51a0*/  @P0 EXIT ;  /* 0x000000000000094d */ /* 0x014fea0003800000 */
[----:B------:R-:W-:Y:S05]  /*51b0*/  BRA `(.L_x_96) ;  /* 0xfffffffc00e87947 */ /* 0x000fea000383ffff */
.L_x_81:
[----:B------:R-:W-:-:S06]  /*51c0*/  UISETP.GE.AND UP1, UPT, UR10, 0x4, UPT ;  /* 0x000000040a00788c */ /* 0x000fcc000bf26270 */
[----:B------:R-:W-:-:S13]  /*51d0*/  PLOP3.LUT P0, PT, PT, PT, UP1, 0x80, 0x8 ;  /* 0x000000000008781c */ /* 0x000fda0003f0f018 */
[----:B------:R-:W-:Y:S05]  /*51e0*/  @!P0 EXIT ;  /* 0x000000000000894d */ /* 0x000fea0003800000 */
[----:B------:R-:W-:Y:S01]  /*51f0*/  BAR.SYNC.DEFER_BLOCKING 0x6, 0xa0 ;  /* 0x0182800000007b1d */ /* 0x000fe20000010000 */
[C---:B------:R-:W-:Y:S01]  /*5200*/  IMAD.SHL.U32 R3, R170.reuse, 0x40, RZ ;  /* 0x00000040aa037824 */ /* 0x040fe200078e00ff */
[C---:B------:R-:W-:Y:S01]  /*5210*/  LOP3.LUT R161, R170.reuse, 0x1, RZ, 0xc0, !PT ;  /* 0x00000001aaa17812 */ /* 0x040fe200078ec0ff */
[C---:B------:R-:W-:Y:S02]  /*5220*/  IMAD.U32 R79, R170.reuse, 0x10000, RZ ;  /* 0x00010000aa4f7824 */ /* 0x040fe400078e00ff */
[----:B------:R-:W-:Y:S02]  /*5230*/  HFMA2 R167, -RZ, RZ, 0, 5.9604644775390625e-08 ;  /* 0x00000001ffa77431 */ /* 0x000fe400000001ff */
[C---:B------:R-:W-:Y:S01]  /*5240*/  IMAD.SHL.U32 R160, R170.reuse, 0x8, RZ ;  /* 0x00000008aaa07824 */ /* 0x040fe200078e00ff */
[----:B------:R-:W-:Y:S01]  /*5250*/  UMOV UR48, 0x400 ;  /* 0x0000040000307882 */ /* 0x000fe20000000000 */
[----:B------:R-:W1:Y:S01]  /*5260*/  LDC R159, c[0x0][0x370] ;  /* 0x0000dc00ff9f7b82 */ /* 0x000e620000000800 */
[----:B------:R-:W-:Y:S01]  /*5270*/  ULEA UR48, UR37, UR48, 0x18 ;  /* 0x0000003025307291 */ /* 0x000fe2000f8ec0ff */
[----:B------:R-:W-:Y:S01]  /*5280*/  ISETP.NE.U32.AND P0, PT, R161, 0x1, PT ;  /* 0x00000001a100780c */ /* 0x000fe20003f05070 */
[----:B------:R-:W-:Y:S01]  /*5290*/  IMAD.MOV.U32 R169, RZ, RZ, 0x2 ;  /* 0x00000002ffa97424 */ /* 0x000fe200078e00ff */
[----:B------:R-:W-:Y:S01]  /*52a0*/  LOP3.LUT R5, R3, 0x1c0, RZ, 0xc0, !PT ;  /* 0x000001c003057812 */ /* 0x000fe200078ec0ff */
[----:B------:R-:W-:Y:S01]  /*52b0*/  UIADD3 UR4, UPT, UPT, UR48, 0x400, URZ ;  /* 0x0000040030047890 */ /* 0x000fe2000fffe0ff */
[----:B------:R-:W-:Y:S01]  /*52c0*/  LOP3.LUT R79, R79, 0x600000, RZ, 0xc0, !PT ;  /* 0x006000004f4f7812 */ /* 0x000fe200078ec0ff */
[----:B------:R-:W-:Y:S01]  /*52d0*/  IMAD.MOV.U32 R168, RZ, RZ, 0x4 ;  /* 0x00000004ffa87424 */ /* 0x000fe200078e00ff */
[----:B------:R-:W2:Y:S01]  /*52e0*/  LDC R74, c[0x0][0xb0c] ;  /* 0x0002c300ff4a7b82 */ /* 0x000ea20000000800 */
[----:B------:R-:W-:Y:S01]  /*52f0*/  R2P PR, R170, 0x6 ;  /* 0x00000006aa007804 */ /* 0x000fe20000000000 */
[----:B------:R-:W-:Y:S01]  /*5300*/  IMAD.MOV.U32 R76, RZ, RZ, RZ ;  /* 0x000000ffff4c7224 */ /* 0x000fe200078e00ff */
[----:B------:R-:W-:Y:S01]  /*5310*/  LOP3.LUT R160, R5, 0x38, R160, 0xf8, !PT ;  /* 0x0000003805a07812 */ /* 0x000fe200078ef8a0 */
[----:B------:R-:W-:Y:S01]  /*5320*/  IMAD.MOV.U32 R166, RZ, RZ, RZ ;  /* 0x000000ffffa67224 */ /* 0x000fe200078e00ff */
[----:B------:R-:W-:Y:S01]  /*5330*/  P2R R2, PR, RZ, 0x1 ;  /* 0x00000001ff027803 */ /* 0x000fe20000000000 */
[----:B------:R-:W-:Y:S01]  /*5340*/  IMAD.MOV.U32 R173, RZ, RZ, RZ ;  /* 0x000000ffffad7224 */ /* 0x000fe200078e00ff */
[----:B------:R-:W-:Y:S01]  /*5350*/  LOP3.LUT R160, R160, 0x1e00, R3, 0xf8, !PT ;  /* 0x00001e00a0a07812 */ /* 0x000fe200078ef803 */
[----:B------:R-:W3:Y:S01]  /*5360*/  LDC R157, c[0x0][0xb20] ;  /* 0x0002c800ff9d7b82 */ /* 0x000ee20000000800 */
[----:B------:R-:W4:Y:S01]  /*5370*/  LDS R0, [UR48+0x100] ;  /* 0x00010030ff007984 */ /* 0x000f220008000800 */
[----:B------:R-:W-:Y:S01]  /*5380*/  LOP3.LUT R170, R170, 0x60, RZ, 0xc0, !PT ;  /* 0x00000060aaaa7812 */ /* 0x000fe200078ec0ff */
[----:B------:R-:W-:Y:S01]  /*5390*/  IMAD.U32 R163, RZ, RZ, UR4 ;  /* 0x00000004ffa37e24 */ /* 0x000fe2000f8e00ff */
[----:B------:R-:W-:Y:S01]  /*53a0*/  MOV R165, RZ ;  /* 0x000000ff00a57202 */ /* 0x000fe20000000f00 */
[----:B------:R-:W1:Y:S01]  /*53b0*/  LDCU.64 UR52, c[0x0][0x348] ;  /* 0x00006900ff3477ac */ /* 0x000e620008000a00 */
[----:B------:R-:W-:-:S02]  /*53c0*/  SEL R169, R169, 0xfffffffe, !P1 ;  /* 0xfffffffea9a97807 */ /* 0x000fc40004800000 */
[----:B------:R-:W1:Y:S01]  /*53d0*/  LDC R73, c[0x0][0xb30] ;  /* 0x0002cc00ff497b82 */ /* 0x000e620000000800 */
[----:B------:R-:W-:Y:S01]  /*53e0*/  SEL R168, R168, 0xfffffffc, !P2 ;  /* 0xfffffffca8a87807 */ /* 0x000fe20005000000 */
[----:B------:R-:W1:Y:S01]  /*53f0*/  LDCU.64 UR38, c[0x0][0x888] ;  /* 0x00011100ff2677ac */ /* 0x000e620008000a00 */
[----:B------:R-:W1:Y:S05]  /*5400*/  LDCU.64 UR44, c[0x0][0x890] ;  /* 0x00011200ff2c77ac */ /* 0x000e6a0008000a00 */
[----:B------:R-:W1:Y:S01]  /*5410*/  LDC.64 R152, c[0x0][0xb10] ;  /* 0x0002c400ff987b82 */ /* 0x000e620000000a00 */
[----:B------:R-:W-:Y:S01]  /*5420*/  UMOV UR49, URZ ;  /* 0x000000ff00317c82 */ /* 0x000fe20008000000 */
[----:B------:R-:W-:-:S06]  /*5430*/  UMOV UR51, URZ ;  /* 0x000000ff00337c82 */ /* 0x000fcc0008000000 */
[----:B------:R-:W1:Y:S08]  /*5440*/  LDC.64 R70, c[0x0][0xb18] ;  /* 0x0002c600ff467b82 */ /* 0x000e700000000a00 */
[----:B------:R-:W1:Y:S08]  /*5450*/  LDC.64 R68, c[0x0][0xb28] ;  /* 0x0002ca00ff447b82 */ /* 0x000e700000000a00 */
[----:B------:R-:W1:Y:S01]  /*5460*/  LDC.64 R150, c[0x0][0x8b0] ;  /* 0x00022c00ff967b82 */ /* 0x000e620000000a00 */
[----:B----4-:R-:W-:-:S07]  /*5470*/  IMAD.IADD R79, R0, 0x1, R79 ;  /* 0x00000001004f7824 */ /* 0x010fce00078e024f */
[----:B------:R-:W4:Y:S08]  /*5480*/  LDC.64 R148, c[0x0][0x8a8] ;  /* 0x00022a00ff947b82 */ /* 0x000f300000000a00 */
[----:B--23--:R-:W1:Y:S02]  /*5490*/  LDC R158, c[0x0][0x374] ;  /* 0x0000dd00ff9e7b82 */ /* 0x00ce640000000800 */
.L_x_140:
[----:B------:R-:W-:Y:S02]  /*54a0*/  LEA R0, R173, UR48, 0x3 ;  /* 0x00000030ad007c11 */ /* 0x000fe4000f8e18ff */
[----:B------:R-:W-:Y:S02]  /*54b0*/  SHF.L.U32 R3, R165, 0x1f, RZ ;  /* 0x0000001fa5037819 */ /* 0x000fe400000006ff */
[----:B-1----:R-:W-:Y:S02]  /*54c0*/  LEA R16, R173, UR48, 0x4 ;  /* 0x00000030ad107c11 */ /* 0x002fe4000f8e20ff */
[----:B------:R-:W2:Y:S02]  /*54d0*/  SYNCS.PHASECHK.TRANS64.TRYWAIT P0, [R0+URZ+0x70], R3 ;  /* 0x00007003000075a7 */ /* 0x000ea400080011ff */
[----:B--23--:R-:W-:Y:S05]  /*54e0*/  @!P0 BRA `(.L_x_97) ;  /* 0x00000068008c8947 */ /* 0x00cfea0003800000 */
.L_x_183:
[----:B------:R-:W3:Y:S01]  /*54f0*/  LDC.64 R12, c[0x0][0xb10] ;  /* 0x0002c400ff0c7b82 */ /* 0x000ee20000000a00 */
[----:B------:R-:W4:Y:S01]  /*5500*/  LDS.128 R16, [R16+0xe0] ;  /* 0x0000e00010107984 */ /* 0x000f220000000c00 */
[----:B-1----:R-:W-:Y:S01]  /*5510*/  ISETP.NE.AND P1, PT, R73, 0x1, PT ;  /* 0x000000014900780c */ /* 0x002fe20003f25270 */
[----:B--2---:R-:W-:Y:S01]  /*5520*/  VIADD R0, R0, 0x80 ;  /* 0x0000008000007836 */ /* 0x004fe20000000000 */
[----:B------:R-:W-:Y:S04]  /*5530*/  ISETP.GE.AND P0, PT, R72, 0x1, PT ;  /* 0x000000014800780c */ /* 0x000fe80003f06270 */
[----:B------:R-:W1:Y:S01]  /*5540*/  LDC.64 R10, c[0x0][0xb18] ;  /* 0x0002c600ff0a7b82 */ /* 0x000e620000000a00 */
[----:B------:R-:W-:Y:S01]  /*5550*/  PRMT R0, RZ, 0x654, R0 ;  /* 0x00000654ff007816 */ /* 0x000fe20000000000 */
[----:B------:R-:W-:Y:S01]  /*5560*/  @!PT LDS RZ, [RZ] ;  /* 0x00000000fffff984 */ /* 0x000fe20000000800 */
[----:B------:R-:W-:Y:S01]  /*5570*/  @!PT LDS RZ, [RZ] ;  /* 0x00000000fffff984 */ /* 0x000fe20000000800 */
[----:B------:R-:W-:Y:S01]  /*5580*/  @!PT LDS RZ, [RZ] ;  /* 0x00000000fffff984 */ /* 0x000fe20000000800 */
[----:B------:R-:W-:Y:S01]  /*5590*/  @!PT LDS RZ, [RZ] ;  /* 0x00000000fffff984 */ /* 0x000fe20000000800 */
[----:B------:R2:W-:Y:S06]  /*55a0*/  MEMBAR.ALL.CTA ;  /* 0x0000000000007992 */ /* 0x0005ec0000008000 */
[----:B--2---:R-:W2:Y:S01]  /*55b0*/  FENCE.VIEW.ASYNC.S ;  /* 0x00000000000073c6 */ /* 0x004ea20000000000 */
[----:B------:R-:W1:Y:S08]  /*55c0*/  @!P1 LDC R14, c[0x0][0xb20] ;  /* 0x0002c800ff0e9b82 */ /* 0x000e700000000800 */
[----:B------:R-:W1:Y:S01]  /*55d0*/  @!P1 LDC R9, c[0x0][0xb0c] ;  /* 0x0002c300ff099b82 */ /* 0x000e620000000800 */
[----:B--2---:R2:W-:Y:S01]  /*55e0*/  SYNCS.ARRIVE.TRANS64.RED.A1T0 RZ, [R0+URZ], RZ ;  /* 0x000000ff00ff79a7 */ /* 0x0045e200081004ff */
[----:B----4-:R-:W-:Y:S04]  /*55f0*/  LOP3.LUT P4, RZ, R18, 0x1, RZ, 0xc0, !PT ;  /* 0x0000000112ff7812 */ /* 0x010fe8000788c0ff */
[----:B------:R-:W-:Y:S09]  /*5600*/  P2R R171, PR, RZ, 0x10 ;  /* 0x00000010ffab7803 */ /* 0x000ff20000000000 */
[----:B------:R-:W-:Y:S02]  /*5610*/  @P4 MOV R77, R16 ;  /* 0x00000010004d4202 */ /* 0x000fe40000000f00 */
[----:B------:R-:W-:Y:S01]  /*5620*/  @P4 LOP3.LUT R75, R17, 0xffff, RZ, 0xc0, !PT ;  /* 0x0000ffff114b4812 */ /* 0x000fe200078ec0ff */
[----:B--23--:R-:W-:Y:S06]  /*5630*/  @!P0 BRA `(.L_x_98) ;  /* 0x0000000000a48947 */ /* 0x00cfec0003800000 */
[----:B------:R-:W-:Y:S01]  /*5640*/  IMAD.HI.U32 R24, R158, R71, RZ ;  /* 0x000000479e187227 */ /* 0x000fe200078e00ff */
[----:B------:R-:W-:Y:S02]  /*5650*/  ISETP.NE.AND P0, PT, R70, 0x1, PT ;  /* 0x000000014600780c */ /* 0x000fe40003f05270 */
[----:B------:R-:W-:Y:S01]  /*5660*/  ISETP.NE.AND P2, PT, R72, 0x1, PT ;  /* 0x000000014800780c */ /* 0x000fe20003f45270 */
[-C--:B------:R-:W-:Y:S01]  /*5670*/  IMAD.HI.U32 R22, R159, R152.reuse, RZ ;  /* 0x000000989f167227 */ /* 0x080fe200078e00ff */
[----:B------:R-:W-:Y:S02]  /*5680*/  SHF.R.U32.HI R23, RZ, R157, R24 ;  /* 0x0000009dff177219 */ /* 0x000fe40000011618 */
[----:B------:R-:W-:Y:S01]  /*5690*/  ISETP.NE.AND P3, PT, R74, 0x1, PT ;  /* 0x000000014a00780c */ /* 0x000fe20003f65270 */
[----:B------:R-:W-:Y:S01]  /*56a0*/  IMAD.HI.U32 R28, R75, R71, RZ ;  /* 0x000000474b1c7227 */ /* 0x000fe200078e00ff */
[----:B------:R-:W-:Y:S02]  /*56b0*/  SHF.R.U32.HI R22, RZ, R153, R22 ;  /* 0x00000099ff167219 */ /* 0x000fe40000011616 */
[----:B------:R-:W-:Y:S01]  /*56c0*/  SEL R3, R158, R23, !P0 ;  /* 0x000000179e037207 */ /* 0x000fe20004000000 */
[----:B------:R-:W-:Y:S01]  /*56d0*/  IMAD.HI.U32 R26, R77, R152, RZ ;  /* 0x000000984d1a7227 */ /* 0x000fe200078e00ff */
[----:B------:R-:W-:Y:S03]  /*56e0*/  SEL R7, R159, R22, !P3 ;  /* 0x000000169f077207 */ /* 0x000fe60005800000 */
[-C--:B------:R-:W-:Y:S01]  /*56f0*/  IMAD.HI.U32 R22, R3, R68.reuse, RZ ;  /* 0x0000004403167227 */ /* 0x080fe200078e00ff */
[----:B------:R-:W-:Y:S03]  /*5700*/  SHF.R.U32.HI R26, RZ, R153, R26 ;  /* 0x00000099ff1a7219 */ /* 0x000fe6000001161a */
[----:B------:R-:W-:Y:S01]  /*5710*/  IMAD.HI.U32 R24, R7, R68, RZ ;  /* 0x0000004407187227 */ /* 0x000fe200078e00ff */
[----:B------:R-:W-:Y:S02]  /*5720*/  @P2 SHF.R.U32.HI R3, RZ, R69, R22 ;  /* 0x00000045ff032219 */ /* 0x000fe40000011616 */
[----:B------:R-:W-:Y:S02]  /*5730*/  SHF.R.U32.HI R22, RZ, R157, R28 ;  /* 0x0000009dff167219 */ /* 0x000fe4000001161c */
[----:B------:R-:W-:Y:S01]  /*5740*/  @P2 SHF.R.U32.HI R7, RZ, R69, R24 ;  /* 0x00000045ff072219 */ /* 0x000fe20000011618 */
[C---:B------:R-:W-:Y:S01]  /*5750*/  IMAD R2, R72.reuse, R3, RZ ;  /* 0x0000000348027224 */ /* 0x040fe200078e02ff */
[----:B------:R-:W-:Y:S02]  /*5760*/  SEL R5, R75, R22, !P0 ;  /* 0x000000164b057207 */ /* 0x000fe40004000000 */
[----:B------:R-:W-:Y:S01]  /*5770*/  SEL R3, R77, R26, !P3 ;  /* 0x0000001a4d037207 */ /* 0x000fe20005800000 */
[----:B------:R-:W-:Y:S01]  /*5780*/  IMAD R4, R72, R7, RZ ;  /* 0x0000000748047224 */ /* 0x000fe200078e02ff */
[C---:B------:R-:W-:Y:S01]  /*5790*/  ISETP.GE.AND P0, PT, R5.reuse, R2, PT ;  /* 0x000000020500720c */ /* 0x040fe20003f06270 */
[----:B------:R-:W-:Y:S03]  /*57a0*/  IMAD.HI.U32 R6, R5, R68, RZ ;  /* 0x0000004405067227 */ /* 0x000fe600078e00ff */
[----:B------:R-:W-:Y:S01]  /*57b0*/  ISETP.GE.OR P0, PT, R3, R4, P0 ;  /* 0x000000040300720c */ /* 0x000fe20000706670 */
[----:B------:R-:W-:Y:S01]  /*57c0*/  IMAD.MOV R4, RZ, RZ, -R3 ;  /* 0x000000ffff047224 */ /* 0x000fe200078e0a03 */
[-C--:B------:R-:W-:Y:S03]  /*57d0*/  SHF.R.U32.HI R6, RZ, R69.reuse, R6 ;  /* 0x00000045ff067219 */ /* 0x080fe60000011606 */
[----:B------:R-:W-:Y:S01]  /*57e0*/  IMAD R77, R74, R4, R77 ;  /* 0x000000044a4d7224 */ /* 0x000fe200078e024d */
[----:B------:R-:W-:Y:S05]  /*57f0*/  SEL R15, R5, R6, !P2 ;  /* 0x00000006050f7207 */ /* 0x000fea0005000000 */
[----:B------:R-:W-:Y:S02]  /*5800*/  IMAD.MOV R6, RZ, RZ, -R15 ;  /* 0x000000ffff067224 */ /* 0x000fe400078e0a0f */
[C---:B------:R-:W-:Y:S04]  /*5810*/  @!P0 IMAD.HI.U32 R2, R3.reuse, R68, RZ ;  /* 0x0000004403028227 */ /* 0x040fe800078e00ff */
[----:B------:R-:W-:Y:S01]  /*5820*/  IMAD R6, R72, R6, R5 ;  /* 0x0000000648067224 */ /* 0x000fe200078e0205 */
[----:B------:R-:W-:Y:S04]  /*5830*/  @!P0 SHF.R.U32.HI R2, RZ, R69, R2 ;  /* 0x00000045ff028219 */ /* 0x000fe80000011602 */
[----:B------:R-:W-:Y:S02]  /*5840*/  @!P0 SEL R0, R3, R2, !P2 ;  /* 0x0000000203008207 */ /* 0x000fe40005000000 */
[----:B------:R-:W-:Y:S02]  /*5850*/  IADD3 R2, PT, PT, -R5, RZ, RZ ;  /* 0x000000ff05027210 */ /* 0x000fe40007ffe1ff */
[----:B------:R-:W-:Y:S01]  /*5860*/  @!P0 IADD3 R8, PT, PT, R15, -R0, RZ ;  /* 0x800000000f088210 */ /* 0x000fe20007ffe0ff */
[----:B------:R-:W-:Y:S02]  /*5870*/  @!P0 IMAD R0, R7, R6, R0 ;  /* 0x0000000607008224 */ /* 0x000fe400078e0200 */
[----:B------:R-:W-:Y:S02]  /*5880*/  IMAD R75, R70, R2, R75 ;  /* 0x00000002464b7224 */ /* 0x000fe400078e024b */
[----:B------:R-:W-:Y:S02]  /*5890*/  @!P0 IMAD R5, R8, R72, R3 ;  /* 0x0000004808058224 */ /* 0x000fe400078e0203 */
[----:B------:R-:W-:Y:S04]  /*58a0*/  @!P0 IMAD.MOV.U32 R3, RZ, RZ, R0 ;  /* 0x000000ffff038224 */ /* 0x000fe800078e0000 */
[----:B------:R-:W-:Y:S02]  /*58b0*/  IMAD R77, R3, R74, R77 ;  /* 0x0000004a034d7224 */ /* 0x000fe400078e024d */
[----:B------:R-:W-:Y:S07]  /*58c0*/  IMAD R75, R5, R70, R75 ;  /* 0x00000046054b7224 */ /* 0x000fee00078e024b */
.L_x_98:
[----:B-1----:R-:W-:Y:S01]  /*58d0*/  @!P1 ISETP.NE.AND P0, PT, R10, 0x1, PT ;  /* 0x000000010a00980c */ /* 0x002fe20003f05270 */
[----:B------:R-:W-:Y:S01]  /*58e0*/  @!P1 IMAD.HI.U32 R3, R75, R11, RZ ;  /* 0x0000000b4b039227 */ /* 0x000fe200078e00ff */
[----:B------:R-:W-:Y:S01]  /*58f0*/  R2UR UR42, R21 ;  /* 0x00000000152a72ca */ /* 0x000fe200000e0000 */
[----:B------:R-:W-:Y:S01]  /*5900*/  BSSY.RECONVERGENT B6, `(.L_x_99) ;  /* 0x0000031000067945 */ /* 0x000fe20003800200 */
[----:B------:R-:W-:Y:S01]  /*5910*/  R2UR UR41, R20 ;  /* 0x00000000142972ca */ /* 0x000fe200000e0000 */
[----:B------:R-:W-:Y:S01]  /*5920*/  @!P1 IMAD.HI.U32 R0, R77, R12, RZ ;  /* 0x0000000c4d009227 */ /* 0x000fe200078e00ff */
[----:B------:R-:W-:Y:S02]  /*5930*/  @!P1 SHF.R.U32.HI R2, RZ, R14, R3 ;  /* 0x0000000eff029219 */ /* 0x000fe40000011603 */
[----:B------:R-:W-:Y:S01]  /*5940*/  @!P1 ISETP.NE.AND P2, PT, R9, 0x1, PT ;  /* 0x000000010900980c */ /* 0x000fe20003f45270 */
[----:B------:R-:W-:Y:S01]  /*5950*/  VIADD R173, R173, 0x1 ;  /* 0x00000001adad7836 */ /* 0x000fe20000000000 */
[----:B------:R-:W-:Y:S02]  /*5960*/  @!P1 SEL R2, R75, R2, !P0 ;  /* 0x000000024b029207 */ /* 0x000fe40004000000 */
[----:B------:R-:W-:Y:S02]  /*5970*/  @!P1 SHF.R.U32.HI R0, RZ, R13, R0 ;  /* 0x0000000dff009219 */ /* 0x000fe40000011600 */
[----:B------:R-:W-:Y:S01]  /*5980*/  LOP3.LUT P0, RZ, R163, 0x3f0, RZ, 0xc0, !PT ;  /* 0x000003f0a3ff7812 */ /* 0x000fe2000780c0ff */
[----:B------:R-:W-:Y:S01]  /*5990*/  USHF.L.U32 UR42, UR42, 0x7, URZ ;  /* 0x000000072a2a7899 */ /* 0x000fe200080006ff */
[----:B------:R-:W-:Y:S01]  /*59a0*/  @!P1 SEL R3, R77, R0, !P2 ;  /* 0x000000004d039207 */ /* 0x000fe20005000000 */
[----:B------:R-:W-:Y:S01]  /*59b0*/  USHF.L.U32 UR41, UR41, 0x8, URZ ;  /* 0x0000000829297899 */ /* 0x000fe200080006ff */
[----:B------:R-:W-:Y:S03]  /*59c0*/  @P4 SHF.R.U32.HI R164, RZ, 0x10, R17 ;  /* 0x00000010ffa44819 */ /* 0x000fe60000011611 */
[----:B------:R-:W-:Y:S02]  /*59d0*/  @!P1 IMAD.IADD R0, R2, 0x1, -R3 ;  /* 0x0000000102009824 */ /* 0x000fe400078e0a03 */
[----:B------:R-:W-:Y:S02]  /*59e0*/  @!P1 IMAD.IADD R2, R3, 0x1, -R2 ;  /* 0x0000000103029824 */ /* 0x000fe400078e0a02 */
[----:B------:R-:W-:Y:S02]  /*59f0*/  @!P1 IMAD R77, R0, R9, R77 ;  /* 0x00000009004d9224 */ /* 0x000fe400078e024d */
[----:B------:R-:W-:Y:S01]  /*5a00*/  @!P1 IMAD R75, R2, R10, R75 ;  /* 0x0000000a024b9224 */ /* 0x000fe200078e024b */
[----:B------:R-:W-:Y:S06]  /*5a10*/  @!P0 BRA `(.L_x_100) ;  /* 0x00000000007c8947 */ /* 0x000fec0003800000 */
[----:B------:R-:W1:Y:S01]  /*5a20*/  LDCU.64 UR8, c[0x4][0x80] ;  /* 0x01001000ff0877ac */ /* 0x000e620008000a00 */
[----:B------:R-:W-:Y:S01]  /*5a30*/  MOV R2, 0x0 ;  /* 0x0000000000027802 */ /* 0x000fe20000000f00 */
[----:B------:R-:W-:Y:S02]  /*5a40*/  HFMA2 R12, -RZ, RZ, 0, 5.9604644775390625e-08 ;  /* 0x00000001ff0c7431 */ /* 0x000fe400000001ff */
[----:B------:R-:W-:Y:S01]  /*5a50*/  IMAD.MOV.U32 R8, RZ, RZ, 0x70 ;  /* 0x00000070ff087424 */ /* 0x000fe200078e00ff */
[----:B------:R2:W3:Y:S01]  /*5a60*/  LDC.64 R14, c[0x4][R2] ;  /* 0x01000000020e7b82 */ /* 0x0004e20000000a00 */
[----:B------:R-:W4:Y:S01]  /*5a70*/  LDCU.64 UR6, c[0x4][0x88] ;  /* 0x01001100ff0677ac */ /* 0x000f220008000a00 */
[----:B------:R-:W-:Y:S01]  /*5a80*/  IMAD.MOV.U32 R13, RZ, RZ, RZ ;  /* 0x000000ffff0d7224 */ /* 0x000fe200078e00ff */
[----:B------:R-:W2:Y:S01]  /*5a90*/  LDCU.64 UR4, c[0x4][0x8] ;  /* 0x01000100ff0477ac */ /* 0x000ea20008000a00 */
[----:B-1----:R-:W-:Y:S01]  /*5aa0*/  MOV R5, UR9 ;  /* 0x0000000900057c02 */ /* 0x002fe20008000f00 */
[----:B------:R-:W-:Y:S01]  /*5ab0*/  IMAD.U32 R4, RZ, RZ, UR8 ;  /* 0x00000008ff047e24 */ /* 0x000fe2000f8e00ff */
[----:B----4-:R-:W-:Y:S01]  /*5ac0*/  MOV R7, UR7 ;  /* 0x0000000700077c02 */ /* 0x010fe20008000f00 */
[----:B------:R-:W-:Y:S01]  /*5ad0*/  IMAD.U32 R6, RZ, RZ, UR6 ;  /* 0x00000006ff067e24 */ /* 0x000fe2000f8e00ff */
[----:B--2---:R-:W-:Y:S01]  /*5ae0*/  MOV R11, UR5 ;  /* 0x00000005000b7c02 */ /* 0x004fe20008000f00 */
[----:B------:R-:W-:Y:S02]  /*5af0*/  IMAD.U32 R10, RZ, RZ, UR4 ;  /* 0x00000004ff0a7e24 */ /* 0x000fe4000f8e00ff */
[----:B------:R-:W-:Y:S07]  /*5b00*/  LEPC R20, `(.L_x_101) ;  /* 0x000000001014794e */ /* 0x000fee0000000000 */
[----:B---3-5:R-:W-:Y:S05]  /*5b10*/  CALL.ABS.NOINC R14 ;  /* 0x000000000e007343 */ /* 0x028fea0003c00000 */
.L_x_101:
[----:B------:R-:W1:Y:S01]  /*5b20*/  LDCU.64 UR8, c[0x4][0x80] ;  /* 0x01001000ff0877ac */ /* 0x000e620008000a00 */
[----:B------:R-:W2:Y:S01]  /*5b30*/  LDC.64 R2, c[0x4][R2] ;  /* 0x0100000002027b82 */ /* 0x000ea20000000a00 */
[----:B------:R-:W-:Y:S02]  /*5b40*/  HFMA2 R12, -RZ, RZ, 0, 5.9604644775390625e-08 ;  /* 0x00000001ff0c7431 */ /* 0x000fe400000001ff */
[----:B------:R-:W-:Y:S02]  /*5b50*/  IMAD.MOV.U32 R8, RZ, RZ, 0x70 ;  /* 0x00000070ff087424 */ /* 0x000fe400078e00ff */
[----:B------:R-:W-:Y:S01]  /*5b60*/  IMAD.MOV.U32 R13, RZ, RZ, RZ ;  /* 0x000000ffff0d7224 */ /* 0x000fe200078e00ff */
[----:B------:R-:W3:Y:S01]  /*5b70*/  LDCU.64 UR6, c[0x4][0x88] ;  /* 0x01001100ff0677ac */ /* 0x000ee20008000a00 */
[----:B------:R-:W4:Y:S01]  /*5b80*/  LDCU.64 UR4, c[0x4][0x8] ;  /* 0x01000100ff0477ac */ /* 0x000f220008000a00 */
[----:B-1----:R-:W-:Y:S02]  /*5b90*/  MOV R4, UR8 ;  /* 0x0000000800047c02 */ /* 0x002fe40008000f00 */
[----:B------:R-:W-:Y:S02]  /*5ba0*/  MOV R5, UR9 ;  /* 0x0000000900057c02 */ /* 0x000fe40008000f00 */
[----:B---3--:R-:W-:Y:S01]  /*5bb0*/  MOV R7, UR7 ;  /* 0x0000000700077c02 */ /* 0x008fe20008000f00 */
[----:B------:R-:W-:Y:S01]  /*5bc0*/  IMAD.U32 R6, RZ, RZ, UR6 ;  /* 0x00000006ff067e24 */ /* 0x000fe2000f8e00ff */
[----:B----4-:R-:W-:Y:S01]  /*5bd0*/  MOV R11, UR5 ;  /* 0x00000005000b7c02 */ /* 0x010fe20008000f00 */
[----:B------:R-:W-:Y:S02]  /*5be0*/  IMAD.U32 R10, RZ, RZ, UR4 ;  /* 0x00000004ff0a7e24 */ /* 0x000fe4000f8e00ff */
[----:B------:R-:W-:Y:S07]  /*5bf0*/  LEPC R20, `(.L_x_100) ;  /* 0x000000001014794e */ /* 0x000fee0000000000 */
[----:B--2---:R-:W-:Y:S05]  /*5c00*/  CALL.ABS.NOINC R2 ;  /* 0x0000000002007343 */ /* 0x004fea0003c00000 */
.L_x_100:
[----:B------:R-:W-:Y:S05]  /*5c10*/  BSYNC.RECONVERGENT B6 ;  /* 0x0000000000067941 */ /* 0x000fea0003800200 */
.L_x_99:
[----:B------:R-:W-:Y:S01]  /*5c20*/  ISETP.NE.U32.AND P4, PT, R150, RZ, PT ;  /* 0x000000ff9600720c */ /* 0x000fe20003f85070 */
[----:B------:R-:W-:Y:S01]  /*5c30*/  UISETP.NE.AND UP2, UPT, UR50, URZ, UPT ;  /* 0x000000ff3200728c */ /* 0x000fe2000bf45270 */
[----:B------:R-:W-:Y:S01]  /*5c40*/  ISETP.NE.U32.AND P2, PT, RZ, UR38, PT ;  /* 0x00000026ff007c0c */ /* 0x000fe2000bf45070 */
[----:B------:R-:W-:Y:S01]  /*5c50*/  UISETP.NE.U32.AND UP1, UPT, UR44, URZ, UPT ;  /* 0x000000ff2c00728c */ /* 0x000fe2000bf25070 */
[----:B------:R-:W-:Y:S01]  /*5c60*/  ISETP.NE.AND.EX P4, PT, R151, RZ, PT, P4 ;  /* 0x000000ff9700720c */ /* 0x000fe20003f85340 */
[----:B------:R-:W-:Y:S01]  /*5c70*/  UPLOP3.LUT UP0, UPT, UPT, UPT, UPT, 0x40, 0x4 ;  /* 0x000000000004789c */ /* 0x000fe20003f0e870 */
[----:B------:R-:W-:Y:S01]  /*5c80*/  ISETP.NE.AND.EX P2, PT, RZ, UR39, PT, P2 ;  /* 0x00000027ff007c0c */ /* 0x000fe2000bf45320 */
[----:B------:R-:W-:Y:S01]  /*5c90*/  UISETP.NE.AND.EX UP1, UPT, UR45, URZ, UPT, UP1 ;  /* 0x000000ff2d00728c */ /* 0x000fe2000bf25310 */
[----:B------:R-:W-:Y:S04]  /*5ca0*/  PLOP3.LUT P1, PT, PT, PT, UP2, 0x80, 0x8 ;  /* 0x000000000008781c */ /* 0x000fe80003f2f028 */
[----:B------:R-:W-:Y:S06]  /*5cb0*/  @UP2 UPLOP3.LUT UP0, UPT, UPT, UPT, UP1, 0x80, 0x8 ;  /* 0x000000000008289c */ /* 0x000fec0003f0f010 */
[----:B------:R-:W-:Y:S01]  /*5cc0*/  PLOP3.LUT P0, PT, PT, PT, UP0, 0x80, 0x8 ;  /* 0x000000000008781c */ /* 0x000fe20003f0f008 */
[----:B------:R-:W-:Y:S01]  /*5cd0*/  @!UPT UIADD3 URZ, UPT, UPT, URZ, URZ, URZ ;  /* 0x000000fffffff290 */ /* 0x000fe2000fffe0ff */
[----:B------:R-:W-:Y:S11]  /*5ce0*/  BRA.U !UP1, `(.L_x_102) ;  /* 0x0000000109387547 */ /* 0x000ff6000b800000 */
[----:B------:R-:W-:Y:S01]  /*5cf0*/  UISETP.NE.U32.AND UP0, UPT, UR38, URZ, UPT ;  /* 0x000000ff2600728c */ /* 0x000fe2000bf05070 */
[----:B------:R-:W-:Y:S02]  /*5d00*/  HFMA2 R0, -RZ, RZ, 0, 5.9604644775390625e-08 ;  /* 0x00000001ff007431 */ /* 0x000fe400000001ff */
[----:B------:R-:W-:Y:S01]  /*5d10*/  IMAD.MOV.U32 R155, RZ, RZ, 0x1 ;  /* 0x00000001ff9b7424 */ /* 0x000fe200078e00ff */
[----:B------:R-:W-:Y:S06]  /*5d20*/  UISETP.NE.AND.EX UP0, UPT, UR39, URZ, UPT, UP0 ;  /* 0x000000ff2700728c */ /* 0x000fec000bf05300 */
[----:B------:R-:W-:Y:S05]  /*5d30*/  PLOP3.LUT P3, PT, PT, PT, UP0, 0x80, 0x8 ;  /* 0x000000000008781c */ /* 0x000fea0003f6f008 */
[----:B------:R-:W1:Y:S01]  /*5d40*/  @UP0 LDCU.64 UR6, c[0x0][0x888] ;  /* 0x00011100ff0607ac */ /* 0x000e620008000a00 */
[----:B------:R-:W-:Y:S07]  /*5d50*/  @UP0 UIMAD UR4, UR36, UR44, URZ ;  /* 0x0000002c240402a4 */ /* 0x000fee000f8e02ff */
[----:B------:R-:W-:Y:S01]  /*5d60*/  @!P3 PRMT R155, R0, 0x7610, R155 ;  /* 0x00007610009bb816 */ /* 0x000fe2000000009b */
[----:B-1----:R-:W-:Y:S03]  /*5d70*/  @UP0 UIMAD.WIDE UR6, UR4, 0x4, UR6 ;  /* 0x00000004040608a5 */ /* 0x002fe6000f8e0206 */
[----:B------:R-:W1:Y:S03]  /*5d80*/  @!UP0 LDCU UR4, c[0x0][0x880] ;  /* 0x00011000ff0487ac */ /* 0x000e660008000800 */
[----:B------:R-:W-:Y:S01]  /*5d90*/  IMAD.U32 R2, RZ, RZ, UR6 ;  /* 0x00000006ff027e24 */ /* 0x000fe2000f8e00ff */
[----:B------:R-:W-:Y:S05]  /*5da0*/  MOV R3, UR7 ;  /* 0x0000000700037c02 */ /* 0x000fea0008000f00 */
[----:B-----5:R2:W5:Y:S02]  /*5db0*/  @P3 LDG.E R81, desc[UR46][R2.64] ;  /* 0x0000002e02513981 */ /* 0x020564000c1e1900 */
[----:B-12---:R-:W-:Y:S02]  /*5dc0*/  @!P3 IMAD.U32 R81, RZ, RZ, UR4 ;  /* 0x00000004ff51be24 */ /* 0x006fe4000f8e00ff */
.L_x_102:
[----:B------:R-:W-:Y:S05]  /*5dd0*/  @!P4 BRA `(.L_x_103) ;  /* 0x000000000020c947 */ /* 0x000fea0003800000 */
[----:B------:R-:W-:Y:S04]  /*5de0*/  ISETP.NE.U32.AND P3, PT, R148, RZ, PT ;  /* 0x000000ff9400720c */ /* 0x000fe80003f65070 */
[----:B------:R-:W-:Y:S11]  /*5df0*/  ISETP.NE.AND.EX P3, PT, R149, RZ, PT, P3 ;  /* 0x000000ff9500720c */ /* 0x000ff60003f65330 */
[----:B------:R-:W-:Y:S02]  /*5e00*/  @!UPT UIADD3 URZ, UPT, UPT, URZ, URZ, URZ ;  /* 0x000000fffffff290 */ /* 0x000fe4000fffe0ff */
[----:B------:R-:W1:Y:S01]  /*5e10*/  @P3 LDC.64 R2, c[0x0][0x8a8] ;  /* 0x00022a00ff023b82 */ /* 0x000e620000000a00 */
[----:B------:R-:W-:Y:S04]  /*5e20*/  @P3 IMAD R0, R150, UR36, RZ ;  /* 0x0000002496003c24 */ /* 0x000fe8000f8e02ff */
[----:B-1----:R-:W-:Y:S05]  /*5e30*/  @P3 IMAD.WIDE R2, R0, 0x4, R2 ;  /* 0x0000000400023825 */ /* 0x002fea00078e0202 */
[----:B-----5:R1:W5:Y:S02]  /*5e40*/  @P3 LDG.E R78, desc[UR46][R2.64] ;  /* 0x0000002e024e3981 */ /* 0x020364000c1e1900 */
[----:B-1----:R-:W2:Y:S02]  /*5e50*/  @!P3 LDC R78, c[0x0][0x8a0] ;  /* 0x00022800ff4ebb82 */ /* 0x002ea40000000800 */
.L_x_103:
[----:B-----5:R-:W-:Y:S01]  /*5e60*/  FSETP.NEU.AND P3, PT, R81, RZ, PT ;  /* 0x000000ff5100720b */ /* 0x020fe20003f6d000 */
[----:B------:R-:W-:Y:S01]  /*5e70*/  IMAD.SHL.U32 R182, R160, 0x2, RZ ;  /* 0x00000002a0b67824 */ /* 0x000fe200078e00ff */
[----:B------:R-:W-:Y:S01]  /*5e80*/  SEL R3, RZ, 0xffffffff, P2 ;  /* 0xffffffffff037807 */ /* 0x000fe20001000000 */
[----:B------:R-:W-:Y:S01]  /*5e90*/  IMAD.SHL.U32 R100, R168, 0x10, RZ ;  /* 0x00000010a8647824 */ /* 0x000fe200078e00ff */
[----:B------:R-:W-:Y:S01]  /*5ea0*/  @P1 LOP3.LUT P2, RZ, R155, 0xff, RZ, 0xc0, !PT ;  /* 0x000000ff9bff1812 */ /* 0x000fe2000784c0ff */
[----:B------:R-:W-:Y:S01]  /*5eb0*/  VIADD R181, R182, UR48 ;  /* 0x00000030b6b57c36 */ /* 0x000fe20008000000 */
[----:B------:R-:W-:Y:S01]  /*5ec0*/  @P1 SEL R2, RZ, 0xffffffff, P3 ;  /* 0xffffffffff021807 */ /* 0x000fe20001800000 */
[----:B------:R-:W-:Y:S01]  /*5ed0*/  IMAD.MOV.U32 R108, RZ, RZ, -0x10 ;  /* 0xfffffff0ff6c7424 */ /* 0x000fe200078e00ff */
[----:B------:R-:W-:Y:S01]  /*5ee0*/  LOP3.LUT R167, R167, 0x1, RZ, 0x3c, !PT ;  /* 0x00000001a7a77812 */ /* 0x000fe200078e3cff */
[----:B------:R-:W-:Y:S01]  /*5ef0*/  IMAD.SHL.U32 R102, R169, 0x10, RZ ;  /* 0x00000010a9667824 */ /* 0x000fe200078e00ff */
[----:B------:R-:W-:Y:S01]  /*5f00*/  @P0 SEL R2, R3, R2, !P2 ;  /* 0x0000000203020207 */ /* 0x000fe20005000000 */
[C---:B------:R-:W-:Y:S01]  /*5f10*/  IMAD.IADD R177, R181.reuse, 0x1, R100 ;  /* 0x00000001b5b17824 */ /* 0x040fe200078e0264 */
[----:B------:R-:W-:Y:S01]  /*5f20*/  LEA R183, R76, UR48, 0x3 ;  /* 0x000000304cb77c11 */ /* 0x000fe2000f8e18ff */
[----:B------:R-:W-:Y:S01]  /*5f30*/  IMAD.IADD R180, R181, 0x1, R102 ;  /* 0x00000001b5b47824 */ /* 0x000fe200078e0266 */
[----:B------:R-:W-:Y:S01]  /*5f40*/  @P1 LOP3.LUT R2, R2, 0x1, RZ, 0xc0, !PT ;  /* 0x0000000102021812 */ /* 0x000fe200078ec0ff */
[----:B------:R-:W-:Y:S01]  /*5f50*/  IMAD.IADD R175, R102, 0x1, R177 ;  /* 0x0000000166af7824 */ /* 0x000fe200078e02b1 */
[----:B------:R-:W-:Y:S01]  /*5f60*/  SHF.L.U32 R0, R166, 0x1f, RZ ;  /* 0x0000001fa6007819 */ /* 0x000fe200000006ff */
[----:B------:R-:W-:Y:S01]  /*5f70*/  BSSY B1, `(.L_x_104) ;  /* 0x000004a000017945 */ /* 0x000fe20003800000 */
[----:B------:R-:W-:Y:S01]  /*5f80*/  ISETP.NE.U32.OR P4, PT, R2, 0x1, !P1 ;  /* 0x000000010200780c */ /* 0x000fe20004f85470 */
[----:B------:R-:W-:Y:S01]  /*5f90*/  IMAD.MOV.U32 R101, RZ, RZ, 0x1 ;  /* 0x00000001ff657424 */ /* 0x000fe200078e00ff */
[----:B------:R-:W-:Y:S01]  /*5fa0*/  PLOP3.LUT P2, PT, PT, PT, UP1, 0x80, 0x8 ;  /* 0x000000000008781c */ /* 0x000fe20003f4f018 */
[----:B------:R-:W-:Y:S01]  /*5fb0*/  IMAD R80, R76, 0x100, R79 ;  /* 0x000001004c507824 */ /* 0x000fe200078e024f */
[----:B------:R-:W-:Y:S01]  /*5fc0*/  SEL R2, RZ, 0xffffffff, P3 ;  /* 0xffffffffff027807 */ /* 0x000fe20001800000 */
[----:B------:R-:W-:Y:S01]  /*5fd0*/  IMAD.MOV.U32 R87, RZ, RZ, RZ ;  /* 0x000000ffff577224 */ /* 0x000fe200078e00ff */
[----:B------:R-:W-:Y:S02]  /*5fe0*/  LOP3.LUT P3, R172, R155, 0xff, RZ, 0xc0, !PT ;  /* 0x000000ff9bac7812 */ /* 0x000fe4000786c0ff */
[----:B------:R-:W-:Y:S02]  /*5ff0*/  CS2R R146, SRZ ;  /* 0x0000000000927805 */ /* 0x000fe4000001ff00 */
[----:B------:R-:W-:Y:S02]  /*6000*/  P2R R179, PR, RZ, 0x10 ;  /* 0x00000010ffb37803 */ /* 0x000fe40000000000 */
[----:B------:R-:W-:Y:S02]  /*6010*/  CS2R R144, SRZ ;  /* 0x0000000000907805 */ /* 0x000fe4000001ff00 */
[----:B------:R-:W-:Y:S02]  /*6020*/  CS2R R138, SRZ ;  /* 0x00000000008a7805 */ /* 0x000fe4000001ff00 */
[----:B------:R-:W-:Y:S02]  /*6030*/  CS2R R136, SRZ ;  /* 0x0000000000887805 */ /* 0x000fe4000001ff00 */
[----:B------:R-:W-:Y:S02]  /*6040*/  CS2R R130, SRZ ;  /* 0x0000000000827805 */ /* 0x000fe4000001ff00 */
[----:B------:R-:W-:Y:S02]  /*6050*/  @P4 SHF.L.U32 R4, R167, 0x1f, RZ ;  /* 0x0000001fa7044819 */ /* 0x000fe400000006ff */
[----:B------:R-:W-:Y:S02]  /*6060*/  CS2R R128, SRZ ;  /* 0x0000000000807805 */ /* 0x000fe4000001ff00 */
[----:B------:R-:W-:Y:S02]  /*6070*/  @P2 SEL R2, R3, R2, !P3 ;  /* 0x0000000203022207 */ /* 0x000fe40005800000 */
[----:B------:R-:W-:Y:S01]  /*6080*/  CS2R R122, SRZ ;  /* 0x00000000007a7805 */ /* 0x000fe2000001ff00 */
[----:B------:R-:W1:Y:S01]  /*6090*/  @P4 SYNCS.PHASECHK.TRANS64.TRYWAIT P1, [UR48+0x20], R4 ;  /* 0x00002004ff0045a7 */ /* 0x000e620008021130 */
[----:B------:R-:W-:Y:S02]  /*60a0*/  CS2R R120, SRZ ;  /* 0x0000000000787805 */ /* 0x000fe4000001ff00 */
[----:B------:R-:W-:Y:S02]  /*60b0*/  LOP3.LUT R2, R2, 0x1, RZ, 0xc0, !PT ;  /* 0x0000000102027812 */ /* 0x000fe400078ec0ff */
[----:B------:R-:W-:Y:S02]  /*60c0*/  CS2R R114, SRZ ;  /* 0x0000000000727805 */ /* 0x000fe4000001ff00 */
[----:B------:R-:W-:Y:S02]  /*60d0*/  CS2R R112, SRZ ;  /* 0x0000000000707805 */ /* 0x000fe4000001ff00 */
[----:B------:R-:W-:Y:S02]  /*60e0*/  CS2R R106, SRZ ;  /* 0x00000000006a7805 */ /* 0x000fe4000001ff00 */
[----:B------:R-:W-:Y:S02]  /*60f0*/  ISETP.NE.U32.AND P2, PT, R2, 0x1, PT ;  /* 0x000000010200780c */ /* 0x000fe40003f45070 */
[----:B------:R-:W-:Y:S02]  /*6100*/  CS2R R104, SRZ ;  /* 0x0000000000687805 */ /* 0x000fe4000001ff00 */
[----:B------:R-:W-:Y:S02]  /*6110*/  CS2R R98, SRZ ;  /* 0x0000000000627805 */ /* 0x000fe4000001ff00 */
[----:B------:R-:W-:Y:S02]  /*6120*/  CS2R R96, SRZ ;  /* 0x0000000000607805 */ /* 0x000fe4000001ff00 */
[----:B------:R-:W-:Y:S02]  /*6130*/  P2R R103, PR, RZ, 0x4 ;  /* 0x00000004ff677803 */ /* 0x000fe40000000000 */
[----:B------:R-:W-:Y:S02]  /*6140*/  CS2R R90, SRZ ;  /* 0x00000000005a7805 */ /* 0x000fe4000001ff00 */
[----:B------:R-:W-:Y:S02]  /*6150*/  ISETP.NE.U32.AND P2, PT, R161, 0x1, PT ;  /* 0x00000001a100780c */ /* 0x000fe40003f45070 */
[----:B------:R-:W-:Y:S01]  /*6160*/  CS2R R88, SRZ ;  /* 0x0000000000587805 */ /* 0x000fe2000001ff00 */
[----:B------:R3:W4:Y:S01]  /*6170*/  SYNCS.PHASECHK.TRANS64.TRYWAIT P0, [R183+URZ+0x90], R0 ;  /* 0x00009000b70075a7 */ /* 0x00072200080011ff */
[----:B------:R-:W-:Y:S05]  /*6180*/  SEL R108, R108, 0x10, !P2 ;  /* 0x000000106c6c7807 */ /* 0x000fea0005000000 */
[----:B------:R-:W-:Y:S02]  /*6190*/  IMAD.IADD R181, R181, 0x1, R108 ;  /* 0x00000001b5b57824 */ /* 0x000fe400078e026c */
[C---:B------:R-:W-:Y:S02]  /*61a0*/  IMAD.IADD R178, R108.reuse, 0x1, R180 ;  /* 0x000000016cb27824 */ /* 0x040fe400078e02b4 */
[C---:B------:R-:W-:Y:S02]  /*61b0*/  IMAD.IADD R176, R108.reuse, 0x1, R177 ;  /* 0x000000016cb07824 */ /* 0x040fe400078e02b1 */
[----:B------:R-:W-:Y:S01]  /*61c0*/  IMAD.IADD R174, R108, 0x1, R175 ;  /* 0x000000016cae7824 */ /* 0x000fe200078e02af */
[----:B-1----:R-:W-:Y:S01]  /*61d0*/  @P4 SEL R101, RZ, 0x1, !P1 ;  /* 0x00000001ff654807 */ /* 0x002fe20004800000 */
[----:B---3--:R-:W-:Y:S06]  /*61e0*/  @!P4 BRA `(.L_x_105) ;  /* 0x000000000088c947 */ /* 0x008fec0003800000 */
[----:B------:R-:W-:Y:S01]  /*61f0*/  IMAD.MOV.U32 R147, RZ, RZ, RZ ;  /* 0x000000ffff937224 */ /* 0x000fe200078e00ff */
[----:B------:R-:W-:Y:S01]  /*6200*/  ISETP.NE.AND P1, PT, R101, RZ, PT ;  /* 0x000000ff6500720c */ /* 0x000fe20003f25270 */
[----:B------:R-:W-:Y:S01]  /*6210*/  BSSY B0, `(.L_x_106) ;  /* 0x0000014000007945 */ /* 0x000fe20003800000 */
[----:B------:R-:W-:Y:S02]  /*6220*/  CS2R R90, SRZ ;  /* 0x00000000005a7805 */ /* 0x000fe4000001ff00 */
        /* <DEDUP_REMOVED lines=13> */
[----:B------:R-:W-:Y:S01]  /*6300*/  CS2R R144, SRZ ;  /* 0x0000000000907805 */ /* 0x000fe2000001ff00 */
[----:B------:R-:W-:Y:S06]  /*6310*/  @P1 BRA `(.L_x_107) ;  /* 0x00000000000c1947 */ /* 0x000fec0003800000 */
[----:B------:R-:W-:Y:S04]  /*6320*/  SHF.L.U32 R3, R167, 0x1f, RZ ;  /* 0x0000001fa7037819 */ /* 0x000fe800000006ff */
[----:B------:R-:W1:Y:S02]  /*6330*/  SYNCS.PHASECHK.TRANS64.TRYWAIT P1, [UR48+0x20], R3 ;  /* 0x00002003ff0075a7 */ /* 0x000e640008021130 */
[----:B-1----:R-:W-:Y:S05]  /*6340*/  @!P1 BRA `(.L_x_108) ;  /* 0x0000005c00089947 */ /* 0x002fea0003800000 */
.L_x_107:
[----:B------:R-:W-:Y:S05]  /*6350*/  BSYNC B0 ;  /* 0x0000000000007941 */ /* 0x000fea0003800000 */
.L_x_106:
[----:B------:R-:W-:Y:S01]  /*6360*/  ISETP.NE.AND P1, PT, R103, RZ, PT ;  /* 0x000000ff6700720c */ /* 0x000fe20003f25270 */
[----:B------:R-:W-:Y:S11]  /*6370*/  HFMA2 R87, -RZ, RZ, 0, 5.9604644775390625e-08 ;  /* 0x00000001ff577431 */ /* 0x000ff600000001ff */
[----:B------:R-:W-:Y:S01]  /*6380*/  @!UPT UIADD3 URZ, UPT, UPT, URZ, URZ, URZ ;  /* 0x000000fffffff290 */ /* 0x000fe2000fffe0ff */
[----:B------:R3:W1:Y:S04]  /*6390*/  @P1 LDS.128 R88, [R182+UR48+0x400] ;  /* 0x00040030b6581984 */ /* 0x0006680008000c00 */
[----:B------:R3:W1:Y:S04]  /*63a0*/  @P1 LDS.128 R96, [R181+0x400] ;  /* 0x00040000b5601984 */ /* 0x0006680000000c00 */
[----:B------:R3:W1:Y:S04]  /*63b0*/  @P1 LDS.128 R104, [R180+0x400] ;  /* 0x00040000b4681984 */ /* 0x0006680000000c00 */
[----:B------:R3:W1:Y:S04]  /*63c0*/  @P1 LDS.128 R112, [R178+0x400] ;  /* 0x00040000b2701984 */ /* 0x0006680000000c00 */
[----:B------:R3:W1:Y:S04]  /*63d0*/  @P1 LDS.128 R120, [R177+0x400] ;  /* 0x00040000b1781984 */ /* 0x0006680000000c00 */
[----:B------:R3:W1:Y:S04]  /*63e0*/  @P1 LDS.128 R128, [R176+0x400] ;  /* 0x00040000b0801984 */ /* 0x0006680000000c00 */
[----:B------:R3:W1:Y:S04]  /*63f0*/  @P1 LDS.128 R136, [R175+0x400] ;  /* 0x00040000af881984 */ /* 0x0006680000000c00 */
[----:B------:R3:W1:Y:S02]  /*6400*/  @P1 LDS.128 R144, [R174+0x400] ;  /* 0x00040000ae901984 */ /* 0x0006640000000c00 */
.L_x_105:
[----:B------:R-:W-:Y:S05]  /*6410*/  BSYNC B1 ;  /* 0x0000000000017941 */ /* 0x000fea0003800000 */
.L_x_104:
[----:B-1----:R-:W-:Y:S04]  /*6420*/  SHF.R.U32.HI R3, RZ, 0x15, R80 ;  /* 0x00000015ff037819 */ /* 0x002fe80000011650 */
[----:B------:R-:W-:Y:S01]  /*6430*/  LOP3.LUT P1, RZ, R3, 0x3, R162, 0x48, !PT ;  /* 0x0000000303ff7812 */ /* 0x000fe200078248a2 */
[----:B------:R-:W-:Y:S01]  /*6440*/  @!UPT UIADD3 URZ, UPT, UPT, URZ, URZ, URZ ;  /* 0x000000fffffff290 */ /* 0x000fe2000fffe0ff */
[----:B----4-:R-:W-:Y:S11]  /*6450*/  @P0 BRA `(.L_x_109) ;  /* 0x0000000000080947 */ /* 0x010ff60003800000 */
[----:B------:R-:W1:Y:S02]  /*6460*/  SYNCS.PHASECHK.TRANS64.TRYWAIT P0, [R183+URZ+0x90], R0 ;  /* 0x00009000b70075a7 */ /* 0x000e6400080011ff */
[----:B-1----:R-:W-:Y:S05]  /*6470*/  @!P0 BRA `(.L_x_110) ;  /* 0x0000005800d48947 */ /* 0x002fea0003800000 */
.L_x_109:
[----:B------:R-:W-:Y:S05]  /*6480*/  @!P1 BRA `(.L_x_111) ;  /* 0x0000000000409947 */ /* 0x000fea0003800000 */
[----:B------:R-:W4:Y:S01]  /*6490*/  LDCU.64 UR8, c[0x4][0x70] ;  /* 0x01000e00ff0877ac */ /* 0x000f220008000a00 */
[----:B------:R-:W-:Y:S01]  /*64a0*/  MOV R3, 0x0 ;  /* 0x0000000000037802 */ /* 0x000fe20000000f00 */
[----:B------:R-:W-:Y:S02]  /*64b0*/  HFMA2 R12, -RZ, RZ, 0, 5.9604644775390625e-08 ;  /* 0x00000001ff0c7431 */ /* 0x000fe400000001ff */
[----:B------:R-:W-:Y:S02]  /*64c0*/  IMAD.MOV.U32 R8, RZ, RZ, 0x192 ;  /* 0x00000192ff087424 */ /* 0x000fe400078e00ff */
[----:B------:R-:W-:Y:S01]  /*64d0*/  IMAD.MOV.U32 R13, RZ, RZ, RZ ;  /* 0x000000ffff0d7224 */ /* 0x000fe200078e00ff */
[----:B------:R-:W5:Y:S01]  /*64e0*/  LDCU.64 UR6, c[0x4][0x78] ;  /* 0x01000f00ff0677ac */ /* 0x000f620008000a00 */
[----:B------:R-:W1:Y:S01]  /*64f0*/  LDC.64 R2, c[0x4][R3] ;  /* 0x0100000003027b82 */ /* 0x000e620000000a00 */
[----:B------:R-:W2:Y:S01]  /*6500*/  LDCU.64 UR4, c[0x4][0x10] ;  /* 0x01000200ff0477ac */ /* 0x000ea20008000a00 */
[----:B----4-:R-:W-:Y:S01]  /*6510*/  MOV R5, UR9 ;  /* 0x0000000900057c02 */ /* 0x010fe20008000f00 */
[----:B------:R-:W-:Y:S01]  /*6520*/  IMAD.U32 R4, RZ, RZ, UR8 ;  /* 0x00000008ff047e24 */ /* 0x000fe2000f8e00ff */
[----:B-----5:R-:W-:Y:S01]  /*6530*/  MOV R7, UR7 ;  /* 0x0000000700077c02 */ /* 0x020fe20008000f00 */
[----:B------:R-:W-:Y:S01]  /*6540*/  IMAD.U32 R6, RZ, RZ, UR6 ;  /* 0x00000006ff067e24 */ /* 0x000fe2000f8e00ff */
[----:B--2---:R-:W-:Y:S01]  /*6550*/  MOV R11, UR5 ;  /* 0x00000005000b7c02 */ /* 0x004fe20008000f00 */
[----:B------:R-:W-:Y:S02]  /*6560*/  IMAD.U32 R10, RZ, RZ, UR4 ;  /* 0x00000004ff0a7e24 */ /* 0x000fe4000f8e00ff */
[----:B------:R-:W-:Y:S07]  /*6570*/  LEPC R20, `(.L_x_111) ;  /* 0x000000001014794e */ /* 0x000fee0000000000 */
[----:B-1-3--:R-:W-:Y:S05]  /*6580*/  CALL.ABS.NOINC R2 ;  /* 0x0000000002007343 */ /* 0x00afea0003c00000 */
.L_x_111:
[----:B------:R-:W-:Y:S01]  /*6590*/  SHF.L.U32 R82, R88, 0x10, RZ ;  /* 0x0000001058527819 */ /* 0x000fe200000006ff */
[----:B------:R-:W-:Y:S05]  /*65a0*/  WARPSYNC.ALL ;  /* 0x0000000000007948 */ /* 0x000fea0003800000 */
[----:B------:R-:W-:Y:S01]  /*65b0*/  R2UR UR4, R80 ;  /* 0x00000000500472ca */ /* 0x000fe200000e0000 */
[----:B------:R-:W-:Y:S01]  /*65c0*/  BSSY.RECONVERGENT B0, `(.L_x_112) ;  /* 0x00000fc000007945 */ /* 0x000fe20003800200 */
[----:B------:R-:W-:Y:S02]  /*65d0*/  LOP3.LUT R83, R88, 0xffff0000, RZ, 0xc0, !PT ;  /* 0xffff000058537812 */ /* 0x000fe400078ec0ff */
[----:B------:R-:W-:Y:S02]  /*65e0*/  LOP3.LUT R84, R89, 0xffff0000, RZ, 0xc0, !PT ;  /* 0xffff000059547812 */ /* 0x000fe400078ec0ff */
[C---:B------:R-:W-:Y:S02]  /*65f0*/  SHF.L.U32 R85, R107.reuse, 0x10, RZ ;  /* 0x000000106b557819 */ /* 0x040fe400000006ff */
[----:B------:R-:W-:Y:S02]  /*6600*/  LOP3.LUT R86, R107, 0xffff0000, RZ, 0xc0, !PT ;  /* 0xffff00006b567812 */ /* 0x000fe400078ec0ff */
[----:B------:R-:W-:Y:S03]  /*6610*/  ISETP.NE.AND P0, PT, R170, RZ, PT ;  /* 0x000000ffaa00720c */ /* 0x000fe60003f05270 */
[----:B------:R-:W1:Y:S02]  /*6620*/  LDTM.x64 R4, tmem[UR4] ;  /* 0x00000004000479ee */ /* 0x000e640008340000 */
[C---:B-12---:R-:W-:Y:S01]  /*6630*/  FMUL R0, R78.reuse, R4 ;  /* 0x000000044e007220 */ /* 0x046fe20000400000 */
[C---:B------:R-:W-:Y:S01]  /*6640*/  FMUL R2, R78.reuse, R5 ;  /* 0x000000054e027220 */ /* 0x040fe20000400000 */
[C---:B------:R-:W-:Y:S01]  /*6650*/  FMUL R3, R78.reuse, R6 ;  /* 0x000000064e037220 */ /* 0x040fe20000400000 */
[----:B------:R-:W-:Y:S01]  /*6660*/  FMUL R7, R78, R7 ;  /* 0x000000074e077220 */ /* 0x000fe20000400000 */
[----:B------:R-:W-:Y:S01]  /*6670*/  FFMA R0, R81, R82, R0 ;  /* 0x0000005251007223 */ /* 0x000fe20000000000 */
[----:B------:R-:W-:Y:S01]  /*6680*/  SHF.L.U32 R82, R89, 0x10, RZ ;  /* 0x0000001059527819 */ /* 0x000fe200000006ff */
[C---:B------:R-:W-:Y:S01]  /*6690*/  FFMA R2, R81.reuse, R83, R2 ;  /* 0x0000005351027223 */ /* 0x040fe20000000002 */
[----:B------:R-:W-:Y:S01]  /*66a0*/  SHF.L.U32 R83, R90, 0x10, RZ ;  /* 0x000000105a537819 */ /* 0x000fe200000006ff */
[C---:B------:R-:W-:Y:S01]  /*66b0*/  FMUL R4, R78.reuse, R8 ;  /* 0x000000084e047220 */ /* 0x040fe20000400000 */
[----:B------:R-:W-:Y:S01]  /*66c0*/  FMUL R5, R78, R9 ;  /* 0x000000094e057220 */ /* 0x000fe20000400000 */
[C---:B------:R-:W-:Y:S01]  /*66d0*/  FFMA R3, R81.reuse, R82, R3 ;  /* 0x0000005251037223 */ /* 0x040fe20000000003 */
[----:B------:R-:W-:Y:S01]  /*66e0*/  LOP3.LUT R82, R90, 0xffff0000, RZ, 0xc0, !PT ;  /* 0xffff00005a527812 */ /* 0x000fe200078ec0ff */
[----:B------:R-:W-:Y:S01]  /*66f0*/  FFMA R7, R81, R84, R7 ;  /* 0x0000005451077223 */ /* 0x000fe20000000007 */
[----:B------:R-:W-:Y:S01]  /*6700*/  LOP3.LUT R84, R91, 0xffff0000, RZ, 0xc0, !PT ;  /* 0xffff00005b547812 */ /* 0x000fe200078ec0ff */
[----:B------:R-:W-:Y:S01]  /*6710*/  FFMA R4, R81, R83, R4 ;  /* 0x0000005351047223 */ /* 0x000fe20000000004 */
[----:B------:R-:W-:Y:S01]  /*6720*/  SHF.L.U32 R83, R91, 0x10, RZ ;  /* 0x000000105b537819 */ /* 0x000fe200000006ff */
[----:B------:R-:W-:Y:S01]  /*6730*/  FMUL R6, R78, R10 ;  /* 0x0000000a4e067220 */ /* 0x000fe20000400000 */
[----:B------:R-:W-:Y:S01]  /*6740*/  F2FP.BF16.F32.PACK_AB R92, R2, R0 ;  /* 0x00000000025c723e */ /* 0x000fe200000010ff */
[----:B------:R-:W-:Y:S01]  /*6750*/  FMUL R11, R78, R11 ;  /* 0x0000000b4e0b7220 */ /* 0x000fe20000400000 */
[----:B------:R-:W-:Y:S01]  /*6760*/  F2FP.BF16.F32.PACK_AB R93, R7, R3 ;  /* 0x00000003075d723e */ /* 0x000fe200000010ff */
[C---:B------:R-:W-:Y:S01]  /*6770*/  FFMA R5, R81.reuse, R82, R5 ;  /* 0x0000005251057223 */ /* 0x040fe20000000005 */
[----:B------:R-:W-:Y:S01]  /*6780*/  SHF.L.U32 R82, R96, 0x10, RZ ;  /* 0x0000001060527819 */ /* 0x000fe200000006ff */
[----:B------:R-:W-:Y:S01]  /*6790*/  FFMA R6, R81, R83, R6 ;  /* 0x0000005351067223 */ /* 0x000fe20000000006 */
[----:B------:R-:W-:Y:S01]  /*67a0*/  SHF.L.U32 R83, R98, 0x10, RZ ;  /* 0x0000001062537819 */ /* 0x000fe200000006ff */
[----:B------:R-:W-:Y:S01]  /*67b0*/  FMUL R8, R78, R12 ;  /* 0x0000000c4e087220 */ /* 0x000fe20000400000 */
[----:B------:R-:W-:Y:S01]  /*67c0*/  F2FP.BF16.F32.PACK_AB R94, R5, R4 ;  /* 0x00000004055e723e */ /* 0x000fe200000010ff */
[C---:B------:R-:W-:Y:S01]  /*67d0*/  FFMA R11, R81.reuse, R84, R11 ;  /* 0x00000054510b7223 */ /* 0x040fe2000000000b */
[----:B------:R-:W-:Y:S01]  /*67e0*/  LOP3.LUT R84, R96, 0xffff0000, RZ, 0xc0, !PT ;  /* 0xffff000060547812 */ /* 0x000fe200078ec0ff */
[C---:B------:R-:W-:Y:S01]  /*67f0*/  FMUL R9, R78.reuse, R13 ;  /* 0x0000000d4e097220 */ /* 0x040fe20000400000 */
[----:B------:R-:W-:Y:S01]  /*6800*/  FFMA R8, R81, R82, R8 ;  /* 0x0000005251087223 */ /* 0x000fe20000000008 */
[----:B------:R-:W-:Y:S01]  /*6810*/  SHF.L.U32 R82, R97, 0x10, RZ ;  /* 0x0000001061527819 */ /* 0x000fe200000006ff */
[C---:B------:R-:W-:Y:S01]  /*6820*/  FMUL R10, R78.reuse, R14 ;  /* 0x0000000e4e0a7220 */ /* 0x040fe20000400000 */
[----:B------:R-:W-:Y:S01]  /*6830*/  F2FP.BF16.F32.PACK_AB R95, R11, R6 ;  /* 0x000000060b5f723e */ /* 0x000fe200000010ff */
[----:B------:R-:W-:Y:S01]  /*6840*/  FFMA R9, R81, R84, R9 ;  /* 0x0000005451097223 */ /* 0x000fe20000000009 */
[----:B------:R-:W-:Y:S01]  /*6850*/  LOP3.LUT R84, R97, 0xffff0000, RZ, 0xc0, !PT ;  /* 0xffff000061547812 */ /* 0x000fe200078ec0ff */
[----:B------:R-:W-:Y:S01]  /*6860*/  FMUL R15, R78, R15 ;  /* 0x0000000f4e0f7220 */ /* 0x000fe20000400000 */
[----:B------:R-:W-:Y:S01]  /*6870*/  FFMA R10, R81, R82, R10 ;  /* 0x00000052510a7223 */ /* 0x000fe2000000000a */
[----:B------:R-:W-:Y:S01]  /*6880*/  LOP3.LUT R82, R98, 0xffff0000, RZ, 0xc0, !PT ;  /* 0xffff000062527812 */ /* 0x000fe200078ec0ff */
[C---:B------:R-:W-:Y:S01]  /*6890*/  FMUL R12, R78.reuse, R16 ;  /* 0x000000104e0c7220 */ /* 0x040fe20000400000 */
[----:B------:R-:W-:Y:S01]  /*68a0*/  F2FP.BF16.F32.PACK_AB R116, R9, R8 ;  /* 0x000000080974723e */ /* 0x000fe200000010ff */
[----:B------:R-:W-:Y:S01]  /*68b0*/  FMUL R13, R78, R17 ;  /* 0x000000114e0d7220 */ /* 0x000fe20000400000 */
[----:B------:R-:W-:Y:S01]  /*68c0*/  FFMA R15, R81, R84, R15 ;  /* 0x00000054510f7223 */ /* 0x000fe2000000000f */
[----:B------:R-:W-:Y:S01]  /*68d0*/  LOP3.LUT R84, R99, 0xffff0000, RZ, 0xc0, !PT ;  /* 0xffff000063547812 */ /* 0x000fe200078ec0ff */
[----:B------:R-:W-:Y:S01]  /*68e0*/  FFMA R12, R81, R83, R12 ;  /* 0x00000053510c7223 */ /* 0x000fe2000000000c */
[----:B------:R-:W-:Y:S01]  /*68f0*/  SHF.L.U32 R83, R99, 0x10, RZ ;  /* 0x0000001063537819 */ /* 0x000fe200000006ff */
[----:B------:R-:W-:Y:S01]  /*6900*/  FFMA R13, R81, R82, R13 ;  /* 0x00000052510d7223 */ /* 0x000fe2000000000d */
[----:B------:R-:W-:Y:S01]  /*6910*/  SHF.L.U32 R82, R104, 0x10, RZ ;  /* 0x0000001068527819 */ /* 0x000fe200000006ff */
[C---:B------:R-:W-:Y:S01]  /*6920*/  FMUL R14, R78.reuse, R18 ;  /* 0x000000124e0e7220 */ /* 0x040fe20000400000 */
[----:B------:R-:W-:Y:S01]  /*6930*/  F2FP.BF16.F32.PACK_AB R117, R15, R10 ;  /* 0x0000000a0f75723e */ /* 0x000fe200000010ff */
[C---:B------:R-:W-:Y:S01]  /*6940*/  FMUL R19, R78.reuse, R19 ;  /* 0x000000134e137220 */ /* 0x040fe20000400000 */
[----:B------:R-:W-:Y:S01]  /*6950*/  F2FP.BF16.F32.PACK_AB R118, R13, R12 ;  /* 0x0000000c0d76723e */ /* 0x000fe200000010ff */
[----:B------:R-:W-:Y:S01]  /*6960*/  FMUL R16, R78, R20 ;  /* 0x000000144e107220 */ /* 0x000fe20000400000 */
[C---:B------:R-:W-:Y:S01]  /*6970*/  FFMA R14, R81.reuse, R83, R14 ;  /* 0x00000053510e7223 */ /* 0x040fe2000000000e */
[----:B------:R-:W-:Y:S01]  /*6980*/  SHF.L.U32 R83, R106, 0x10, RZ ;  /* 0x000000106a537819 */ /* 0x000fe200000006ff */
[C---:B------:R-:W-:Y:S01]  /*6990*/  FFMA R19, R81.reuse, R84, R19 ;  /* 0x0000005451137223 */ /* 0x040fe20000000013 */
[----:B------:R-:W-:Y:S01]  /*69a0*/  LOP3.LUT R84, R104, 0xffff0000, RZ, 0xc0, !PT ;  /* 0xffff000068547812 */ /* 0x000fe200078ec0ff */
[----:B------:R-:W-:Y:S01]  /*69b0*/  FFMA R16, R81, R82, R16 ;  /* 0x0000005251107223 */ /* 0x000fe20000000010 */
[----:B------:R-:W-:Y:S01]  /*69c0*/  SHF.L.U32 R82, R105, 0x10, RZ ;  /* 0x0000001069527819 */ /* 0x000fe200000006ff */
[C---:B------:R-:W-:Y:S01]  /*69d0*/  FMUL R17, R78.reuse, R21 ;  /* 0x000000154e117220 */ /* 0x040fe20000400000 */
[----:B------:R-:W-:Y:S01]  /*69e0*/  F2FP.BF16.F32.PACK_AB R119, R19, R14 ;  /* 0x0000000e1377723e */ /* 0x000fe200000010ff */
[C---:B------:R-:W-:Y:S01]  /*69f0*/  FMUL R18, R78.reuse, R22 ;  /* 0x000000164e127220 */ /* 0x040fe20000400000 */
[----:B------:R-:W-:Y:S01]  /*6a00*/  FMUL R23, R78, R23 ;  /* 0x000000174e177220 */ /* 0x000fe20000400000 */
[C---:B------:R-:W-:Y:S01]  /*6a10*/  FFMA R17, R81.reuse, R84, R17 ;  /* 0x0000005451117223 */ /* 0x040fe20000000011 */
[----:B------:R-:W-:Y:S01]  /*6a20*/  LOP3.LUT R84, R106, 0xffff0000, RZ, 0xc0, !PT ;  /* 0xffff00006a547812 */ /* 0x000fe200078ec0ff */
[----:B------:R-:W-:Y:S01]  /*6a30*/  FFMA R18, R81, R82, R18 ;  /* 0x0000005251127223 */ /* 0x000fe20000000012 */
[----:B------:R-:W-:Y:S01]  /*6a40*/  LOP3.LUT R82, R105, 0xffff0000, RZ, 0xc0, !PT ;  /* 0xffff000069527812 */ /* 0x000fe200078ec0ff */
[C---:B------:R-:W-:Y:S01]  /*6a50*/  FMUL R20, R78.reuse, R24 ;  /* 0x000000184e147220 */ /* 0x040fe20000400000 */
[----:B------:R-:W-:Y:S01]  /*6a60*/  F2FP.BF16.F32.PACK_AB R124, R17, R16 ;  /* 0x00000010117c723e */ /* 0x000fe200000010ff */
[C---:B------:R-:W-:Y:S01]  /*6a70*/  FMUL R21, R78.reuse, R25 ;  /* 0x000000194e157220 */ /* 0x040fe20000400000 */
[----:B------:R-:W-:Y:S01]  /*6a80*/  FMUL R22, R78, R26 ;  /* 0x0000001a4e167220 */ /* 0x000fe20000400000 */
[C---:B------:R-:W-:Y:S01]  /*6a90*/  FFMA R23, R81.reuse, R82, R23 ;  /* 0x0000005251177223 */ /* 0x040fe20000000017 */
[----:B------:R-:W-:Y:S01]  /*6aa0*/  SHF.L.U32 R82, R112, 0x10, RZ ;  /* 0x0000001070527819 */ /* 0x000fe200000006ff */
[C---:B------:R-:W-:Y:S01]  /*6ab0*/  FMUL R27, R78.reuse, R27 ;  /* 0x0000001b4e1b7220 */ /* 0x040fe20000400000 */
[----:B------:R-:W-:Y:S01]  /*6ac0*/  FFMA R20, R81, R83, R20 ;  /* 0x0000005351147223 */ /* 0x000fe20000000014 */
[----:B------:R-:W-:Y:S01]  /*6ad0*/  SHF.L.U32 R83, R113, 0x10, RZ ;  /* 0x0000001071537819 */ /* 0x000fe200000006ff */
[----:B------:R-:W-:Y:S01]  /*6ae0*/  FMUL R24, R78, R28 ;  /* 0x0000001c4e187220 */ /* 0x000fe20000400000 */
[----:B------:R-:W-:Y:S01]  /*6af0*/  F2FP.BF16.F32.PACK_AB R125, R23, R18 ;  /* 0x00000012177d723e */ /* 0x000fe200000010ff */
[C---:B------:R-:W-:Y:S01]  /*6b00*/  FFMA R21, R81.reuse, R84, R21 ;  /* 0x0000005451157223 */ /* 0x040fe20000000015 */
[----:B------:R-:W-:Y:S01]  /*6b10*/  LOP3.LUT R84, R112, 0xffff0000, RZ, 0xc0, !PT ;  /* 0xffff000070547812 */ /* 0x000fe200078ec0ff */
[----:B------:R-:W-:Y:S01]  /*6b20*/  FFMA R22, R81, R85, R22 ;  /* 0x0000005551167223 */ /* 0x000fe20000000016 */
[----:B------:R-:W-:Y:S01]  /*6b30*/  SHF.L.U32 R85, R115, 0x10, RZ ;  /* 0x0000001073557819 */ /* 0x000fe200000006ff */
[----:B------:R-:W-:Y:S01]  /*6b40*/  FFMA R27, R81, R86, R27 ;  /* 0x00000056511b7223 */ /* 0x000fe2000000001b */
[----:B------:R-:W-:Y:S01]  /*6b50*/  F2FP.BF16.F32.PACK_AB R126, R21, R20 ;  /* 0x00000014157e723e */ /* 0x000fe200000010ff */
[----:B------:R-:W-:Y:S01]  /*6b60*/  FFMA R24, R81, R82, R24 ;  /* 0x0000005251187223 */ /* 0x000fe20000000018 */
[----:B------:R-:W-:Y:S01]  /*6b70*/  LOP3.LUT R82, R113, 0xffff0000, RZ, 0xc0, !PT ;  /* 0xffff000071527812 */ /* 0x000fe200078ec0ff */
[C---:B------:R-:W-:Y:S01]  /*6b80*/  FMUL R25, R78.reuse, R29 ;  /* 0x0000001d4e197220 */ /* 0x040fe20000400000 */
[----:B------:R-:W-:Y:S01]  /*6b90*/  F2FP.BF16.F32.PACK_AB R127, R27, R22 ;  /* 0x000000161b7f723e */ /* 0x000fe200000010ff */
[C---:B------:R-:W-:Y:S01]  /*6ba0*/  FMUL R26, R78.reuse, R30 ;  /* 0x0000001e4e1a7220 */ /* 0x040fe20000400000 */
[----:B------:R-:W-:Y:S01]  /*6bb0*/  LOP3.LUT R86, R147, 0xffff0000, RZ, 0xc0, !PT ;  /* 0xffff000093567812 */ /* 0x000fe200078ec0ff */
[----:B------:R-:W-:Y:S01]  /*6bc0*/  FMUL R31, R78, R31 ;  /* 0x0000001f4e1f7220 */ /* 0x000fe20000400000 */
[----:B------:R-:W-:Y:S01]  /*6bd0*/  FFMA R25, R81, R84, R25 ;  /* 0x0000005451197223 */ /* 0x000fe20000000019 */
[----:B------:R-:W-:Y:S01]  /*6be0*/  LOP3.LUT R84, R115, 0xffff0000, RZ, 0xc0, !PT ;  /* 0xffff000073547812 */ /* 0x000fe200078ec0ff */
[C---:B------:R-:W-:Y:S01]  /*6bf0*/  FFMA R26, R81.reuse, R83, R26 ;  /* 0x00000053511a7223 */ /* 0x040fe2000000001a */
[C---:B------:R-:W-:Y:S01]  /*6c00*/  SHF.L.U32 R83, R114.reuse, 0x10, RZ ;  /* 0x0000001072537819 */ /* 0x040fe200000006ff */
[C---:B------:R-:W-:Y:S01]  /*6c10*/  FFMA R31, R81.reuse, R82, R31 ;  /* 0x00000052511f7223 */ /* 0x040fe2000000001f */
[----:B------:R-:W-:Y:S01]  /*6c20*/  LOP3.LUT R82, R114, 0xffff0000, RZ, 0xc0, !PT ;  /* 0xffff000072527812 */ /* 0x000fe200078ec0ff */
[C---:B------:R-:W-:Y:S01]  /*6c30*/  FMUL R28, R78.reuse, R32 ;  /* 0x000000204e1c7220 */ /* 0x040fe20000400000 */
[C---:B------:R-:W-:Y:S01]  /*6c40*/  FMUL R29, R78.reuse, R33 ;  /* 0x000000214e1d7220 */ /* 0x040fe20000400000 */
[C---:B------:R-:W-:Y:S01]  /*6c50*/  FMUL R30, R78.reuse, R34 ;  /* 0x000000224e1e7220 */ /* 0x040fe20000400000 */
[----:B------:R-:W-:Y:S01]  /*6c60*/  FMUL R35, R78, R35 ;  /* 0x000000234e237220 */ /* 0x000fe20000400000 */
[----:B------:R-:W-:Y:S01]  /*6c70*/  FFMA R28, R81, R83, R28 ;  /* 0x00000053511c7223 */ /* 0x000fe2000000001c */
[----:B------:R-:W-:Y:S01]  /*6c80*/  SHF.L.U32 R83, R121, 0x10, RZ ;  /* 0x0000001079537819 */ /* 0x000fe200000006ff */
[C---:B------:R-:W-:Y:S01]  /*6c90*/  FFMA R29, R81.reuse, R82, R29 ;  /* 0x00000052511d7223 */ /* 0x040fe2000000001d */
[C---:B------:R-:W-:Y:S01]  /*6ca0*/  SHF.L.U32 R82, R120.reuse, 0x10, RZ ;  /* 0x0000001078527819 */ /* 0x040fe200000006ff */
[----:B------:R-:W-:Y:S01]  /*6cb0*/  FFMA R30, R81, R85, R30 ;  /* 0x00000055511e7223 */ /* 0x000fe2000000001e */
[----:B------:R-:W-:Y:S01]  /*6cc0*/  SHF.L.U32 R85, R123, 0x10, RZ ;  /* 0x000000107b557819 */ /* 0x000fe200000006ff */
[C---:B------:R-:W-:Y:S01]  /*6cd0*/  FFMA R35, R81.reuse, R84, R35 ;  /* 0x0000005451237223 */ /* 0x040fe20000000023 */
[----:B------:R-:W-:Y:S01]  /*6ce0*/  LOP3.LUT R84, R120, 0xffff0000, RZ, 0xc0, !PT ;  /* 0xffff000078547812 */ /* 0x000fe200078ec0ff */
[C---:B------:R-:W-:Y:S01]  /*6cf0*/  FMUL R32, R78.reuse, R36 ;  /* 0x000000244e207220 */ /* 0x040fe20000400000 */
[C---:B------:R-:W-:Y:S01]  /*6d00*/  FMUL R33, R78.reuse, R37 ;  /* 0x000000254e217220 */ /* 0x040fe20000400000 */
[----:B------:R-:W-:Y:S01]  /*6d10*/  FMUL R34, R78, R38 ;  /* 0x000000264e227220 */ /* 0x000fe20000400000 */
[----:B------:R1:W-:Y:S01]  /*6d20*/  STS.128 [R182+UR48+0x400], R92 ;  /* 0x0004005cb6007988 */ /* 0x0003e20008000c30 */
[----:B------:R-:W-:Y:S01]  /*6d30*/  FFMA R32, R81, R82, R32 ;  /* 0x0000005251207223 */ /* 0x000fe20000000020 */
[----:B------:R-:W-:Y:S01]  /*6d40*/  LOP3.LUT R82, R121, 0xffff0000, RZ, 0xc0, !PT ;  /* 0xffff000079527812 */ /* 0x000fe200078ec0ff */
[C---:B------:R-:W-:Y:S01]  /*6d50*/  FFMA R33, R81.reuse, R84, R33 ;  /* 0x0000005451217223 */ /* 0x040fe20000000021 */
[----:B------:R-:W-:Y:S01]  /*6d60*/  LOP3.LUT R84, R122, 0xffff0000, RZ, 0xc0, !PT ;  /* 0xffff00007a547812 */ /* 0x000fe200078ec0ff */
[----:B------:R-:W-:Y:S01]  /*6d70*/  FMUL R39, R78, R39 ;  /* 0x000000274e277220 */ /* 0x000fe20000400000 */
[C---:B------:R-:W-:Y:S01]  /*6d80*/  FFMA R34, R81.reuse, R83, R34 ;  /* 0x0000005351227223 */ /* 0x040fe20000000022 */
[----:B------:R-:W-:Y:S01]  /*6d90*/  SHF.L.U32 R83, R122, 0x10, RZ ;  /* 0x000000107a537819 */ /* 0x000fe200000006ff */
[C---:B------:R-:W-:Y:S01]  /*6da0*/  FMUL R36, R78.reuse, R40 ;  /* 0x000000284e247220 */ /* 0x040fe20000400000 */
[----:B------:R-:W-:Y:S01]  /*6db0*/  FFMA R39, R81, R82, R39 ;  /* 0x0000005251277223 */ /* 0x000fe20000000027 */
[----:B------:R-:W-:Y:S01]  /*6dc0*/  LOP3.LUT R82, R123, 0xffff0000, RZ, 0xc0, !PT ;  /* 0xffff00007b527812 */ /* 0x000fe200078ec0ff */
[C---:B------:R-:W-:Y:S01]  /*6dd0*/  FMUL R37, R78.reuse, R41 ;  /* 0x000000294e257220 */ /* 0x040fe20000400000 */
[C---:B------:R-:W-:Y:S01]  /*6de0*/  FMUL R38, R78.reuse, R42 ;  /* 0x0000002a4e267220 */ /* 0x040fe20000400000 */
[----:B------:R-:W-:Y:S01]  /*6df0*/  FMUL R43, R78, R43 ;  /* 0x0000002b4e2b7220 */ /* 0x000fe20000400000 */
[C---:B------:R-:W-:Y:S01]  /*6e00*/  FFMA R36, R81.reuse, R83, R36 ;  /* 0x0000005351247223 */ /* 0x040fe20000000024 */
[C---:B------:R-:W-:Y:S01]  /*6e10*/  SHF.L.U32 R83, R128.reuse, 0x10, RZ ;  /* 0x0000001080537819 */ /* 0x040fe200000006ff */
[----:B------:R2:W-:Y:S01]  /*6e20*/  STS.128 [R181+0x400], R116 ;  /* 0x00040074b5007388 */ /* 0x0005e20000000c00 */
[----:B------:R-:W-:Y:S01]  /*6e30*/  FFMA R37, R81, R84, R37 ;  /* 0x0000005451257223 */ /* 0x000fe20000000025 */
[----:B------:R-:W-:Y:S01]  /*6e40*/  LOP3.LUT R84, R129, 0xffff0000, RZ, 0xc0, !PT ;  /* 0xffff000081547812 */ /* 0x000fe200078ec0ff */
[----:B------:R-:W-:Y:S01]  /*6e50*/  FFMA R38, R81, R85, R38 ;  /* 0x0000005551267223 */ /* 0x000fe20000000026 */
[----:B------:R-:W-:Y:S01]  /*6e60*/  SHF.L.U32 R85, R129, 0x10, RZ ;  /* 0x0000001081557819 */ /* 0x000fe200000006ff */
        /* <DEDUP_REMOVED lines=8> */
[----:B------:R4:W-:Y:S01]  /*6ef0*/  STS.128 [R180+0x400], R124 ;  /* 0x0004007cb4007388 */ /* 0x0009e20000000c00 */
[C---:B------:R-:W-:Y:S01]  /*6f00*/  FFMA R41, R81.reuse, R82, R41 ;  /* 0x0000005251297223 */ /* 0x040fe20000000029 */
[C---:B------:R-:W-:Y:S01]  /*6f10*/  SHF.L.U32 R82, R130.reuse, 0x10, RZ ;  /* 0x0000001082527819 */ /* 0x040fe200000006ff */
[----:B------:R-:W-:Y:S01]  /*6f20*/  FFMA R42, R81, R85, R42 ;  /* 0x00000055512a7223 */ /* 0x000fe2000000002a */
[----:B------:R-:W-:Y:S01]  /*6f30*/  SHF.L.U32 R85, R137, 0x10, RZ ;  /* 0x0000001089557819 */ /* 0x000fe200000006ff */
[----:B------:R-:W-:Y:S01]  /*6f40*/  FFMA R47, R81, R84, R47 ;  /* 0x00000054512f7223 */ /* 0x000fe2000000002f */
[----:B------:R-:W-:Y:S01]  /*6f50*/  LOP3.LUT R84, R130, 0xffff0000, RZ, 0xc0, !PT ;  /* 0xffff000082547812 */ /* 0x000fe200078ec0ff */
[C---:B------:R-:W-:Y:S01]  /*6f60*/  FMUL R44, R78.reuse, R48 ;  /* 0x000000304e2c7220 */ /* 0x040fe20000400000 */
[----:B-1----:R-:W-:Y:S01]  /*6f70*/  F2FP.BF16.F32.PACK_AB R92, R25, R24 ;  /* 0x00000018195c723e */ /* 0x002fe200000010ff */
[C---:B------:R-:W-:Y:S01]  /*6f80*/  FMUL R45, R78.reuse, R49 ;  /* 0x000000314e2d7220 */ /* 0x040fe20000400000 */
[----:B------:R-:W-:Y:S01]  /*6f90*/  F2FP.BF16.F32.PACK_AB R93, R31, R26 ;  /* 0x0000001a1f5d723e */ /* 0x000fe200000010ff */
[----:B------:R-:W-:Y:S01]  /*6fa0*/  FMUL R46, R78, R50 ;  /* 0x000000324e2e7220 */ /* 0x000fe20000400000 */
[----:B------:R-:W-:Y:S01]  /*6fb0*/  F2FP.BF16.F32.PACK_AB R94, R29, R28 ;  /* 0x0000001c1d5e723e */ /* 0x000fe200000010ff */
[----:B------:R-:W-:Y:S01]  /*6fc0*/  FFMA R44, R81, R82, R44 ;  /* 0x00000052512c7223 */ /* 0x000fe2000000002c */
[----:B------:R-:W-:Y:S01]  /*6fd0*/  LOP3.LUT R82, R131, 0xffff0000, RZ, 0xc0, !PT ;  /* 0xffff000083527812 */ /* 0x000fe200078ec0ff */
[----:B------:R-:W-:Y:S01]  /*6fe0*/  FFMA R45, R81, R84, R45 ;  /* 0x00000054512d7223 */ /* 0x000fe2000000002d */
[----:B------:R-:W-:Y:S01]  /*6ff0*/  LOP3.LUT R84, R136, 0xffff0000, RZ, 0xc0, !PT ;  /* 0xffff000088547812 */ /* 0x000fe200078ec0ff */
[----:B------:R-:W-:Y:S01]  /*7000*/  FMUL R51, R78, R51 ;  /* 0x000000334e337220 */ /* 0x000fe20000400000 */
[----:B------:R-:W-:Y:S01]  /*7010*/  F2FP.BF16.F32.PACK_AB R95, R35, R30 ;  /* 0x0000001e235f723e */ /* 0x000fe200000010ff */
[----:B------:R-:W-:Y:S01]  /*7020*/  FFMA R46, R81, R83, R46 ;  /* 0x00000053512e7223 */ /* 0x000fe2000000002e */
[----:B------:R-:W-:Y:S01]  /*7030*/  SHF.L.U32 R83, R136, 0x10, RZ ;  /* 0x0000001088537819 */ /* 0x000fe200000006ff */
[C---:B------:R-:W-:Y:S01]  /*7040*/  FMUL R48, R78.reuse, R52 ;  /* 0x000000344e307220 */ /* 0x040fe20000400000 */
[----:B--2---:R-:W-:Y:S01]  /*7050*/  F2FP.BF16.F32.PACK_AB R116, R33, R32 ;  /* 0x000000202174723e */ /* 0x004fe200000010ff */
[----:B------:R-:W-:Y:S01]  /*7060*/  FFMA R51, R81, R82, R51 ;  /* 0x0000005251337223 */ /* 0x000fe20000000033 */
[----:B------:R-:W-:Y:S01]  /*7070*/  LOP3.LUT R82, R137, 0xffff0000, RZ, 0xc0, !PT ;  /* 0xffff000089527812 */ /* 0x000fe200078ec0ff */
[----:B------:R1:W-:Y:S01]  /*7080*/  STS.128 [R178+0x400], R92 ;  /* 0x0004005cb2007388 */ /* 0x0003e20000000c00 */
[----:B------:R-:W-:Y:S01]  /*7090*/  F2FP.BF16.F32.PACK_AB R117, R39, R34 ;  /* 0x000000222775723e */ /* 0x000fe200000010ff */
[C---:B------:R-:W-:Y:S01]  /*70a0*/  FMUL R49, R78.reuse, R53 ;  /* 0x000000354e317220 */ /* 0x040fe20000400000 */
[----:B------:R-:W-:Y:S01]  /*70b0*/  F2FP.BF16.F32.PACK_AB R118, R37, R36 ;  /* 0x000000242576723e */ /* 0x000fe200000010ff */
[C---:B------:R-:W-:Y:S01]  /*70c0*/  FMUL R50, R78.reuse, R54 ;  /* 0x000000364e327220 */ /* 0x040fe20000400000 */
[----:B------:R-:W-:Y:S01]  /*70d0*/  F2FP.BF16.F32.PACK_AB R119, R43, R38 ;  /* 0x000000262b77723e */ /* 0x000fe200000010ff */
[----:B------:R-:W-:Y:S01]  /*70e0*/  FMUL R55, R78, R55 ;  /* 0x000000374e377220 */ /* 0x000fe20000400000 */
[----:B----4-:R-:W-:Y:S01]  /*70f0*/  F2FP.BF16.F32.PACK_AB R124, R41, R40 ;  /* 0x00000028297c723e */ /* 0x010fe200000010ff */
[C---:B------:R-:W-:Y:S01]  /*7100*/  FFMA R48, R81.reuse, R83, R48 ;  /* 0x0000005351307223 */ /* 0x040fe20000000030 */
[C---:B------:R-:W-:Y:S01]  /*7110*/  FFMA R49, R81.reuse, R84, R49 ;  /* 0x0000005451317223 */ /* 0x040fe20000000031 */
[----:B------:R1:W-:Y:S01]  /*7120*/  STS.128 [R177+0x400], R116 ;  /* 0x00040074b1007388 */ /* 0x0003e20000000c00 */
[C---:B------:R-:W-:Y:S01]  /*7130*/  SHF.L.U32 R83, R138.reuse, 0x10, RZ ;  /* 0x000000108a537819 */ /* 0x040fe200000006ff */
[----:B------:R-:W-:Y:S01]  /*7140*/  FFMA R50, R81, R85, R50 ;  /* 0x0000005551327223 */ /* 0x000fe20000000032 */
[----:B------:R-:W-:Y:S01]  /*7150*/  SHF.L.U32 R85, R139, 0x10, RZ ;  /* 0x000000108b557819 */ /* 0x000fe200000006ff */
[----:B------:R-:W-:Y:S01]  /*7160*/  FFMA R55, R81, R82, R55 ;  /* 0x0000005251377223 */ /* 0x000fe20000000037 */
[----:B------:R-:W-:Y:S01]  /*7170*/  LOP3.LUT R82, R138, 0xffff0000, RZ, 0xc0, !PT ;  /* 0xffff00008a527812 */ /* 0x000fe200078ec0ff */
[C---:B------:R-:W-:Y:S01]  /*7180*/  FMUL R52, R78.reuse, R56 ;  /* 0x000000384e347220 */ /* 0x040fe20000400000 */
[----:B------:R-:W-:Y:S01]  /*7190*/  LOP3.LUT R84, R139, 0xffff0000, RZ, 0xc0, !PT ;  /* 0xffff00008b547812 */ /* 0x000fe200078ec0ff */
[C---:B------:R-:W-:Y:S01]  /*71a0*/  FMUL R53, R78.reuse, R57 ;  /* 0x000000394e357220 */ /* 0x040fe20000400000 */
[C---:B------:R-:W-:Y:S01]  /*71b0*/  FMUL R54, R78.reuse, R58 ;  /* 0x0000003a4e367220 */ /* 0x040fe20000400000 */
[----:B------:R-:W-:Y:S01]  /*71c0*/  FMUL R59, R78, R59 ;  /* 0x0000003b4e3b7220 */ /* 0x000fe20000400000 */
[C---:B------:R-:W-:Y:S01]  /*71d0*/  FFMA R52, R81.reuse, R83, R52 ;  /* 0x0000005351347223 */ /* 0x040fe20000000034 */
[C---:B------:R-:W-:Y:S01]  /*71e0*/  FFMA R53, R81.reuse, R82, R53 ;  /* 0x0000005251357223 */ /* 0x040fe20000000035 */
[C---:B------:R-:W-:Y:S01]  /*71f0*/  FFMA R54, R81.reuse, R85, R54 ;  /* 0x0000005551367223 */ /* 0x040fe20000000036 */
[----:B------:R-:W-:Y:S01]  /*7200*/  FFMA R59, R81, R84, R59 ;  /* 0x00000054513b7223 */ /* 0x000fe2000000003b */
[----:B------:R-:W-:Y:S01]  /*7210*/  SHF.L.U32 R82, R144, 0x10, RZ ;  /* 0x0000001090527819 */ /* 0x000fe200000006ff */
[----:B------:R-:W-:Y:S01]  /*7220*/  FMUL R56, R78, R60 ;  /* 0x0000003c4e387220 */ /* 0x000fe20000400000 */
[----:B------:R-:W-:Y:S01]  /*7230*/  LOP3.LUT R84, R144, 0xffff0000, RZ, 0xc0, !PT ;  /* 0xffff000090547812 */ /* 0x000fe200078ec0ff */
[C---:B------:R-:W-:Y:S01]  /*7240*/  FMUL R57, R78.reuse, R61 ;  /* 0x0000003d4e397220 */ /* 0x040fe20000400000 */
[----:B------:R-:W-:Y:S01]  /*7250*/  SHF.L.U32 R83, R145, 0x10, RZ ;  /* 0x0000001091537819 */ /* 0x000fe200000006ff */
[C---:B------:R-:W-:Y:S01]  /*7260*/  FMUL R58, R78.reuse, R62 ;  /* 0x0000003e4e3a7220 */ /* 0x040fe20000400000 */
[----:B------:R-:W-:Y:S01]  /*7270*/  F2FP.BF16.F32.PACK_AB R125, R47, R42 ;  /* 0x0000002a2f7d723e */ /* 0x000fe200000010ff */
[----:B------:R-:W-:Y:S01]  /*7280*/  FFMA R56, R81, R82, R56 ;  /* 0x0000005251387223 */ /* 0x000fe20000000038 */
[----:B------:R-:W-:Y:S01]  /*7290*/  F2FP.BF16.F32.PACK_AB R126, R45, R44 ;  /* 0x0000002c2d7e723e */ /* 0x000fe200000010ff */
[----:B------:R-:W-:Y:S01]  /*72a0*/  FFMA R57, R81, R84, R57 ;  /* 0x0000005451397223 */ /* 0x000fe20000000039 */
[----:B------:R-:W-:Y:S01]  /*72b0*/  F2FP.BF16.F32.PACK_AB R127, R51, R46 ;  /* 0x0000002e337f723e */ /* 0x000fe200000010ff */
[----:B------:R-:W-:Y:S01]  /*72c0*/  FFMA R58, R81, R83, R58 ;  /* 0x00000053513a7223 */ /* 0x000fe2000000003a */
[----:B------:R-:W-:Y:S01]  /*72d0*/  LOP3.LUT R82, R145, 0xffff0000, RZ, 0xc0, !PT ;  /* 0xffff000091527812 */ /* 0x000fe200078ec0ff */
[----:B------:R-:W-:Y:S01]  /*72e0*/  FMUL R63, R78, R63 ;  /* 0x0000003f4e3f7220 */ /* 0x000fe20000400000 */
[----:B------:R-:W-:Y:S01]  /*72f0*/  SHF.L.U32 R83, R146, 0x10, RZ ;  /* 0x0000001092537819 */ /* 0x000fe200000006ff */
[----:B------:R1:W-:Y:S01]  /*7300*/  STS.128 [R176+0x400], R124 ;  /* 0x0004007cb0007388 */ /* 0x0003e20000000c00 */
[----:B------:R-:W-:Y:S01]  /*7310*/  FMUL R60, R78, R64 ;  /* 0x000000404e3c7220 */ /* 0x000fe20000400000 */
[----:B------:R-:W-:Y:S01]  /*7320*/  LOP3.LUT R84, R146, 0xffff0000, RZ, 0xc0, !PT ;  /* 0xffff000092547812 */ /* 0x000fe200078ec0ff */
[C---:B------:R-:W-:Y:S01]  /*7330*/  FMUL R61, R78.reuse, R65 ;  /* 0x000000414e3d7220 */ /* 0x040fe20000400000 */
[----:B------:R-:W-:Y:S01]  /*7340*/  SHF.L.U32 R85, R147, 0x10, RZ ;  /* 0x0000001093557819 */ /* 0x000fe200000006ff */
[C---:B------:R-:W-:Y:S01]  /*7350*/  FMUL R62, R78.reuse, R66 ;  /* 0x000000424e3e7220 */ /* 0x040fe20000400000 */
[----:B------:R-:W-:Y:S01]  /*7360*/  FFMA R63, R81, R82, R63 ;  /* 0x00000052513f7223 */ /* 0x000fe2000000003f */
[----:B------:R-:W-:Y:S01]  /*7370*/  FMUL R67, R78, R67 ;  /* 0x000000434e437220 */ /* 0x000fe20000400000 */
[----:B------:R-:W-:Y:S01]  /*7380*/  F2FP.BF16.F32.PACK_AB R132, R49, R48 ;  /* 0x000000303184723e */ /* 0x000fe200000010ff */
[----:B------:R-:W-:Y:S01]  /*7390*/  FFMA R60, R81, R83, R60 ;  /* 0x00000053513c7223 */ /* 0x000fe2000000003c */
[----:B------:R-:W-:Y:S01]  /*73a0*/  F2FP.BF16.F32.PACK_AB R133, R55, R50 ;  /* 0x000000323785723e */ /* 0x000fe200000010ff */
[----:B------:R-:W-:Y:S01]  /*73b0*/  FFMA R61, R81, R84, R61 ;  /* 0x00000054513d7223 */ /* 0x000fe2000000003d */
[----:B------:R-:W-:Y:S01]  /*73c0*/  F2FP.BF16.F32.PACK_AB R134, R53, R52 ;  /* 0x000000343586723e */ /* 0x000fe200000010ff */
[----:B------:R-:W-:Y:S01]  /*73d0*/  FFMA R62, R81, R85, R62 ;  /* 0x00000055513e7223 */ /* 0x000fe2000000003e */
[----:B------:R-:W-:Y:S01]  /*73e0*/  F2FP.BF16.F32.PACK_AB R135, R59, R54 ;  /* 0x000000363b87723e */ /* 0x000fe200000010ff */
[----:B------:R-:W-:Y:S01]  /*73f0*/  FFMA R67, R81, R86, R67 ;  /* 0x0000005651437223 */ /* 0x000fe20000000043 */
[----:B------:R-:W-:Y:S02]  /*7400*/  F2FP.BF16.F32.PACK_AB R140, R57, R56 ;  /* 0x00000038398c723e */ /* 0x000fe400000010ff */
[----:B------:R-:W-:Y:S01]  /*7410*/  F2FP.BF16.F32.PACK_AB R141, R63, R58 ;  /* 0x0000003a3f8d723e */ /* 0x000fe200000010ff */
[----:B------:R1:W-:Y:S01]  /*7420*/  STS.128 [R175+0x400], R132 ;  /* 0x00040084af007388 */ /* 0x0003e20000000c00 */
[----:B------:R-:W-:Y:S02]  /*7430*/  F2FP.BF16.F32.PACK_AB R142, R61, R60 ;  /* 0x0000003c3d8e723e */ /* 0x000fe400000010ff */
[----:B------:R-:W-:Y:S05]  /*7440*/  F2FP.BF16.F32.PACK_AB R143, R67, R62 ;  /* 0x0000003e438f723e */ /* 0x000fea00000010ff */
[----:B------:R1:W-:Y:S01]  /*7450*/  STS.128 [R174+0x400], R140 ;  /* 0x0004008cae007388 */ /* 0x0003e20000000c00 */
[----:B------:R-:W-:Y:S01]  /*7460*/  @!PT LDS RZ, [RZ] ;  /* 0x00000000fffff984 */ /* 0x000fe20000000800 */
[----:B------:R-:W-:Y:S01]  /*7470*/  @!PT LDS RZ, [RZ] ;  /* 0x00000000fffff984 */ /* 0x000fe20000000800 */
[----:B------:R-:W-:Y:S01]  /*7480*/  @!PT LDS RZ, [RZ] ;  /* 0x00000000fffff984 */ /* 0x000fe20000000800 */
[----:B------:R-:W-:Y:S01]  /*7490*/  @!PT LDS RZ, [RZ] ;  /* 0x00000000fffff984 */ /* 0x000fe20000000800 */
[----:B------:R2:W-:Y:S07]  /*74a0*/  MEMBAR.ALL.CTA ;  /* 0x0000000000007992 */ /* 0x0005ee0000008000 */
[----:B--2---:R-:W2:Y:S02]  /*74b0*/  FENCE.VIEW.ASYNC.S ;  /* 0x00000000000073c6 */ /* 0x004ea40000000000 */
[----:B--2---:R-:W-:Y:S06]  /*74c0*/  BAR.SYNC.DEFER_BLOCKING 0x1, 0x80 ;  /* 0x0042000000007b1d */ /* 0x004fec0000010000 */
[----:B------:R-:W-:Y:S05]  /*74d0*/  @P0 BRA `(.L_x_113) ;  /* 0x0000000000280947 */ /* 0x000fea0003800000 */
[----:B------:R-:W-:Y:S02]  /*74e0*/  UIADD3 UR4, UPT, UPT, UR48, 0x400, URZ ;  /* 0x0000040030047890 */ /* 0x000fe4000fffe0ff */
[----:B------:R-:W-:Y:S01]  /*74f0*/  UIADD3 UR6, UP0, UPT, UR52, 0x680, URZ ;  /* 0x0000068034067890 */ /* 0x000fe2000ff1e0ff */
[----:B------:R-:W-:Y:S03]  /*7500*/  UMOV UR43, UR36 ;  /* 0x00000024002b7c82 */ /* 0x000fe60008000000 */
[----:B------:R-:W-:Y:S01]  /*7510*/  MOV R163, UR4 ;  /* 0x0000000400a37c02 */ /* 0x000fe20008000f00 */
[----:B------:R-:W-:Y:S03]  /*7520*/  UIADD3.X UR7, UPT, UPT, URZ, UR53, URZ, UP0, !UPT ;  /* 0x00000035ff077290 */ /* 0x000fe600087fe4ff */
[----:B------:R-:W-:Y:S11]  /*7530*/  R2UR UR40, R163 ;  /* 0x00000000a32872ca */ /* 0x000ff600000e0000 */
[----:B------:R-:W-:Y:S02]  /*7540*/  @!UPT UIADD3 URZ, UPT, UPT, URZ, URZ, URZ ;  /* 0x000000fffffff290 */ /* 0x000fe4000fffe0ff */
[----:B------:R2:W-:Y:S01]  /*7550*/  UTMASTG.3D [UR40], [UR6] ;  /* 0x00000028060073b5 */ /* 0x0005e20008010000 */
[----:B------:R0:W-:Y:S01]  /*7560*/  UTMACMDFLUSH ;  /* 0x00000000000079b7 */ /* 0x0001e20000000000 */
[----:B--2---:R-:W-:Y:S04]  /*7570*/  DEPBAR.LE SB0, 0x1 ;  /* 0x000080400000791a */ /* 0x004fe80000000000 */
.L_x_113:
[----:B------:R-:W-:Y:S05]  /*7580*/  BSYNC.RECONVERGENT B0 ;  /* 0x0000000000007941 */ /* 0x000fea0003800200 */
.L_x_112:
[----:B------:R-:W-:Y:S01]  /*7590*/  BAR.SYNC.DEFER_BLOCKING 0x1, 0x80 ;  /* 0x0042000000007b1d */ /* 0x000fe20000010000 */
[----:B------:R-:W-:Y:S01]  /*75a0*/  ISETP.NE.AND P1, PT, R179, RZ, PT ;  /* 0x000000ffb300720c */ /* 0x000fe20003f25270 */
[----:B------:R-:W-:Y:S01]  /*75b0*/  UISETP.NE.AND UP0, UPT, UR49, URZ, UPT ;  /* 0x000000ff3100728c */ /* 0x000fe2000bf05270 */
[----:B------:R-:W-:Y:S11]  /*75c0*/  LEA R3, R87, UR48, 0x3 ;  /* 0x0000003057037c11 */ /* 0x000ff6000f8e18ff */
[----:B------:R-:W-:Y:S01]  /*75d0*/  @P1 SHF.L.U32 R2, R167, 0x1f, RZ ;  /* 0x0000001fa7021819 */ /* 0x000fe200000006ff */
[----:B------:R-:W-:Y:S06]  /*75e0*/  BRA.U !UP0, `(.L_x_114) ;  /* 0x0000000108247547 */ /* 0x000fec000b800000 */
[----:B------:R-:W-:Y:S01]  /*75f0*/  IMAD.U32 R5, RZ, RZ, UR51 ;  /* 0x00000033ff057e24 */ /* 0x000fe2000f8e00ff */
[----:B------:R-:W-:Y:S01]  /*7600*/  MOV R0, UR37 ;  /* 0x0000002500007c02 */ /* 0x000fe20008000f00 */
[----:B------:R-:W-:Y:S03]  /*7610*/  UIADD3 UR51, UPT, UPT, UR51, 0x1, URZ ;  /* 0x0000000133337890 */ /* 0x000fe6000fffe0ff */
[----:B------:R-:W-:Y:S01]  /*7620*/  @P1 LEA R5, R5, UR48, 0x3 ;  /* 0x0000003005051c11 */ /* 0x000fe2000f8e18ff */
[----:B------:R-:W-:Y:S04]  /*7630*/  UISETP.NE.AND UP0, UPT, UR51, 0x4, UPT ;  /* 0x000000043300788c */ /* 0x000fe8000bf05270 */
[----:B------:R-:W-:Y:S01]  /*7640*/  @P1 VIADD R5, R5, 0x40 ;  /* 0x0000004005051836 */ /* 0x000fe20000000000 */
[----:B------:R-:W-:Y:S04]  /*7650*/  USEL UR51, UR51, URZ, UP0 ;  /* 0x000000ff33337287 */ /* 0x000fe80008000000 */
[----:B------:R-:W-:Y:S04]  /*7660*/  @P1 PRMT R0, R0, 0x654, R5 ;  /* 0x0000065400001816 */ /* 0x000fe80000000005 */
[----:B------:R2:W-:Y:S04]  /*7670*/  @P1 SYNCS.ARRIVE.TRANS64.RED.A1T0 RZ, [R0+URZ], RZ ;  /* 0x000000ff00ff19a7 */ /* 0x0005e800081004ff */
.L_x_114:
[----:B------:R-:W4:Y:S01]  /*7680*/  @P1 SYNCS.PHASECHK.TRANS64.TRYWAIT P0, [R3+URZ+0x20], R2 ;  /* 0x00002002030015a7 */ /* 0x000f2200080011ff */
[----:B------:R-:W-:Y:S01]  /*7690*/  BSSY B1, `(.L_x_115) ;  /* 0x000001f000017945 */ /* 0x000fe20003800000 */
[----:B----4-:R-:W-:Y:S03]  /*76a0*/  @P1 SEL R101, RZ, 0x1, !P0 ;  /* 0x00000001ff651807 */ /* 0x010fe60004000000 */
[----:B------:R-:W-:Y:S05]  /*76b0*/  @!P1 BRA `(.L_x_116) ;  /* 0x0000000000709947 */ /* 0x000fea0003800000 */
[----:B------:R-:W-:Y:S01]  /*76c0*/  ISETP.NE.AND P1, PT, R103, RZ, PT ;  /* 0x000000ff6700720c */ /* 0x000fe20003f25270 */
[----:B------:R-:W-:Y:S01]  /*76d0*/  BSSY B0, `(.L_x_117) ;  /* 0x000000b000007945 */ /* 0x000fe20003800000 */
[----:B------:R-:W-:Y:S11]  /*76e0*/  ISETP.NE.AND P0, PT, R101, RZ, PT ;  /* 0x000000ff6500720c */ /* 0x000ff60003f05270 */
[----:B------:R-:W-:Y:S05]  /*76f0*/  @P1 IMAD R4, R87, 0x4000, R182 ;  /* 0x0000400057041824 */ /* 0x000fea00078e02b6 */
[----:B------:R-:W-:Y:S04]  /*7700*/  @P1 IADD3 R9, PT, PT, R4, UR48, RZ ;  /* 0x0000003004091c10 */ /* 0x000fe8000fffe0ff */
[----:B------:R-:W-:Y:S01]  /*7710*/  @P1 IADD3 R7, PT, PT, R102, R9, RZ ;  /* 0x0000000966071210 */ /* 0x000fe20007ffe0ff */
[--C-:B------:R-:W-:Y:S02]  /*7720*/  @P1 IMAD.IADD R5, R100, 0x1, R9.reuse ;  /* 0x0000000164051824 */ /* 0x100fe400078e0209 */
[----:B------:R-:W-:Y:S01]  /*7730*/  @P1 IMAD.IADD R2, R108, 0x1, R9 ;  /* 0x000000016c021824 */ /* 0x000fe200078e0209 */
[----:B------:R-:W-:Y:S06]  /*7740*/  @P0 BRA `(.L_x_118) ;  /* 0x00000000000c0947 */ /* 0x000fec0003800000 */
[----:B--2---:R-:W-:Y:S04]  /*7750*/  SHF.L.U32 R0, R167, 0x1f, RZ ;  /* 0x0000001fa7007819 */ /* 0x004fe800000006ff */
[----:B------:R-:W2:Y:S02]  /*7760*/  SYNCS.PHASECHK.TRANS64.TRYWAIT P0, [R3+URZ+0x20], R0 ;  /* 0x00002000030075a7 */ /* 0x000ea400080011ff */
[----:B--2---:R-:W-:Y:S05]  /*7770*/  @!P0 BRA `(.L_x_119) ;  /* 0x0000004800288947 */ /* 0x004fea0003800000 */
.L_x_118:
[----:B------:R-:W-:Y:S05]  /*7780*/  BSYNC B0 ;  /* 0x0000000000007941 */ /* 0x000fea0003800000 */
.L_x_117:
[----:B------:R-:W-:Y:S01]  /*7790*/  ISETP.NE.AND P0, PT, R103, RZ, PT ;  /* 0x000000ff6700720c */ /* 0x000fe20003f05270 */
[----:B------:R-:W-:Y:S11]  /*77a0*/  VIADD R87, R87, 0x1 ;  /* 0x0000000157577836 */ /* 0x000ff60000000000 */
[----:B------:R-:W-:Y:S01]  /*77b0*/  @!UPT UIADD3 URZ, UPT, UPT, URZ, URZ, URZ ;  /* 0x000000fffffff290 */ /* 0x000fe2000fffe0ff */
[----:B------:R4:W1:Y:S01]  /*77c0*/  @P0 LDS.128 R88, [R4+UR48+0x400] ;  /* 0x0004003004580984 */ /* 0x0008620008000c00 */
[--C-:B--2---:R-:W-:Y:S01]  /*77d0*/  @P0 IMAD.IADD R3, R102, 0x1, R5.reuse ;  /* 0x0000000166030824 */ /* 0x104fe200078e0205 */
[C---:B------:R-:W-:Y:S01]  /*77e0*/  @P0 IADD3 R0, PT, PT, R108.reuse, R7, RZ ;  /* 0x000000076c000210 */ /* 0x040fe20007ffe0ff */
[C---:B------:R-:W-:Y:S01]  /*77f0*/  @P0 IMAD.IADD R6, R108.reuse, 0x1, R5 ;  /* 0x000000016c060824 */ /* 0x040fe200078e0205 */
[----:B------:R4:W2:Y:S02]  /*7800*/  @P0 LDS.128 R96, [R2+0x400] ;  /* 0x0004000002600984 */ /* 0x0008a40000000c00 */
[----:B------:R-:W-:Y:S02]  /*7810*/  @P0 IADD3 R8, PT, PT, R108, R3, RZ ;  /* 0x000000036c080210 */ /* 0x000fe40007ffe0ff */
[----:B------:R4:W1:Y:S04]  /*7820*/  @P0 LDS.128 R104, [R7+0x400] ;  /* 0x0004000007680984 */ /* 0x0008680000000c00 */
[----:B------:R4:W1:Y:S04]  /*7830*/  @P0 LDS.128 R112, [R0+0x400] ;  /* 0x0004000000700984 */ /* 0x0008680000000c00 */
[----:B------:R4:W1:Y:S04]  /*7840*/  @P0 LDS.128 R120, [R5+0x400] ;  /* 0x0004000005780984 */ /* 0x0008680000000c00 */
[----:B------:R4:W1:Y:S04]  /*7850*/  @P0 LDS.128 R128, [R6+0x400] ;  /* 0x0004000006800984 */ /* 0x0008680000000c00 */
[----:B------:R4:W1:Y:S04]  /*7860*/  @P0 LDS.128 R136, [R3+0x400] ;  /* 0x0004000003880984 */ /* 0x0008680000000c00 */
[----:B------:R4:W1:Y:S02]  /*7870*/  @P0 LDS.128 R144, [R8+0x400] ;  /* 0x0004000008900984 */ /* 0x0008640000000c00 */
.L_x_116:
[----:B------:R-:W-:Y:S05]  /*7880*/  BSYNC B1 ;  /* 0x0000000000017941 */ /* 0x000fea0003800000 */
.L_x_115:
[----:B----4-:R-:W-:Y:S05]  /*7890*/  VIADD R3, R80, 0x40 ;  /* 0x0000004050037836 */ /* 0x010fea0000000000 */
[----:B------:R-:W-:Y:S04]  /*78a0*/  SHF.R.U32.HI R3, RZ, 0x15, R3 ;  /* 0x00000015ff037819 */ /* 0x000fe80000011603 */
[----:B------:R-:W-:Y:S11]  /*78b0*/  LOP3.LUT P0, RZ, R3, 0x3, R162, 0x48, !PT ;  /* 0x0000000303ff7812 */ /* 0x000ff600078048a2 */
[----:B------:R-:W-:Y:S02]  /*78c0*/  @!UPT UIADD3 URZ, UPT, UPT, URZ, URZ, URZ ;  /* 0x000000fffffff290 */ /* 0x000fe4000fffe0ff */
        /* <DEDUP_REMOVED lines=17> */
.L_x_120:
[----:B------:R-:W-:Y:S01]  /*79e0*/  ISETP.NE.AND P6, PT, R179, RZ, PT ;  /* 0x000000ffb300720c */ /* 0x000fe20003fc5270 */
[----:B------:R-:W-:Y:S05]  /*79f0*/  WARPSYNC.ALL ;  /* 0x0000000000007948 */ /* 0x000fea0003800000 */
[----:B------:R-:W-:Y:S01]  /*7a00*/  R2UR UR4, R80 ;  /* 0x00000000500472ca */ /* 0x000fe200000e0000 */
[----:B------:R-:W-:Y:S01]  /*7a10*/  BSSY.RECONVERGENT B0, `(.L_x_121) ;  /* 0x0000103000007945 */ /* 0x000fe20003800200 */
[----:B--2---:R-:W-:Y:S02]  /*7a20*/  MOV R0, UR51 ;  /* 0x0000003300007c02 */ /* 0x004fe40008000f00 */
[----:B------:R-:W-:Y:S02]  /*7a30*/  MOV R85, UR37 ;  /* 0x0000002500557c02 */ /* 0x000fe40008000f00 */
[----:B-1----:R-:W-:Y:S02]  /*7a40*/  SHF.L.U32 R82, R88, 0x10, RZ ;  /* 0x0000001058527819 */ /* 0x002fe400000006ff */
[----:B------:R-:W-:Y:S02]  /*7a50*/  @P6 LEA R0, R0, UR48, 0x3 ;  /* 0x0000003000006c11 */ /* 0x000fe4000f8e18ff */
[----:B------:R-:W-:Y:S02]  /*7a60*/  LOP3.LUT R83, R88, 0xffff0000, RZ, 0xc0, !PT ;  /* 0xffff000058537812 */ /* 0x000fe400078ec0ff */
[----:B------:R-:W-:Y:S01]  /*7a70*/  @P6 IADD3 R0, PT, PT, R0, 0x40, RZ ;  /* 0x0000004000006810 */ /* 0x000fe20007ffe0ff */
[----:B------:R-:W1:Y:S01]  /*7a80*/  LDTM.x64 R4, tmem[UR4+0x40] ;  /* 0x00004004000479ee */ /* 0x000e620008340000 */
[----:B------:R-:W-:Y:S02]  /*7a90*/  SHF.L.U32 R84, R89, 0x10, RZ ;  /* 0x0000001059547819 */ /* 0x000fe400000006ff */
[----:B------:R-:W-:Y:S02]  /*7aa0*/  @P6 PRMT R85, R85, 0x654, R0 ;  /* 0x0000065455556816 */ /* 0x000fe40000000000 */
[----:B------:R-:W-:Y:S02]  /*7ab0*/  LOP3.LUT R86, R89, 0xffff0000, RZ, 0xc0, !PT ;  /* 0xffff000059567812 */ /* 0x000fe400078ec0ff */
[----:B------:R-:W-:Y:S01]  /*7ac0*/  ISETP.NE.AND P0, PT, R170, RZ, PT ;  /* 0x000000ffaa00720c */ /* 0x000fe20003f05270 */
[C---:B-1----:R-:W-:Y:S01]  /*7ad0*/  FMUL R0, R78.reuse, R4 ;  /* 0x000000044e007220 */ /* 0x042fe20000400000 */
[C---:B------:R-:W-:Y:S01]  /*7ae0*/  FMUL R2, R78.reuse, R5 ;  /* 0x000000054e027220 */ /* 0x040fe20000400000 */
[C---:B------:R-:W-:Y:S01]  /*7af0*/  FMUL R3, R78.reuse, R6 ;  /* 0x000000064e037220 */ /* 0x040fe20000400000 */
[----:B------:R-:W-:Y:S01]  /*7b00*/  FMUL R7, R78, R7 ;  /* 0x000000074e077220 */ /* 0x000fe20000400000 */
[C---:B------:R-:W-:Y:S01]  /*7b10*/  FFMA R0, R81.reuse, R82, R0 ;  /* 0x0000005251007223 */ /* 0x040fe20000000000 */
[C---:B------:R-:W-:Y:S01]  /*7b20*/  LOP3.LUT R82, R90.reuse, 0xffff0000, RZ, 0xc0, !PT ;  /* 0xffff00005a527812 */ /* 0x040fe200078ec0ff */
[C---:B------:R-:W-:Y:S01]  /*7b30*/  FFMA R2, R81.reuse, R83, R2 ;  /* 0x0000005351027223 */ /* 0x040fe20000000002 */
[----:B------:R-:W-:Y:S01]  /*7b40*/  SHF.L.U32 R83, R90, 0x10, RZ ;  /* 0x000000105a537819 */ /* 0x000fe200000006ff */
[C---:B------:R-:W-:Y:S01]  /*7b50*/  FFMA R3, R81.reuse, R84, R3 ;  /* 0x0000005451037223 */ /* 0x040fe20000000003 */
[----:B------:R-:W-:Y:S01]  /*7b60*/  FMUL R4, R78, R8 ;  /* 0x000000084e047220 */ /* 0x000fe20000400000 */
[----:B------:R-:W-:Y:S01]  /*7b70*/  FFMA R7, R81, R86, R7 ;  /* 0x0000005651077223 */ /* 0x000fe20000000007 */
[----:B------:R-:W-:Y:S01]  /*7b80*/  F2FP.BF16.F32.PACK_AB R92, R2, R0 ;  /* 0x00000000025c723e */ /* 0x000fe200000010ff */
[C---:B------:R-:W-:Y:S01]  /*7b90*/  FMUL R5, R78.reuse, R9 ;  /* 0x000000094e057220 */ /* 0x040fe20000400000 */
[----:B------:R-:W-:Y:S01]  /*7ba0*/  LOP3.LUT R0, R91, 0xffff0000, RZ, 0xc0, !PT ;  /* 0xffff00005b007812 */ /* 0x000fe200078ec0ff */
[----:B------:R-:W-:Y:S01]  /*7bb0*/  FFMA R4, R81, R83, R4 ;  /* 0x0000005351047223 */ /* 0x000fe20000000004 */
[----:B------:R-:W-:Y:S01]  /*7bc0*/  SHF.L.U32 R83, R91, 0x10, RZ ;  /* 0x000000105b537819 */ /* 0x000fe200000006ff */
[----:B------:R-:W-:Y:S01]  /*7bd0*/  FFMA R5, R81, R82, R5 ;  /* 0x0000005251057223 */ /* 0x000fe20000000005 */
[----:B------:R-:W-:Y:S01]  /*7be0*/  F2FP.BF16.F32.PACK_AB R93, R7, R3 ;  /* 0x00000003075d723e */ /* 0x000fe200000010ff */
[----:B------:R-:W-:Y:S01]  /*7bf0*/  FMUL R6, R78, R10 ;  /* 0x0000000a4e067220 */ /* 0x000fe20000400000 */
[----:B------:R-:W-:Y:S01]  /*7c00*/  SHF.L.U32 R3, R96, 0x10, RZ ;  /* 0x0000001060037819 */ /* 0x000fe200000006ff */
[----:B------:R-:W-:Y:S01]  /*7c10*/  FMUL R11, R78, R11 ;  /* 0x0000000b4e0b7220 */ /* 0x000fe20000400000 */
[----:B------:R-:W-:Y:S01]  /*7c20*/  LOP3.LUT R2, R96, 0xffff0000, RZ, 0xc0, !PT ;  /* 0xffff000060027812 */ /* 0x000fe200078ec0ff */
[C---:B------:R-:W-:Y:S01]  /*7c30*/  FMUL R8, R78.reuse, R12 ;  /* 0x0000000c4e087220 */ /* 0x040fe20000400000 */
[----:B------:R-:W-:Y:S01]  /*7c40*/  LOP3.LUT R82, R107, 0xffff0000, RZ, 0xc0, !PT ;  /* 0xffff00006b527812 */ /* 0x000fe200078ec0ff */
[----:B------:R-:W-:Y:S01]  /*7c50*/  FMUL R9, R78, R13 ;  /* 0x0000000d4e097220 */ /* 0x000fe20000400000 */
[----:B------:R-:W-:Y:S01]  /*7c60*/  F2FP.BF16.F32.PACK_AB R94, R5, R4 ;  /* 0x00000004055e723e */ /* 0x000fe200000010ff */
[C---:B------:R-:W-:Y:S01]  /*7c70*/  FFMA R6, R81.reuse, R83, R6 ;  /* 0x0000005351067223 */ /* 0x040fe20000000006 */
[----:B------:R-:W-:Y:S01]  /*7c80*/  SHF.L.U32 R83, R104, 0x10, RZ ;  /* 0x0000001068537819 */ /* 0x000fe200000006ff */
[----:B------:R-:W-:Y:S01]  /*7c90*/  FFMA R11, R81, R0, R11 ;  /* 0x00000000510b7223 */ /* 0x000fe2000000000b */
[----:B------:R-:W-:Y:S01]  /*7ca0*/  SHF.L.U32 R0, R97, 0x10, RZ ;  /* 0x0000001061007819 */ /* 0x000fe200000006ff */
[C---:B------:R-:W-:Y:S01]  /*7cb0*/  FFMA R8, R81.reuse, R3, R8 ;  /* 0x0000000351087223 */ /* 0x040fe20000000008 */
[----:B------:R-:W-:Y:S01]  /*7cc0*/  SHF.L.U32 R3, R98, 0x10, RZ ;  /* 0x0000001062037819 */ /* 0x000fe200000006ff */
[----:B------:R-:W-:Y:S01]  /*7cd0*/  FFMA R9, R81, R2, R9 ;  /* 0x0000000251097223 */ /* 0x000fe20000000009 */
[----:B------:R-:W-:Y:S01]  /*7ce0*/  LOP3.LUT R2, R97, 0xffff0000, RZ, 0xc0, !PT ;  /* 0xffff000061027812 */ /* 0x000fe200078ec0ff */
[C---:B------:R-:W-:Y:S01]  /*7cf0*/  FMUL R10, R78.reuse, R14 ;  /* 0x0000000e4e0a7220 */ /* 0x040fe20000400000 */
[----:B------:R-:W-:Y:S01]  /*7d00*/  F2FP.BF16.F32.PACK_AB R95, R11, R6 ;  /* 0x000000060b5f723e */ /* 0x000fe200000010ff */
[C---:B------:R-:W-:Y:S01]  /*7d10*/  FMUL R15, R78.reuse, R15 ;  /* 0x0000000f4e0f7220 */ /* 0x040fe20000400000 */
[----:B------:R-:W-:Y:S01]  /*7d20*/  F2FP.BF16.F32.PACK_AB R116, R9, R8 ;  /* 0x000000080974723e */ /* 0x000fe200000010ff */
[----:B------:R-:W-:Y:S01]  /*7d30*/  FMUL R12, R78, R16 ;  /* 0x000000104e0c7220 */ /* 0x000fe20000400000 */
[C---:B------:R-:W-:Y:S01]  /*7d40*/  FFMA R10, R81.reuse, R0, R10 ;  /* 0x00000000510a7223 */ /* 0x040fe2000000000a */
[----:B------:R-:W-:Y:S01]  /*7d50*/  LOP3.LUT R0, R98, 0xffff0000, RZ, 0xc0, !PT ;  /* 0xffff000062007812 */ /* 0x000fe200078ec0ff */
[----:B------:R-:W-:Y:S01]  /*7d60*/  FFMA R15, R81, R2, R15 ;  /* 0x00000002510f7223 */ /* 0x000fe2000000000f */
        /* <DEDUP_REMOVED lines=9> */
[----:B------:R-:W-:Y:S01]  /*7e00*/  FMUL R16, R78, R20 ;  /* 0x000000144e107220 */ /* 0x000fe20000400000 */
[----:B------:R-:W-:Y:S01]  /*7e10*/  FFMA R14, R81, R3, R14 ;  /* 0x00000003510e7223 */ /* 0x000fe2000000000e */
[----:B------:R-:W-:Y:S01]  /*7e20*/  SHF.L.U32 R3, R106, 0x10, RZ ;  /* 0x000000106a037819 */ /* 0x000fe200000006ff */
[C---:B------:R-:W-:Y:S01]  /*7e30*/  FMUL R17, R78.reuse, R21 ;  /* 0x000000154e117220 */ /* 0x040fe20000400000 */
[----:B------:R-:W-:Y:S01]  /*7e40*/  F2FP.BF16.F32.PACK_AB R118, R13, R12 ;  /* 0x0000000c0d76723e */ /* 0x000fe200000010ff */
[----:B------:R-:W-:Y:S01]  /*7e50*/  FFMA R19, R81, R2, R19 ;  /* 0x0000000251137223 */ /* 0x000fe20000000013 */
[----:B------:R-:W-:Y:S01]  /*7e60*/  SHF.L.U32 R2, R105, 0x10, RZ ;  /* 0x0000001069027819 */ /* 0x000fe200000006ff */
        /* <DEDUP_REMOVED lines=12> */
[C---:B------:R-:W-:Y:S01]  /*7f30*/  FFMA R23, R81.reuse, R0, R23 ;  /* 0x0000000051177223 */ /* 0x040fe20000000017 */
[----:B------:R-:W-:Y:S01]  /*7f40*/  SHF.L.U32 R0, R112, 0x10, RZ ;  /* 0x0000001070007819 */ /* 0x000fe200000006ff */
[C---:B------:R-:W-:Y:S01]  /*7f50*/  FMUL R22, R78.reuse, R26 ;  /* 0x0000001a4e167220 */ /* 0x040fe20000400000 */
[----:B------:R-:W-:Y:S01]  /*7f60*/  FMUL R27, R78, R27 ;  /* 0x0000001b4e1b7220 */ /* 0x000fe20000400000 */
        /* <DEDUP_REMOVED lines=9> */
[----:B------:R-:W-:Y:S01]  /*8000*/  LOP3.LUT R82, R115, 0xffff0000, RZ, 0xc0, !PT ;  /* 0xffff000073527812 */ /* 0x000fe200078ec0ff */
[----:B------:R-:W-:Y:S01]  /*8010*/  FFMA R24, R81, R0, R24 ;  /* 0x0000000051187223 */ /* 0x000fe20000000018 */
[----:B------:R-:W-:Y:S01]  /*8020*/  SHF.L.U32 R0, R113, 0x10, RZ ;  /* 0x0000001071007819 */ /* 0x000fe200000006ff */
[C---:B------:R-:W-:Y:S01]  /*8030*/  FMUL R25, R78.reuse, R29 ;  /* 0x0000001d4e197220 */ /* 0x040fe20000400000 */
[----:B------:R-:W-:Y:S01]  /*8040*/  F2FP.BF16.F32.PACK_AB R126, R21, R20 ;  /* 0x00000014157e723e */ /* 0x000fe200000010ff */
[----:B------:R-:W-:Y:S01]  /*8050*/  FMUL R26, R78, R30 ;  /* 0x0000001e4e1a7220 */ /* 0x000fe20000400000 */
[----:B------:R-:W-:Y:S01]  /*8060*/  F2FP.BF16.F32.PACK_AB R127, R27, R22 ;  /* 0x000000161b7f723e */ /* 0x000fe200000010ff */
        /* <DEDUP_REMOVED lines=38> */
[----:B------:R1:W-:Y:S01]  /*82d0*/  STS.128 [R182+UR48+0x4400], R92 ;  /* 0x0044005cb6007988 */ /* 0x0003e20008000c30 */
        /* <DEDUP_REMOVED lines=12> */
[----:B------:R2:W-:Y:S01]  /*83a0*/  STS.128 [R181+0x4400], R116 ;  /* 0x00440074b5007388 */ /* 0x0005e20000000c00 */
        /* <DEDUP_REMOVED lines=12> */
[----:B------:R4:W-:Y:S01]  /*8470*/  STS.128 [R180+0x4400], R124 ;  /* 0x0044007cb4007388 */ /* 0x0009e20000000c00 */
[----:B------:R-:W-:Y:S01]  /*8480*/  FMUL R51, R78, R51 ;  /* 0x000000334e337220 */ /* 0x000fe20000400000 */
[C---:B------:R-:W-:Y:S01]  /*8490*/  FFMA R44, R81.reuse, R3, R44 ;  /* 0x00000003512c7223 */ /* 0x040fe2000000002c */
[C---:B------:R-:W-:Y:S01]  /*84a0*/  SHF.L.U32 R3, R136.reuse, 0x10, RZ ;  /* 0x0000001088037819 */ /* 0x040fe200000006ff */
[----:B------:R-:W-:Y:S01]  /*84b0*/  FFMA R45, R81, R2, R45 ;  /* 0x00000002512d7223 */ /* 0x000fe2000000002d */
[----:B------:R-:W-:Y:S01]  /*84c0*/  LOP3.LUT R2, R137, 0xffff0000, RZ, 0xc0, !PT ;  /* 0xffff000089027812 */ /* 0x000fe200078ec0ff */
        /* <DEDUP_REMOVED lines=8> */
[C---:B------:R-:W-:Y:S01]  /*8550*/  FMUL R50, R78.reuse, R54 ;  /* 0x000000364e327220 */ /* 0x040fe20000400000 */
[----:B------:R-:W-:Y:S01]  /*8560*/  F2FP.BF16.F32.PACK_AB R94, R37, R36 ;  /* 0x00000024255e723e */ /* 0x000fe200000010ff */
[----:B------:R1:W-:Y:S01]  /*8570*/  STS.128 [R178+0x4400], R132 ;  /* 0x00440084b2007388 */ /* 0x0003e20000000c00 */
[----:B------:R-:W-:Y:S01]  /*8580*/  F2FP.BF16.F32.PACK_AB R95, R43, R38 ;  /* 0x000000262b5f723e */ /* 0x000fe200000010ff */
[----:B------:R-:W-:Y:S01]  /*8590*/  FMUL R55, R78, R55 ;  /* 0x000000374e377220 */ /* 0x000fe20000400000 */
[----:B--2---:R-:W-:Y:S01]  /*85a0*/  F2FP.BF16.F32.PACK_AB R116, R41, R40 ;  /* 0x000000282974723e */ /* 0x004fe200000010ff */
[----:B------:R-:W-:Y:S01]  /*85b0*/  FFMA R48, R81, R3, R48 ;  /* 0x0000000351307223 */ /* 0x000fe20000000030 */
[----:B------:R-:W-:Y:S01]  /*85c0*/  SHF.L.U32 R3, R139, 0x10, RZ ;  /* 0x000000108b037819 */ /* 0x000fe200000006ff */
[----:B------:R-:W-:Y:S01]  /*85d0*/  FFMA R49, R81, R0, R49 ;  /* 0x0000000051317223 */ /* 0x000fe20000000031 */
[C---:B------:R-:W-:Y:S01]  /*85e0*/  SHF.L.U32 R0, R138.reuse, 0x10, RZ ;  /* 0x000000108a007819 */ /* 0x040fe200000006ff */
[----:B------:R2:W-:Y:S01]  /*85f0*/  STS.128 [R177+0x4400], R92 ;  /* 0x0044005cb1007388 */ /* 0x0005e20000000c00 */
[----:B------:R-:W-:Y:S01]  /*8600*/  F2FP.BF16.F32.PACK_AB R117, R47, R42 ;  /* 0x0000002a2f75723e */ /* 0x000fe200000010ff */
[----:B------:R-:W-:Y:S01]  /*8610*/  FFMA R50, R81, R83, R50 ;  /* 0x0000005351327223 */ /* 0x000fe20000000032 */
[----:B------:R-:W-:Y:S01]  /*8620*/  SHF.L.U32 R83, R145, 0x10, RZ ;  /* 0x0000001091537819 */ /* 0x000fe200000006ff */
[----:B------:R-:W-:Y:S01]  /*8630*/  FFMA R55, R81, R2, R55 ;  /* 0x0000000251377223 */ /* 0x000fe20000000037 */
[----:B------:R-:W-:Y:S01]  /*8640*/  LOP3.LUT R2, R138, 0xffff0000, RZ, 0xc0, !PT ;  /* 0xffff00008a027812 */ /* 0x000fe200078ec0ff */
[C---:B------:R-:W-:Y:S01]  /*8650*/  FMUL R52, R78.reuse, R56 ;  /* 0x000000384e347220 */ /* 0x040fe20000400000 */
[----:B------:R-:W-:Y:S01]  /*8660*/  F2FP.BF16.F32.PACK_AB R118, R45, R44 ;  /* 0x0000002c2d76723e */ /* 0x000fe200000010ff */
[C---:B------:R-:W-:Y:S01]  /*8670*/  FMUL R53, R78.reuse, R57 ;  /* 0x000000394e357220 */ /* 0x040fe20000400000 */
[C---:B------:R-:W-:Y:S01]  /*8680*/  FMUL R54, R78.reuse, R58 ;  /* 0x0000003a4e367220 */ /* 0x040fe20000400000 */
[----:B------:R-:W-:Y:S01]  /*8690*/  FFMA R52, R81, R0, R52 ;  /* 0x0000000051347223 */ /* 0x000fe20000000034 */
[----:B------:R-:W-:Y:S01]  /*86a0*/  LOP3.LUT R0, R139, 0xffff0000, RZ, 0xc0, !PT ;  /* 0xffff00008b007812 */ /* 0x000fe200078ec0ff */
[C---:B------:R-:W-:Y:S01]  /*86b0*/  FFMA R53, R81.reuse, R2, R53 ;  /* 0x0000000251357223 */ /* 0x040fe20000000035 */
[----:B------:R-:W-:Y:S01]  /*86c0*/  FFMA R54, R81, R3, R54 ;  /* 0x0000000351367223 */ /* 0x000fe20000000036 */
[----:B------:R-:W-:Y:S01]  /*86d0*/  FMUL R59, R78, R59 ;  /* 0x0000003b4e3b7220 */ /* 0x000fe20000400000 */
[----:B------:R-:W-:Y:S01]  /*86e0*/  SHF.L.U32 R3, R144, 0x10, RZ ;  /* 0x0000001090037819 */ /* 0x000fe200000006ff */
[----:B------:R-:W-:Y:S01]  /*86f0*/  FMUL R56, R78, R60 ;  /* 0x0000003c4e387220 */ /* 0x000fe20000400000 */
[----:B------:R-:W-:Y:S01]  /*8700*/  LOP3.LUT R2, R144, 0xffff0000, RZ, 0xc0, !PT ;  /* 0xffff000090027812 */ /* 0x000fe200078ec0ff */
[C---:B------:R-:W-:Y:S01]  /*8710*/  FMUL R57, R78.reuse, R61 ;  /* 0x0000003d4e397220 */ /* 0x040fe20000400000 */
[----:B------:R-:W-:Y:S01]  /*8720*/  F2FP.BF16.F32.PACK_AB R119, R51, R46 ;  /* 0x0000002e3377723e */ /* 0x000fe200000010ff */
[C---:B------:R-:W-:Y:S01]  /*8730*/  FMUL R58, R78.reuse, R62 ;  /* 0x0000003e4e3a7220 */ /* 0x040fe20000400000 */
[C---:B------:R-:W-:Y:S01]  /*8740*/  FFMA R59, R81.reuse, R0, R59 ;  /* 0x00000000513b7223 */ /* 0x040fe2000000003b */
[----:B------:R-:W-:Y:S01]  /*8750*/  FFMA R56, R81, R3, R56 ;  /* 0x0000000351387223 */ /* 0x000fe20000000038 */
[----:B------:R-:W-:Y:S01]  /*8760*/  LOP3.LUT R0, R145, 0xffff0000, RZ, 0xc0, !PT ;  /* 0xffff000091007812 */ /* 0x000fe200078ec0ff */
[----:B------:R2:W-:Y:S01]  /*8770*/  STS.128 [R176+0x4400], R116 ;  /* 0x00440074b0007388 */ /* 0x0005e20000000c00 */
[C---:B------:R-:W-:Y:S01]  /*8780*/  FFMA R57, R81.reuse, R2, R57 ;  /* 0x0000000251397223 */ /* 0x040fe20000000039 */
[----:B------:R-:W-:Y:S01]  /*8790*/  FMUL R63, R78, R63 ;  /* 0x0000003f4e3f7220 */ /* 0x000fe20000400000 */
[----:B------:R-:W-:Y:S01]  /*87a0*/  SHF.L.U32 R3, R146, 0x10, RZ ;  /* 0x0000001092037819 */ /* 0x000fe200000006ff */
[----:B------:R-:W-:Y:S01]  /*87b0*/  FFMA R58, R81, R83, R58 ;  /* 0x00000053513a7223 */ /* 0x000fe2000000003a */
[----:B------:R-:W-:Y:S01]  /*87c0*/  FMUL R60, R78, R64 ;  /* 0x000000404e3c7220 */ /* 0x000fe20000400000 */
[----:B------:R-:W-:Y:S01]  /*87d0*/  LOP3.LUT R2, R146, 0xffff0000, RZ, 0xc0, !PT ;  /* 0xffff000092027812 */ /* 0x000fe200078ec0ff */
[C---:B------:R-:W-:Y:S01]  /*87e0*/  FMUL R61, R78.reuse, R65 ;  /* 0x000000414e3d7220 */ /* 0x040fe20000400000 */
[----:B------:R-:W-:Y:S01]  /*87f0*/  SHF.L.U32 R83, R147, 0x10, RZ ;  /* 0x0000001093537819 */ /* 0x000fe200000006ff */
[C---:B------:R-:W-:Y:S01]  /*8800*/  FMUL R62, R78.reuse, R66 ;  /* 0x000000424e3e7220 */ /* 0x040fe20000400000 */
[----:B------:R-:W-:Y:S01]  /*8810*/  FFMA R63, R81, R0, R63 ;  /* 0x00000000513f7223 */ /* 0x000fe2000000003f */
[----:B------:R-:W-:Y:S01]  /*8820*/  FMUL R67, R78, R67 ;  /* 0x000000434e437220 */ /* 0x000fe20000400000 */
[----:B----4-:R-:W-:Y:S01]  /*8830*/  F2FP.BF16.F32.PACK_AB R124, R49, R48 ;  /* 0x00000030317c723e */ /* 0x010fe200000010ff */
[----:B------:R-:W-:Y:S01]  /*8840*/  FFMA R60, R81, R3, R60 ;  /* 0x00000003513c7223 */ /* 0x000fe2000000003c */
[----:B------:R-:W-:Y:S01]  /*8850*/  F2FP.BF16.F32.PACK_AB R125, R55, R50 ;  /* 0x00000032377d723e */ /* 0x000fe200000010ff */
[----:B------:R-:W-:Y:S01]  /*8860*/  FFMA R61, R81, R2, R61 ;  /* 0x00000002513d7223 */ /* 0x000fe2000000003d */
[----:B------:R-:W-:Y:S01]  /*8870*/  F2FP.BF16.F32.PACK_AB R126, R53, R52 ;  /* 0x00000034357e723e */ /* 0x000fe200000010ff */
[----:B------:R-:W-:Y:S01]  /*8880*/  FFMA R62, R81, R83, R62 ;  /* 0x00000053513e7223 */ /* 0x000fe2000000003e */
[----:B------:R-:W-:Y:S01]  /*8890*/  F2FP.BF16.F32.PACK_AB R127, R59, R54 ;  /* 0x000000363b7f723e */ /* 0x000fe200000010ff */
[----:B------:R-:W-:Y:S01]  /*88a0*/  FFMA R67, R81, R82, R67 ;  /* 0x0000005251437223 */ /* 0x000fe20000000043 */
[----:B-1----:R-:W-:Y:S02]  /*88b0*/  F2FP.BF16.F32.PACK_AB R132, R57, R56 ;  /* 0x000000383984723e */ /* 0x002fe400000010ff */
[----:B------:R-:W-:Y:S01]  /*88c0*/  F2FP.BF16.F32.PACK_AB R133, R63, R58 ;  /* 0x0000003a3f85723e */ /* 0x000fe200000010ff */
[----:B------:R2:W-:Y:S01]  /*88d0*/  STS.128 [R175+0x4400], R124 ;  /* 0x0044007caf007388 */ /* 0x0005e20000000c00 */
[----:B------:R-:W-:Y:S02]  /*88e0*/  F2FP.BF16.F32.PACK_AB R134, R61, R60 ;  /* 0x0000003c3d86723e */ /* 0x000fe400000010ff */
[----:B------:R-:W-:Y:S02]  /*88f0*/  F2FP.BF16.F32.PACK_AB R135, R67, R62 ;  /* 0x0000003e4387723e */ /* 0x000fe400000010ff */
[----:B------:R-:W-:Y:S02]  /*8900*/  LEA R0, R87, UR48, 0x3 ;  /* 0x0000003057007c11 */ /* 0x000fe4000f8e18ff */
[----:B------:R-:W-:Y:S01]  /*8910*/  @P6 SHF.L.U32 R3, R167, 0x1f, RZ ;  /* 0x0000001fa7036819 */ /* 0x000fe200000006ff */
[----:B------:R2:W-:Y:S01]  /*8920*/  STS.128 [R174+0x4400], R132 ;  /* 0x00440084ae007388 */ /* 0x0005e20000000c00 */
[----:B------:R-:W-:Y:S01]  /*8930*/  @!PT LDS RZ, [RZ] ;  /* 0x00000000fffff984 */ /* 0x000fe20000000800 */
[----:B------:R-:W-:Y:S01]  /*8940*/  @!PT LDS RZ, [RZ] ;  /* 0x00000000fffff984 */ /* 0x000fe20000000800 */
[----:B------:R-:W-:Y:S01]  /*8950*/  @!PT LDS RZ, [RZ] ;  /* 0x00000000fffff984 */ /* 0x000fe20000000800 */
[----:B------:R-:W-:Y:S01]  /*8960*/  @!PT LDS RZ, [RZ] ;  /* 0x00000000fffff984 */ /* 0x000fe20000000800 */
[----:B------:R1:W-:Y:S07]  /*8970*/  MEMBAR.ALL.CTA ;  /* 0x0000000000007992 */ /* 0x0003ee0000008000 */
[----:B-1----:R-:W1:Y:S02]  /*8980*/  FENCE.VIEW.ASYNC.S ;  /* 0x00000000000073c6 */ /* 0x002e640000000000 */
[----:B-1----:R-:W-:Y:S06]  /*8990*/  BAR.SYNC.DEFER_BLOCKING 0x1, 0x80 ;  /* 0x0042000000007b1d */ /* 0x002fec0000010000 */
[----:B------:R-:W-:Y:S05]  /*89a0*/  @P0 BRA `(.L_x_122) ;  /* 0x0000000000240947 */ /* 0x000fea0003800000 */
[----:B------:R-:W-:Y:S02]  /*89b0*/  UIADD3 UR8, UP0, UPT, UR52, 0x680, URZ ;  /* 0x0000068034087890 */ /* 0x000fe4000ff1e0ff */
[----:B------:R-:W-:Y:S02]  /*89c0*/  UIADD3 UR5, UPT, UPT, UR41, 0x40, URZ ;  /* 0x0000004029057890 */ /* 0x000fe4000fffe0ff */
[----:B------:R-:W-:Y:S02]  /*89d0*/  UIADD3 UR4, UPT, UPT, UR48, 0x4400, URZ ;  /* 0x0000440030047890 */ /* 0x000fe4000fffe0ff */
[----:B------:R-:W-:Y:S01]  /*89e0*/  UIADD3.X UR9, UPT, UPT, URZ, UR53, URZ, UP0, !UPT ;  /* 0x00000035ff097290 */ /* 0x000fe200087fe4ff */
[----:B------:R-:W-:Y:S01]  /*89f0*/  UMOV UR6, UR42 ;  /* 0x0000002a00067c82 */ /* 0x000fe20008000000 */
[----:B------:R-:W-:Y:S07]  /*8a00*/  UMOV UR7, UR36 ;  /* 0x0000002400077c82 */ /* 0x000fee0008000000 */
[----:B------:R1:W-:Y:S01]  /*8a10*/  UTMASTG.3D [UR4], [UR8] ;  /* 0x00000004080073b5 */ /* 0x0003e20008010000 */
[----:B------:R0:W-:Y:S01]  /*8a20*/  UTMACMDFLUSH ;  /* 0x00000000000079b7 */ /* 0x0001e20000000000 */
[----:B-1----:R-:W-:Y:S04]  /*8a30*/  DEPBAR.LE SB0, 0x1 ;  /* 0x000080400000791a */ /* 0x002fe80000000000 */
.L_x_122:
[----:B------:R-:W-:Y:S05]  /*8a40*/  BSYNC.RECONVERGENT B0 ;  /* 0x0000000000007941 */ /* 0x000fea0003800200 */
.L_x_121:
[----:B------:R-:W-:Y:S01]  /*8a50*/  BAR.SYNC.DEFER_BLOCKING 0x1, 0x80 ;  /* 0x0042000000007b1d */ /* 0x000fe20000010000 */
[----:B------:R-:W-:Y:S04]  /*8a60*/  UIADD3 UR40, UPT, UPT, UR51, 0x1, URZ ;  /* 0x0000000133287890 */ /* 0x000fe8000fffe0ff */
[----:B------:R-:W-:Y:S04]  /*8a70*/  UISETP.NE.AND UP0, UPT, UR40, 0x4, UPT ;  /* 0x000000042800788c */ /* 0x000fe8000bf05270 */
[----:B------:R-:W-:Y:S01]  /*8a80*/  USEL UR40, UR40, URZ, UP0 ;  /* 0x000000ff28287287 */ /* 0x000fe20008000000 */
[----:B------:R1:W-:Y:S01]  /*8a90*/  @P6 SYNCS.ARRIVE.TRANS64.RED.A1T0 RZ, [R85+URZ], RZ ;  /* 0x000000ff55ff69a7 */ /* 0x0003e200081004ff */
[----:B------:R-:W-:Y:S01]  /*8aa0*/  BSSY B1, `(.L_x_123) ;  /* 0x0000020000017945 */ /* 0x000fe20003800000 */
[----:B------:R-:W4:Y:S02]  /*8ab0*/  @P6 SYNCS.PHASECHK.TRANS64.TRYWAIT P0, [R0+URZ+0x20], R3 ;  /* 0x00002003000065a7 */ /* 0x000f2400080011ff */
[----:B----4-:R-:W-:Y:S01]  /*8ac0*/  @P6 SEL R101, RZ, 0x1, !P0 ;  /* 0x00000001ff656807 */ /* 0x010fe20004000000 */
[----:B-1----:R-:W-:Y:S06]  /*8ad0*/  @!P6 BRA `(.L_x_124) ;  /* 0x000000000070e947 */ /* 0x002fec0003800000 */
        /* <DEDUP_REMOVED lines=9> */
[----:B------:R-:W-:Y:S04]  /*8b70*/  SHF.L.U32 R7, R167, 0x1f, RZ ;  /* 0x0000001fa7077819 */ /* 0x000fe800000006ff */
[----:B------:R-:W1:Y:S02]  /*8b80*/  SYNCS.PHASECHK.TRANS64.TRYWAIT P0, [R0+URZ+0x20], R7 ;  /* 0x00002007000075a7 */ /* 0x000e6400080011ff */
[----:B-1----:R-:W-:Y:S05]  /*8b90*/  @!P0 BRA `(.L_x_127) ;  /* 0x0000003400348947 */ /* 0x002fea0003800000 */
.L_x_126:
[----:B------:R-:W-:Y:S05]  /*8ba0*/  BSYNC B0 ;  /* 0x0000000000007941 */ /* 0x000fea0003800000 */
.L_x_125:
[----:B------:R-:W-:Y:S01]  /*8bb0*/  ISETP.NE.AND P0, PT, R103, RZ, PT ;  /* 0x000000ff6700720c */ /* 0x000fe20003f05270 */
[----:B------:R-:W-:Y:S11]  /*8bc0*/  VIADD R87, R87, 0x1 ;  /* 0x0000000157577836 */ /* 0x000ff60000000000 */
[----:B------:R-:W-:Y:S01]  /*8bd0*/  @!UPT UIADD3 URZ, UPT, UPT, URZ, URZ, URZ ;  /* 0x000000fffffff290 */ /* 0x000fe2000fffe0ff */
[----:B------:R4:W2:Y:S01]  /*8be0*/  @P0 LDS.128 R88, [R4+UR48+0x400] ;  /* 0x0004003004580984 */ /* 0x0008a20008000c00 */
[--C-:B-1----:R-:W-:Y:S01]  /*8bf0*/  @P0 IMAD.IADD R7, R102, 0x1, R3.reuse ;  /* 0x0000000166070824 */ /* 0x102fe200078e0203 */
[C---:B------:R-:W-:Y:S01]  /*8c00*/  @P0 IADD3 R0, PT, PT, R108.reuse, R5, RZ ;  /* 0x000000056c000210 */ /* 0x040fe20007ffe0ff */
[C---:B------:R-:W-:Y:S01]  /*8c10*/  @P0 IMAD.IADD R6, R108.reuse, 0x1, R3 ;  /* 0x000000016c060824 */ /* 0x040fe200078e0203 */
[----:B------:R4:W1:Y:S02]  /*8c20*/  @P0 LDS.128 R96, [R2+0x400] ;  /* 0x0004000002600984 */ /* 0x0008640000000c00 */
[----:B------:R-:W-:Y:S02]  /*8c30*/  @P0 IADD3 R8, PT, PT, R108, R7, RZ ;  /* 0x000000076c080210 */ /* 0x000fe40007ffe0ff */
[----:B------:R4:W1:Y:S04]  /*8c40*/  @P0 LDS.128 R104, [R5+0x400] ;  /* 0x0004000005680984 */ /* 0x0008680000000c00 */
[----:B------:R4:W1:Y:S04]  /*8c50*/  @P0 LDS.128 R112, [R0+0x400] ;  /* 0x0004000000700984 */ /* 0x0008680000000c00 */
[----:B------:R4:W1:Y:S04]  /*8c60*/  @P0 LDS.128 R120, [R3+0x400] ;  /* 0x0004000003780984 */ /* 0x0008680000000c00 */
[----:B------:R4:W1:Y:S04]  /*8c70*/  @P0 LDS.128 R128, [R6+0x400] ;  /* 0x0004000006800984 */ /* 0x0008680000000c00 */
[----:B------:R4:W1:Y:S04]  /*8c80*/  @P0 LDS.128 R136, [R7+0x400] ;  /* 0x0004000007880984 */ /* 0x0008680000000c00 */
[----:B------:R4:W1:Y:S02]  /*8c90*/  @P0 LDS.128 R144, [R8+0x400] ;  /* 0x0004000008900984 */ /* 0x0008640000000c00 */
.L_x_124:
[----:B------:R-:W-:Y:S05]  /*8ca0*/  BSYNC B1 ;  /* 0x0000000000017941 */ /* 0x000fea0003800000 */
.L_x_123:
        /* <DEDUP_REMOVED lines=21> */
.L_x_128:
[----:B------:R-:W-:Y:S01]  /*8e00*/  ISETP.NE.AND P6, PT, R179, RZ, PT ;  /* 0x000000ffb300720c */ /* 0x000fe20003fc5270 */
[----:B------:R-:W-:Y:S05]  /*8e10*/  WARPSYNC.ALL ;  /* 0x0000000000007948 */ /* 0x000fea0003800000 */
[----:B------:R-:W-:Y:S01]  /*8e20*/  R2UR UR4, R80 ;  /* 0x00000000500472ca */ /* 0x000fe200000e0000 */
[----:B------:R-:W-:Y:S01]  /*8e30*/  BSSY.RECONVERGENT B0, `(.L_x_129) ;  /* 0x0000103000007945 */ /* 0x000fe20003800200 */
[----:B------:R-:W-:Y:S02]  /*8e40*/  MOV R3, UR40 ;  /* 0x0000002800037c02 */ /* 0x000fe40008000f00 */
[----:B------:R-:W-:Y:S02]  /*8e50*/  MOV R84, UR37 ;  /* 0x0000002500547c02 */ /* 0x000fe40008000f00 */
[C---:B--2---:R-:W-:Y:S02]  /*8e60*/  SHF.L.U32 R82, R88.reuse, 0x10, RZ ;  /* 0x0000001058527819 */ /* 0x044fe400000006ff */
[----:B------:R-:W-:Y:S02]  /*8e70*/  @P6 LEA R3, R3, UR48, 0x3 ;  /* 0x0000003003036c11 */ /* 0x000fe4000f8e18ff */
[----:B------:R-:W-:Y:S02]  /*8e80*/  LOP3.LUT R83, R88, 0xffff0000, RZ, 0xc0, !PT ;  /* 0xffff000058537812 */ /* 0x000fe400078ec0ff */
[----:B------:R-:W-:Y:S01]  /*8e90*/  @P6 IADD3 R3, PT, PT, R3, 0x40, RZ ;  /* 0x0000004003036810 */ /* 0x000fe20007ffe0ff */
[----:B------:R-:W2:Y:S01]  /*8ea0*/  LDTM.x64 R4, tmem[UR4+0x80] ;  /* 0x00008004000479ee */ /* 0x000ea20008340000 */
[----:B------:R-:W-:Y:S02]  /*8eb0*/  ISETP.NE.AND P0, PT, R170, RZ, PT ;  /* 0x000000ffaa00720c */ /* 0x000fe40003f05270 */
[----:B------:R-:W-:Y:S01]  /*8ec0*/  @P6 PRMT R84, R84, 0x654, R3 ;  /* 0x0000065454546816 */ /* 0x000fe20000000003 */
[C---:B--2---:R-:W-:Y:S01]  /*8ed0*/  FMUL R0, R78.reuse, R4 ;  /* 0x000000044e007220 */ /* 0x044fe20000400000 */
[C---:B------:R-:W-:Y:S01]  /*8ee0*/  FMUL R3, R78.reuse, R6 ;  /* 0x000000064e037220 */ /* 0x040fe20000400000 */
        /* <DEDUP_REMOVED lines=38> */
[C---:B------:R-:W-:Y:S01]  /*9150*/  FFMA R0, R81.reuse, R82, R0 ;  /* 0x0000005251007223 */ /* 0x040fe20000000000 */
[----:B------:R-:W-:Y:S01]  /*9160*/  FFMA R2, R81, R83, R2 ;  /* 0x0000005351027223 */ /* 0x000fe20000000002 */
[C---:B------:R-:W-:Y:S01]  /*9170*/  FMUL R45, R78.reuse, R49 ;  /* 0x000000314e2d7220 */ /* 0x040fe20000400000 */
[C---:B------:R-:W-:Y:S01]  /*9180*/  FMUL R58, R78.reuse, R62 ;  /* 0x0000003e4e3a7220 */ /* 0x040fe20000400000 */
[C---:B------:R-:W-:Y:S01]  /*9190*/  FMUL R60, R78.reuse, R64 ;  /* 0x000000404e3c7220 */ /* 0x040fe20000400000 */
[C---:B------:R-:W-:Y:S01]  /*91a0*/  SHF.L.U32 R64, R89.reuse, 0x10, RZ ;  /* 0x0000001059407819 */ /* 0x040fe200000006ff */
[----:B------:R-:W-:Y:S01]  /*91b0*/  FMUL R49, R78, R53 ;  /* 0x000000354e317220 */ /* 0x000fe20000400000 */
[----:B------:R-:W-:Y:S01]  /*91c0*/  F2FP.BF16.F32.PACK_AB R92, R2, R0 ;  /* 0x00000000025c723e */ /* 0x000fe200000010ff */
[C---:B------:R-:W-:Y:S01]  /*91d0*/  FMUL R62, R78.reuse, R66 ;  /* 0x000000424e3e7220 */ /* 0x040fe20000400000 */
[----:B------:R-:W-:Y:S01]  /*91e0*/  LOP3.LUT R66, R89, 0xffff0000, RZ, 0xc0, !PT ;  /* 0xffff000059427812 */ /* 0x000fe200078ec0ff */
[C---:B------:R-:W-:Y:S01]  /*91f0*/  FMUL R53, R78.reuse, R57 ;  /* 0x000000394e357220 */ /* 0x040fe20000400000 */
[----:B------:R-:W-:Y:S01]  /*9200*/  LOP3.LUT R0, R91, 0xffff0000, RZ, 0xc0, !PT ;  /* 0xffff00005b007812 */ /* 0x000fe200078ec0ff */
[----:B------:R-:W-:Y:S01]  /*9210*/  FMUL R7, R78, R7 ;  /* 0x000000074e077220 */ /* 0x000fe20000400000 */
[----:B-1----:R-:W-:Y:S01]  /*9220*/  LOP3.LUT R2, R96, 0xffff0000, RZ, 0xc0, !PT ;  /* 0xffff000060027812 */ /* 0x002fe200078ec0ff */
[C---:B------:R-:W-:Y:S01]  /*9230*/  FMUL R57, R78.reuse, R61 ;  /* 0x0000003d4e397220 */ /* 0x040fe20000400000 */
[----:B------:R-:W-:Y:S01]  /*9240*/  FMUL R61, R78, R65 ;  /* 0x000000414e3d7220 */ /* 0x000fe20000400000 */
[C---:B------:R-:W-:Y:S01]  /*9250*/  SHF.L.U32 R65, R90.reuse, 0x10, RZ ;  /* 0x000000105a417819 */ /* 0x040fe200000006ff */
[C---:B------:R-:W-:Y:S01]  /*9260*/  FFMA R3, R81.reuse, R64, R3 ;  /* 0x0000004051037223 */ /* 0x040fe20000000003 */
[----:B------:R-:W-:Y:S01]  /*9270*/  LOP3.LUT R64, R90, 0xffff0000, RZ, 0xc0, !PT ;  /* 0xffff00005a407812 */ /* 0x000fe200078ec0ff */
[C---:B------:R-:W-:Y:S01]  /*9280*/  FFMA R7, R81.reuse, R66, R7 ;  /* 0x0000004251077223 */ /* 0x040fe20000000007 */
[C---:B------:R-:W-:Y:S01]  /*9290*/  FMUL R11, R78.reuse, R11 ;  /* 0x0000000b4e0b7220 */ /* 0x040fe20000400000 */
[----:B------:R-:W-:Y:S01]  /*92a0*/  FFMA R4, R81, R65, R4 ;  /* 0x0000004151047223 */ /* 0x000fe20000000004 */
[----:B------:R-:W-:Y:S01]  /*92b0*/  SHF.L.U32 R65, R91, 0x10, RZ ;  /* 0x000000105b417819 */ /* 0x000fe200000006ff */
[----:B------:R-:W-:Y:S01]  /*92c0*/  FFMA R5, R81, R64, R5 ;  /* 0x0000004051057223 */ /* 0x000fe20000000005 */
[----:B------:R-:W-:Y:S01]  /*92d0*/  F2FP.BF16.F32.PACK_AB R93, R7, R3 ;  /* 0x00000003075d723e */ /* 0x000fe200000010ff */
[----:B------:R-:W-:Y:S01]  /*92e0*/  FMUL R15, R78, R15 ;  /* 0x0000000f4e0f7220 */ /* 0x000fe20000400000 */
[----:B------:R-:W-:Y:S01]  /*92f0*/  SHF.L.U32 R3, R96, 0x10, RZ ;  /* 0x0000001060037819 */ /* 0x000fe200000006ff */
[----:B------:R-:W-:Y:S01]  /*9300*/  FFMA R6, R81, R65, R6 ;  /* 0x0000004151067223 */ /* 0x000fe20000000006 */
[----:B------:R-:W-:Y:S01]  /*9310*/  F2FP.BF16.F32.PACK_AB R94, R5, R4 ;  /* 0x00000004055e723e */ /* 0x000fe200000010ff */
[----:B------:R-:W-:Y:S01]  /*9320*/  FFMA R11, R81, R0, R11 ;  /* 0x00000000510b7223 */ /* 0x000fe2000000000b */
[----:B------:R-:W-:Y:S01]  /*9330*/  SHF.L.U32 R0, R97, 0x10, RZ ;  /* 0x0000001061007819 */ /* 0x000fe200000006ff */
[C---:B------:R-:W-:Y:S01]  /*9340*/  FFMA R8, R81.reuse, R3, R8 ;  /* 0x0000000351087223 */ /* 0x040fe20000000008 */
[C---:B------:R-:W-:Y:S01]  /*9350*/  SHF.L.U32 R3, R98.reuse, 0x10, RZ ;  /* 0x0000001062037819 */ /* 0x040fe200000006ff */
[----:B------:R-:W-:Y:S01]  /*9360*/  FFMA R9, R81, R2, R9 ;  /* 0x0000000251097223 */ /* 0x000fe20000000009 */
[----:B------:R-:W-:Y:S01]  /*9370*/  LOP3.LUT R2, R97, 0xffff0000, RZ, 0xc0, !PT ;  /* 0xffff000061027812 */ /* 0x000fe200078ec0ff */
[C---:B------:R-:W-:Y:S01]  /*9380*/  FFMA R10, R81.reuse, R0, R10 ;  /* 0x00000000510a7223 */ /* 0x040fe2000000000a */
[----:B------:R-:W-:Y:S01]  /*9390*/  LOP3.LUT R0, R98, 0xffff0000, RZ, 0xc0, !PT ;  /* 0xffff000062007812 */ /* 0x000fe200078ec0ff */
[----:B------:R-:W-:Y:S01]  /*93a0*/  FMUL R19, R78, R19 ;  /* 0x000000134e137220 */ /* 0x000fe20000400000 */
[C---:B------:R-:W-:Y:S01]  /*93b0*/  SHF.L.U32 R5, R104.reuse, 0x10, RZ ;  /* 0x0000001068057819 */ /* 0x040fe200000006ff */
[----:B------:R-:W-:Y:S01]  /*93c0*/  FFMA R15, R81, R2, R15 ;  /* 0x00000002510f7223 */ /* 0x000fe2000000000f */
[----:B------:R-:W-:Y:S01]  /*93d0*/  LOP3.LUT R2, R99, 0xffff0000, RZ, 0xc0, !PT ;  /* 0xffff000063027812 */ /* 0x000fe200078ec0ff */
[----:B------:R-:W-:Y:S01]  /*93e0*/  FFMA R12, R81, R3, R12 ;  /* 0x00000003510c7223 */ /* 0x000fe2000000000c */
[----:B------:R-:W-:Y:S01]  /*93f0*/  SHF.L.U32 R3, R99, 0x10, RZ ;  /* 0x0000001063037819 */ /* 0x000fe200000006ff */
[----:B------:R-:W-:Y:S01]  /*9400*/  FFMA R13, R81, R0, R13 ;  /* 0x00000000510d7223 */ /* 0x000fe2000000000d */
[----:B------:R-:W-:Y:S01]  /*9410*/  LOP3.LUT R0, R104, 0xffff0000, RZ, 0xc0, !PT ;  /* 0xffff000068007812 */ /* 0x000fe200078ec0ff */
[----:B------:R-:W-:Y:S01]  /*9420*/  FMUL R23, R78, R23 ;  /* 0x000000174e177220 */ /* 0x000fe20000400000 */
[----:B------:R-:W-:Y:S01]  /*9430*/  LOP3.LUT R4, R107, 0xffff0000, RZ, 0xc0, !PT ;  /* 0xffff00006b047812 */ /* 0x000fe200078ec0ff */
[C---:B------:R-:W-:Y:S01]  /*9440*/  FFMA R14, R81.reuse, R3, R14 ;  /* 0x00000003510e7223 */ /* 0x040fe2000000000e */
[C---:B------:R-:W-:Y:S01]  /*9450*/  SHF.L.U32 R3, R106.reuse, 0x10, RZ ;  /* 0x000000106a037819 */ /* 0x040fe200000006ff */
[----:B------:R-:W-:Y:S01]  /*9460*/  FFMA R19, R81, R2, R19 ;  /* 0x0000000251137223 */ /* 0x000fe20000000013 */
[----:B------:R-:W-:Y:S01]  /*9470*/  SHF.L.U32 R2, R105, 0x10, RZ ;  /* 0x0000001069027819 */ /* 0x000fe200000006ff */
[----:B------:R-:W-:Y:S01]  /*9480*/  FFMA R16, R81, R5, R16 ;  /* 0x0000000551107223 */ /* 0x000fe20000000010 */
[----:B------:R-:W-:Y:S01]  /*9490*/  SHF.L.U32 R5, R107, 0x10, RZ ;  /* 0x000000106b057819 */ /* 0x000fe200000006ff */
[----:B------:R-:W-:Y:S01]  /*94a0*/  FFMA R17, R81, R0, R17 ;  /* 0x0000000051117223 */ /* 0x000fe20000000011 */
[----:B------:R-:W-:Y:S01]  /*94b0*/  LOP3.LUT R0, R105, 0xffff0000, RZ, 0xc0, !PT ;  /* 0xffff000069007812 */ /* 0x000fe200078ec0ff */
[----:B------:R-:W-:Y:S01]  /*94c0*/  FFMA R18, R81, R2, R18 ;  /* 0x0000000251127223 */ /* 0x000fe20000000012 */
[----:B------:R-:W-:Y:S01]  /*94d0*/  LOP3.LUT R2, R106, 0xffff0000, RZ, 0xc0, !PT ;  /* 0xffff00006a027812 */ /* 0x000fe200078ec0ff */
[----:B------:R-:W-:Y:S01]  /*94e0*/  FMUL R27, R78, R27 ;  /* 0x0000001b4e1b7220 */ /* 0x000fe20000400000 */
[----:B------:R-:W-:Y:S01]  /*94f0*/  F2FP.BF16.F32.PACK_AB R95, R11, R6 ;  /* 0x000000060b5f723e */ /* 0x000fe200000010ff */
[C---:B------:R-:W-:Y:S01]  /*9500*/  FFMA R23, R81.reuse, R0, R23 ;  /* 0x0000000051177223 */ /* 0x040fe20000000017 */
[----:B------:R-:W-:Y:S01]  /*9510*/  SHF.L.U32 R0, R112, 0x10, RZ ;  /* 0x0000001070007819 */ /* 0x000fe200000006ff */
[C---:B------:R-:W-:Y:S01]  /*9520*/  FFMA R20, R81.reuse, R3, R20 ;  /* 0x0000000351147223 */ /* 0x040fe20000000014 */
[----:B------:R-:W-:Y:S01]  /*9530*/  SHF.L.U32 R3, R114, 0x10, RZ ;  /* 0x0000001072037819 */ /* 0x000fe200000006ff */
        /* <DEDUP_REMOVED lines=8> */
[----:B------:R-:W-:Y:S01]  /*95c0*/  FFMA R25, R81, R2, R25 ;  /* 0x0000000251197223 */ /* 0x000fe20000000019 */
[----:B------:R-:W-:Y:S01]  /*95d0*/  LOP3.LUT R2, R114, 0xffff0000, RZ, 0xc0, !PT ;  /* 0xffff000072027812 */ /* 0x000fe200078ec0ff */
[C---:B------:R-:W-:Y:S01]  /*95e0*/  FMUL R31, R78.reuse, R31 ;  /* 0x0000001f4e1f7220 */ /* 0x040fe20000400000 */
[----:B------:R-:W-:Y:S01]  /*95f0*/  F2FP.BF16.F32.PACK_AB R8, R9, R8 ;  /* 0x000000080908723e */ /* 0x000fe200000010ff */
[----:B------:R-:W-:Y:S01]  /*9600*/  FFMA R26, R81, R0, R26 ;  /* 0x00000000511a7223 */ /* 0x000fe2000000001a */
[----:B------:R-:W-:Y:S01]  /*9610*/  LOP3.LUT R0, R113, 0xffff0000, RZ, 0xc0, !PT ;  /* 0xffff000071007812 */ /* 0x000fe200078ec0ff */
[C---:B------:R-:W-:Y:S01]  /*9620*/  FMUL R35, R78.reuse, R35 ;  /* 0x000000234e237220 */ /* 0x040fe20000400000 */
[----:B------:R-:W-:Y:S01]  /*9630*/  F2FP.BF16.F32.PACK_AB R9, R15, R10 ;  /* 0x0000000a0f09723e */ /* 0x000fe200000010ff */
[----:B------:R-:W-:Y:S01]  /*9640*/  FMUL R39, R78, R39 ;  /* 0x000000274e277220 */ /* 0x000fe20000400000 */
[----:B------:R-:W-:Y:S01]  /*9650*/  F2FP.BF16.F32.PACK_AB R10, R13, R12 ;  /* 0x0000000c0d0a723e */ /* 0x000fe200000010ff */
[C---:B------:R-:W-:Y:S01]  /*9660*/  FFMA R31, R81.reuse, R0, R31 ;  /* 0x00000000511f7223 */ /* 0x040fe2000000001f */
[C---:B------:R-:W-:Y:S01]  /*9670*/  SHF.L.U32 R0, R120.reuse, 0x10, RZ ;  /* 0x0000001078007819 */ /* 0x040fe200000006ff */
[----:B------:R-:W-:Y:S01]  /*9680*/  FFMA R28, R81, R3, R28 ;  /* 0x00000003511c7223 */ /* 0x000fe2000000001c */
[----:B------:R-:W-:Y:S01]  /*9690*/  SHF.L.U32 R3, R121, 0x10, RZ ;  /* 0x0000001079037819 */ /* 0x000fe200000006ff */
        /* <DEDUP_REMOVED lines=8> */
[----:B------:R-:W-:Y:S01]  /*9720*/  FFMA R33, R81, R2, R33 ;  /* 0x0000000251217223 */ /* 0x000fe20000000021 */
[----:B------:R-:W-:Y:S01]  /*9730*/  LOP3.LUT R2, R123, 0xffff0000, RZ, 0xc0, !PT ;  /* 0xffff00007b027812 */ /* 0x000fe200078ec0ff */
[C---:B------:R-:W-:Y:S01]  /*9740*/  FFMA R34, R81.reuse, R3, R34 ;  /* 0x0000000351227223 */ /* 0x040fe20000000022 */
[C---:B------:R-:W-:Y:S01]  /*9750*/  SHF.L.U32 R3, R122.reuse, 0x10, RZ ;  /* 0x000000107a037819 */ /* 0x040fe200000006ff */
[----:B------:R-:W-:Y:S01]  /*9760*/  FFMA R39, R81, R0, R39 ;  /* 0x0000000051277223 */ /* 0x000fe20000000027 */
[----:B------:R-:W-:Y:S01]  /*9770*/  LOP3.LUT R0, R122, 0xffff0000, RZ, 0xc0, !PT ;  /* 0xffff00007a007812 */ /* 0x000fe200078ec0ff */
[----:B------:R-:W-:Y:S01]  /*9780*/  FMUL R43, R78, R43 ;  /* 0x0000002b4e2b7220 */ /* 0x000fe20000400000 */
[----:B------:R-:W-:Y:S01]  /*9790*/  F2FP.BF16.F32.PACK_AB R16, R17, R16 ;  /* 0x000000101110723e */ /* 0x000fe200000010ff */
[----:B------:R-:W-:Y:S01]  /*97a0*/  FFMA R36, R81, R3, R36 ;  /* 0x0000000351247223 */ /* 0x000fe20000000024 */
[----:B------:R-:W-:Y:S01]  /*97b0*/  SHF.L.U32 R3, R129, 0x10, RZ ;  /* 0x0000001081037819 */ /* 0x000fe200000006ff */
[C---:B------:R-:W-:Y:S01]  /*97c0*/  FFMA R37, R81.reuse, R0, R37 ;  /* 0x0000000051257223 */ /* 0x040fe20000000025 */
[C---:B------:R-:W-:Y:S01]  /*97d0*/  SHF.L.U32 R0, R128.reuse, 0x10, RZ ;  /* 0x0000001080007819 */ /* 0x040fe200000006ff */
[----:B------:R-:W-:Y:S01]  /*97e0*/  FFMA R38, R81, R5, R38 ;  /* 0x0000000551267223 */ /* 0x000fe20000000026 */
[----:B------:R-:W-:Y:S01]  /*97f0*/  F2FP.BF16.F32.PACK_AB R17, R23, R18 ;  /* 0x000000121711723e */ /* 0x000fe200000010ff */
[----:B------:R1:W-:Y:S01]  /*9800*/  STS.128 [R182+UR48+0x8400], R92 ;  /* 0x0084005cb6007988 */ /* 0x0003e20008000c30 */
[----:B------:R-:W-:Y:S01]  /*9810*/  SHF.L.U32 R5, R131, 0x10, RZ ;  /* 0x0000001083057819 */ /* 0x000fe200000006ff */
[C---:B------:R-:W-:Y:S01]  /*9820*/  FFMA R43, R81.reuse, R2, R43 ;  /* 0x00000002512b7223 */ /* 0x040fe2000000002b */
[----:B------:R-:W-:Y:S01]  /*9830*/  LOP3.LUT R2, R128, 0xffff0000, RZ, 0xc0, !PT ;  /* 0xffff000080027812 */ /* 0x000fe200078ec0ff */
[----:B------:R-:W-:Y:S01]  /*9840*/  FFMA R40, R81, R0, R40 ;  /* 0x0000000051287223 */ /* 0x000fe20000000028 */
[----:B------:R-:W-:Y:S01]  /*9850*/  LOP3.LUT R0, R129, 0xffff0000, RZ, 0xc0, !PT ;  /* 0xffff000081007812 */ /* 0x000fe200078ec0ff */
[----:B------:R-:W-:Y:S01]  /*9860*/  FMUL R47, R78, R47 ;  /* 0x0000002f4e2f7220 */ /* 0x000fe20000400000 */
[----:B------:R-:W-:Y:S01]  /*9870*/  F2FP.BF16.F32.PACK_AB R18, R21, R20 ;  /* 0x000000141512723e */ /* 0x000fe200000010ff */
[C---:B------:R-:W-:Y:S01]  /*9880*/  FFMA R41, R81.reuse, R2, R41 ;  /* 0x0000000251297223 */ /* 0x040fe20000000029 */
[C---:B------:R-:W-:Y:S01]  /*9890*/  LOP3.LUT R2, R130.reuse, 0xffff0000, RZ, 0xc0, !PT ;  /* 0xffff000082027812 */ /* 0x040fe200078ec0ff */
[----:B------:R-:W-:Y:S01]  /*98a0*/  FFMA R42, R81, R3, R42 ;  /* 0x00000003512a7223 */ /* 0x000fe2000000002a */
[----:B------:R-:W-:Y:S01]  /*98b0*/  SHF.L.U32 R3, R130, 0x10, RZ ;  /* 0x0000001082037819 */ /* 0x000fe200000006ff */
[----:B------:R1:W-:Y:S01]  /*98c0*/  STS.128 [R181+0x8400], R8 ;  /* 0x00840008b5007388 */ /* 0x0003e20000000c00 */
[----:B------:R-:W-:Y:S01]  /*98d0*/  F2FP.BF16.F32.PACK_AB R19, R27, R22 ;  /* 0x000000161b13723e */ /* 0x000fe200000010ff */
[----:B------:R-:W-:Y:S01]  /*98e0*/  FFMA R47, R81, R0, R47 ;  /* 0x00000000512f7223 */ /* 0x000fe2000000002f */
[----:B------:R-:W-:Y:S01]  /*98f0*/  LOP3.LUT R0, R131, 0xffff0000, RZ, 0xc0, !PT ;  /* 0xffff000083007812 */ /* 0x000fe200078ec0ff */
[----:B------:R-:W-:Y:S01]  /*9900*/  FMUL R51, R78, R51 ;  /* 0x000000334e337220 */ /* 0x000fe20000400000 */
[----:B------:R-:W-:Y:S01]  /*9910*/  F2FP.BF16.F32.PACK_AB R24, R25, R24 ;  /* 0x000000181918723e */ /* 0x000fe200000010ff */
[C---:B------:R-:W-:Y:S01]  /*9920*/  FFMA R44, R81.reuse, R3, R44 ;  /* 0x00000003512c7223 */ /* 0x040fe2000000002c */
[C---:B------:R-:W-:Y:S01]  /*9930*/  SHF.L.U32 R3, R136.reuse, 0x10, RZ ;  /* 0x0000001088037819 */ /* 0x040fe200000006ff */
[----:B------:R-:W-:Y:S01]  /*9940*/  FFMA R45, R81, R2, R45 ;  /* 0x00000002512d7223 */ /* 0x000fe2000000002d */
[----:B------:R-:W-:Y:S01]  /*9950*/  F2FP.BF16.F32.PACK_AB R25, R31, R26 ;  /* 0x0000001a1f19723e */ /* 0x000fe200000010ff */
[----:B------:R-:W-:Y:S01]  /*9960*/  FFMA R46, R81, R5, R46 ;  /* 0x00000005512e7223 */ /* 0x000fe2000000002e */
[----:B------:R-:W-:Y:S01]  /*9970*/  SHF.L.U32 R5, R137, 0x10, RZ ;  /* 0x0000001089057819 */ /* 0x000fe200000006ff */
[----:B------:R1:W-:Y:S01]  /*9980*/  STS.128 [R180+0x8400], R16 ;  /* 0x00840010b4007388 */ /* 0x0003e20000000c00 */
[----:B------:R-:W-:Y:S01]  /*9990*/  F2FP.BF16.F32.PACK_AB R26, R29, R28 ;  /* 0x0000001c1d1a723e */ /* 0x000fe200000010ff */
[C---:B------:R-:W-:Y:S01]  /*99a0*/  FFMA R51, R81.reuse, R0, R51 ;  /* 0x0000000051337223 */ /* 0x040fe20000000033 */
[----:B------:R-:W-:Y:S01]  /*99b0*/  LOP3.LUT R0, R136, 0xffff0000, RZ, 0xc0, !PT ;  /* 0xffff000088007812 */ /* 0x000fe200078ec0ff */
[----:B------:R-:W-:Y:S01]  /*99c0*/  FFMA R48, R81, R3, R48 ;  /* 0x0000000351307223 */ /* 0x000fe20000000030 */
[----:B------:R-:W-:Y:S01]  /*99d0*/  F2FP.BF16.F32.PACK_AB R27, R35, R30 ;  /* 0x0000001e231b723e */ /* 0x000fe200000010ff */
[----:B------:R-:W-:Y:S01]  /*99e0*/  FMUL R55, R78, R55 ;  /* 0x000000374e377220 */ /* 0x000fe20000400000 */
[----:B------:R-:W-:Y:S01]  /*99f0*/  LOP3.LUT R2, R137, 0xffff0000, RZ, 0xc0, !PT ;  /* 0xffff000089027812 */ /* 0x000fe200078ec0ff */
[C---:B------:R-:W-:Y:S01]  /*9a00*/  FFMA R49, R81.reuse, R0, R49 ;  /* 0x0000000051317223 */ /* 0x040fe20000000031 */
[C---:B------:R-:W-:Y:S01]  /*9a10*/  SHF.L.U32 R0, R138.reuse, 0x10, RZ ;  /* 0x000000108a007819 */ /* 0x040fe200000006ff */
[----:B------:R-:W-:Y:S01]  /*9a20*/  FFMA R50, R81, R5, R50 ;  /* 0x0000000551327223 */ /* 0x000fe20000000032 */
[----:B------:R-:W-:Y:S01]  /*9a30*/  F2FP.BF16.F32.PACK_AB R32, R33, R32 ;  /* 0x000000202120723e */ /* 0x000fe200000010ff */
[----:B------:R1:W-:Y:S01]  /*9a40*/  STS.128 [R178+0x8400], R24 ;  /* 0x00840018b2007388 */ /* 0x0003e20000000c00 */
[----:B------:R-:W-:Y:S01]  /*9a50*/  F2FP.BF16.F32.PACK_AB R33, R39, R34 ;  /* 0x000000222721723e */ /* 0x000fe200000010ff */
[C---:B------:R-:W-:Y:S01]  /*9a60*/  FFMA R55, R81.reuse, R2, R55 ;  /* 0x0000000251377223 */ /* 0x040fe20000000037 */
[----:B------:R-:W-:Y:S01]  /*9a70*/  LOP3.LUT R2, R138, 0xffff0000, RZ, 0xc0, !PT ;  /* 0xffff00008a027812 */ /* 0x000fe200078ec0ff */
[----:B------:R-:W-:Y:S01]  /*9a80*/  FFMA R52, R81, R0, R52 ;  /* 0x0000000051347223 */ /* 0x000fe20000000034 */
[----:B------:R-:W-:Y:S01]  /*9a90*/  SHF.L.U32 R3, R139, 0x10, RZ ;  /* 0x000000108b037819 */ /* 0x000fe200000006ff */
[C---:B------:R-:W-:Y:S01]  /*9aa0*/  FMUL R59, R78.reuse, R59 ;  /* 0x0000003b4e3b7220 */ /* 0x040fe20000400000 */
[----:B------:R-:W-:Y:S01]  /*9ab0*/  F2FP.BF16.F32.PACK_AB R34, R37, R36 ;  /* 0x000000242522723e */ /* 0x000fe200000010ff */
[----:B------:R-:W-:Y:S01]  /*9ac0*/  FFMA R53, R81, R2, R53 ;  /* 0x0000000251357223 */ /* 0x000fe20000000035 */
[----:B------:R-:W-:Y:S01]  /*9ad0*/  F2FP.BF16.F32.PACK_AB R35, R43, R38 ;  /* 0x000000262b23723e */ /* 0x000fe200000010ff */
[----:B------:R-:W-:Y:S01]  /*9ae0*/  FFMA R54, R81, R3, R54 ;  /* 0x0000000351367223 */ /* 0x000fe20000000036 */
[----:B------:R-:W-:Y:S01]  /*9af0*/  LOP3.LUT R0, R139, 0xffff0000, RZ, 0xc0, !PT ;  /* 0xffff00008b007812 */ /* 0x000fe200078ec0ff */
[----:B------:R-:W-:Y:S01]  /*9b00*/  FMUL R63, R78, R63 ;  /* 0x0000003f4e3f7220 */ /* 0x000fe20000400000 */
[----:B------:R-:W-:Y:S01]  /*9b10*/  F2FP.BF16.F32.PACK_AB R40, R41, R40 ;  /* 0x000000282928723e */ /* 0x000fe200000010ff */
[----:B------:R1:W-:Y:S01]  /*9b20*/  STS.128 [R177+0x8400], R32 ;  /* 0x00840020b1007388 */ /* 0x0003e20000000c00 */
[C---:B------:R-:W-:Y:S01]  /*9b30*/  SHF.L.U32 R3, R144.reuse, 0x10, RZ ;  /* 0x0000001090037819 */ /* 0x040fe200000006ff */
[----:B------:R-:W-:Y:S01]  /*9b40*/  FFMA R59, R81, R0, R59 ;  /* 0x00000000513b7223 */ /* 0x000fe2000000003b */
[----:B------:R-:W-:Y:S01]  /*9b50*/  LOP3.LUT R2, R144, 0xffff0000, RZ, 0xc0, !PT ;  /* 0xffff000090027812 */ /* 0x000fe200078ec0ff */
[----:B------:R-:W-:Y:S01]  /*9b60*/  FMUL R67, R78, R67 ;  /* 0x000000434e437220 */ /* 0x000fe20000400000 */
[----:B------:R-:W-:Y:S01]  /*9b70*/  F2FP.BF16.F32.PACK_AB R41, R47, R42 ;  /* 0x0000002a2f29723e */ /* 0x000fe200000010ff */
[----:B------:R-:W-:Y:S01]  /*9b80*/  FFMA R56, R81, R3, R56 ;  /* 0x0000000351387223 */ /* 0x000fe20000000038 */
[----:B------:R-:W-:Y:S01]  /*9b90*/  SHF.L.U32 R5, R145, 0x10, RZ ;  /* 0x0000001091057819 */ /* 0x000fe200000006ff */
[----:B------:R-:W-:Y:S01]  /*9ba0*/  FFMA R57, R81, R2, R57 ;  /* 0x0000000251397223 */ /* 0x000fe20000000039 */
[----:B------:R-:W-:Y:S02]  /*9bb0*/  F2FP.BF16.F32.PACK_AB R42, R45, R44 ;  /* 0x0000002c2d2a723e */ /* 0x000fe400000010ff */
[----:B------:R-:W-:Y:S01]  /*9bc0*/  F2FP.BF16.F32.PACK_AB R43, R51, R46 ;  /* 0x0000002e332b723e */ /* 0x000fe200000010ff */
[----:B------:R-:W-:Y:S01]  /*9bd0*/  FFMA R58, R81, R5, R58 ;  /* 0x00000005513a7223 */ /* 0x000fe2000000003a */
[----:B------:R-:W-:Y:S02]  /*9be0*/  LOP3.LUT R0, R145, 0xffff0000, RZ, 0xc0, !PT ;  /* 0xffff000091007812 */ /* 0x000fe400078ec0ff */
[C---:B------:R-:W-:Y:S01]  /*9bf0*/  SHF.L.U32 R3, R146.reuse, 0x10, RZ ;  /* 0x0000001092037819 */ /* 0x040fe200000006ff */
[----:B------:R1:W-:Y:S01]  /*9c00*/  STS.128 [R176+0x8400], R40 ;  /* 0x00840028b0007388 */ /* 0x0003e20000000c00 */
        /* <DEDUP_REMOVED lines=8> */
[----:B------:R-:W-:Y:S02]  /*9c90*/  F2FP.BF16.F32.PACK_AB R49, R55, R50 ;  /* 0x000000323731723e */ /* 0x000fe400000010ff */
[----:B------:R-:W-:Y:S01]  /*9ca0*/  F2FP.BF16.F32.PACK_AB R50, R53, R52 ;  /* 0x000000343532723e */ /* 0x000fe200000010ff */
[----:B------:R-:W-:Y:S01]  /*9cb0*/  FFMA R67, R81, R4, R67 ;  /* 0x0000000451437223 */ /* 0x000fe20000000043 */
[----:B------:R-:W-:Y:S02]  /*9cc0*/  F2FP.BF16.F32.PACK_AB R51, R59, R54 ;  /* 0x000000363b33723e */ /* 0x000fe400000010ff */
[----:B------:R-:W-:Y:S02]  /*9cd0*/  F2FP.BF16.F32.PACK_AB R56, R57, R56 ;  /* 0x000000383938723e */ /* 0x000fe400000010ff */
        /* <DEDUP_REMOVED lines=23> */
[----:B--2---:R-:W-:Y:S04]  /*9e50*/  DEPBAR.LE SB0, 0x1 ;  /* 0x000080400000791a */ /* 0x004fe80000000000 */
.L_x_130:
[----:B------:R-:W-:Y:S05]  /*9e60*/  BSYNC.RECONVERGENT B0 ;  /* 0x0000000000007941 */ /* 0x000fea0003800200 */
.L_x_129:
        /* <DEDUP_REMOVED lines=8> */
[----:B--2---:R-:W-:Y:S06]  /*9ef0*/  @!P6 BRA `(.L_x_132) ;  /* 0x00000000006ce947 */ /* 0x004fec0003800000 */
[----:B------:R-:W-:Y:S01]  /*9f00*/  ISETP.NE.AND P1, PT, R103, RZ, PT ;  /* 0x000000ff6700720c */ /* 0x000fe20003f25270 */
[----:B------:R-:W-:Y:S01]  /*9f10*/  BSSY B0, `(.L_x_133) ;  /* 0x000000b000007945 */ /* 0x000fe20003800000 */
[----:B------:R-:W-:Y:S11]  /*9f20*/  ISETP.NE.AND P0, PT, R101, RZ, PT ;  /* 0x000000ff6500720c */ /* 0x000ff60003f05270 */
[----:B------:R-:W-:Y:S05]  /*9f30*/  @P1 IMAD R87, R87, 0x4000, R182 ;  /* 0x0000400057571824 */ /* 0x000fea00078e02b6 */
[----:B-1----:R-:W-:Y:S04]  /*9f40*/  @P1 IADD3 R9, PT, PT, R87, UR48, RZ ;  /* 0x0000003057091c10 */ /* 0x002fe8000fffe0ff */
[----:B------:R-:W-:Y:S01]  /*9f50*/  @P1 IADD3 R7, PT, PT, R102, R9, RZ ;  /* 0x0000000966071210 */ /* 0x000fe20007ffe0ff */
[--C-:B------:R-:W-:Y:S02]  /*9f60*/  @P1 IMAD.IADD R5, R100, 0x1, R9.reuse ;  /* 0x0000000164051824 */ /* 0x100fe400078e0209 */
[----:B------:R-:W-:Y:S01]  /*9f70*/  @P1 IMAD.IADD R2, R108, 0x1, R9 ;  /* 0x000000016c021824 */ /* 0x000fe200078e0209 */
[----:B------:R-:W-:Y:S06]  /*9f80*/  @P0 BRA `(.L_x_134) ;  /* 0x00000000000c0947 */ /* 0x000fec0003800000 */
[----:B------:R-:W-:Y:S04]  /*9f90*/  SHF.L.U32 R0, R167, 0x1f, RZ ;  /* 0x0000001fa7007819 */ /* 0x000fe800000006ff */
[----:B------:R-:W1:Y:S02]  /*9fa0*/  SYNCS.PHASECHK.TRANS64.TRYWAIT P0, [R3+URZ+0x20], R0 ;  /* 0x00002000030075a7 */ /* 0x000e6400080011ff */
[----:B-1----:R-:W-:Y:S05]  /*9fb0*/  @!P0 BRA `(.L_x_135) ;  /* 0x0000002000408947 */ /* 0x002fea0003800000 */
.L_x_134:
[----:B------:R-:W-:Y:S05]  /*9fc0*/  BSYNC B0 ;  /* 0x0000000000007941 */ /* 0x000fea0003800000 */
.L_x_133:
[----:B------:R-:W-:Y:S11]  /*9fd0*/  ISETP.NE.AND P0, PT, R103, RZ, PT ;  /* 0x000000ff6700720c */ /* 0x000ff60003f05270 */
[----:B------:R-:W-:Y:S02]  /*9fe0*/  @!UPT UIADD3 URZ, UPT, UPT, URZ, URZ, URZ ;  /* 0x000000fffffff290 */ /* 0x000fe4000fffe0ff */
[----:B------:R2:W4:Y:S01]  /*9ff0*/  @P0 LDS.128 R88, [R87+UR48+0x400] ;  /* 0x0004003057580984 */ /* 0x0005220008000c00 */
[----:B-1----:R-:W-:Y:S01]  /*a000*/  @P0 IMAD.IADD R3, R102, 0x1, R5 ;  /* 0x0000000166030824 */ /* 0x002fe200078e0205 */
        /* <DEDUP_REMOVED lines=10> */
.L_x_132:
[----:B------:R-:W-:Y:S05]  /*a0b0*/  BSYNC B1 ;  /* 0x0000000000017941 */ /* 0x000fea0003800000 */
.L_x_131:
[----:B--2---:R-:W-:Y:S05]  /*a0c0*/  VIADD R3, R80, 0xc0 ;  /* 0x000000c050037836 */ /* 0x004fea0000000000 */
[----:B------:R-:W-:Y:S04]  /*a0d0*/  SHF.R.U32.HI R3, RZ, 0x15, R3 ;  /* 0x00000015ff037819 */ /* 0x000fe80000011603 */
[----:B------:R-:W-:Y:S11]  /*a0e0*/  LOP3.LUT P0, RZ, R3, 0x3, R162, 0x48, !PT ;  /* 0x0000000303ff7812 */ /* 0x000ff600078048a2 */
[----:B------:R-:W-:Y:S02]  /*a0f0*/  @!UPT UIADD3 URZ, UPT, UPT, URZ, URZ, URZ ;  /* 0x000000fffffff290 */ /* 0x000fe4000fffe0ff */
[----:B------:R-:W-:Y:S05]  /*a100*/  @!P0 BRA `(.L_x_136) ;  /* 0x0000000000408947 */ /* 0x000fea0003800000 */
[----:B------:R-:W2:Y:S01]  /*a110*/  LDCU.64 UR8, c[0x4][0x70] ;  /* 0x01000e00ff0877ac */ /* 0x000ea20008000a00 */
[----:B------:R-:W-:Y:S01]  /*a120*/  MOV R3, 0x0 ;  /* 0x0000000000037802 */ /* 0x000fe20000000f00 */
[----:B------:R-:W-:Y:S02]  /*a130*/  HFMA2 R12, -RZ, RZ, 0, 5.9604644775390625e-08 ;  /* 0x00000001ff0c7431 */ /* 0x000fe400000001ff */
[----:B-1----:R-:W-:Y:S02]  /*a140*/  IMAD.MOV.U32 R8, RZ, RZ, 0x192 ;  /* 0x00000192ff087424 */ /* 0x002fe400078e00ff */
[----:B------:R-:W-:Y:S01]  /*a150*/  IMAD.MOV.U32 R13, RZ, RZ, RZ ;  /* 0x000000ffff0d7224 */ /* 0x000fe200078e00ff */
[----:B------:R-:W1:Y:S01]  /*a160*/  LDCU.64 UR6, c[0x4][0x78] ;  /* 0x01000f00ff0677ac */ /* 0x000e620008000a00 */
[----:B------:R-:W3:Y:S01]  /*a170*/  LDC.64 R2, c[0x4][R3] ;  /* 0x0100000003027b82 */ /* 0x000ee20000000a00 */
[----:B------:R-:W5:Y:S01]  /*a180*/  LDCU.64 UR4, c[0x4][0x10] ;  /* 0x01000200ff0477ac */ /* 0x000f620008000a00 */
[----:B--2---:R-:W-:Y:S01]  /*a190*/  MOV R5, UR9 ;  /* 0x0000000900057c02 */ /* 0x004fe20008000f00 */
[----:B------:R-:W-:Y:S01]  /*a1a0*/  IMAD.U32 R4, RZ, RZ, UR8 ;  /* 0x00000008ff047e24 */ /* 0x000fe2000f8e00ff */
[----:B-1----:R-:W-:Y:S01]  /*a1b0*/  MOV R7, UR7 ;  /* 0x0000000700077c02 */ /* 0x002fe20008000f00 */
[----:B------:R-:W-:Y:S01]  /*a1c0*/  IMAD.U32 R6, RZ, RZ, UR6 ;  /* 0x00000006ff067e24 */ /* 0x000fe2000f8e00ff */
[----:B-----5:R-:W-:Y:S01]  /*a1d0*/  MOV R11, UR5 ;  /* 0x00000005000b7c02 */ /* 0x020fe20008000f00 */
[----:B------:R-:W-:Y:S02]  /*a1e0*/  IMAD.U32 R10, RZ, RZ, UR4 ;  /* 0x00000004ff0a7e24 */ /* 0x000fe4000f8e00ff */
[----:B------:R-:W-:Y:S07]  /*a1f0*/  LEPC R20, `(.L_x_136) ;  /* 0x000000001014794e */ /* 0x000fee0000000000 */
[----:B---34-:R-:W-:Y:S05]  /*a200*/  CALL.ABS.NOINC R2 ;  /* 0x0000000002007343 */ /* 0x018fea0003c00000 */
.L_x_136:
[----:B------:R-:W-:Y:S01]  /*a210*/  ISETP.NE.AND P0, PT, R170, RZ, PT ;  /* 0x000000ffaa00720c */ /* 0x000fe20003f05270 */
[----:B------:R-:W-:Y:S05]  /*a220*/  WARPSYNC.ALL ;  /* 0x0000000000007948 */ /* 0x000fea0003800000 */
[----:B------:R-:W-:Y:S01]  /*a230*/  R2UR UR4, R80 ;  /* 0x00000000500472ca */ /* 0x000fe200000e0000 */
[----:B------:R-:W-:Y:S01]  /*a240*/  BSSY.RECONVERGENT B0, `(.L_x_137) ;  /* 0x00000ff000007945 */ /* 0x000fe20003800200 */
[C---:B----4-:R-:W-:Y:S02]  /*a250*/  SHF.L.U32 R82, R88.reuse, 0x10, RZ ;  /* 0x0000001058527819 */ /* 0x050fe400000006ff */
[----:B------:R-:W-:Y:S02]  /*a260*/  LOP3.LUT R84, R88, 0xffff0000, RZ, 0xc0, !PT ;  /* 0xffff000058547812 */ /* 0x000fe400078ec0ff */
[C---:B------:R-:W-:Y:S02]  /*a270*/  SHF.L.U32 R83, R89.reuse, 0x10, RZ ;  /* 0x0000001059537819 */ /* 0x040fe400000006ff */
[----:B------:R-:W-:Y:S02]  /*a280*/  LOP3.LUT R86, R89, 0xffff0000, RZ, 0xc0, !PT ;  /* 0xffff000059567812 */ /* 0x000fe400078ec0ff */
[C---:B------:R-:W-:Y:S02]  /*a290*/  SHF.L.U32 R85, R90.reuse, 0x10, RZ ;  /* 0x000000105a557819 */ /* 0x040fe400000006ff */
[----:B------:R-:W-:Y:S01]  /*a2a0*/  LOP3.LUT R88, R90, 0xffff0000, RZ, 0xc0, !PT ;  /* 0xffff00005a587812 */ /* 0x000fe200078ec0ff */
[----:B-1----:R-:W1:Y:S01]  /*a2b0*/  LDTM.x64 R4, tmem[UR4+0xc0] ;  /* 0x0000c004000479ee */ /* 0x002e620008340000 */
[C---:B------:R-:W-:Y:S01]  /*a2c0*/  SHF.L.U32 R87, R91.reuse, 0x10, RZ ;  /* 0x000000105b577819 */ /* 0x040fe200000006ff */
[----:B------:R-:W-:Y:S01]  /*a2d0*/  NOP ;  /* 0x0000000000007918 */ /* 0x000fe20000000000 */
[----:B------:R-:W-:Y:S02]  /*a2e0*/  LOP3.LUT R90, R91, 0xffff0000, RZ, 0xc0, !PT ;  /* 0xffff00005b5a7812 */ /* 0x000fe400078ec0ff */
[C---:B------:R-:W-:Y:S02]  /*a2f0*/  SHF.L.U32 R89, R96.reuse, 0x10, RZ ;  /* 0x0000001060597819 */ /* 0x040fe400000006ff */
[----:B------:R-:W-:Y:S02]  /*a300*/  LOP3.LUT R91, R96, 0xffff0000, RZ, 0xc0, !PT ;  /* 0xffff0000605b7812 */ /* 0x000fe400078ec0ff */
[C---:B------:R-:W-:Y:S02]  /*a310*/  SHF.L.U32 R92, R97.reuse, 0x10, RZ ;  /* 0x00000010615c7819 */ /* 0x040fe400000006ff */
[----:B------:R-:W-:Y:S02]  /*a320*/  LOP3.LUT R94, R97, 0xffff0000, RZ, 0xc0, !PT ;  /* 0xffff0000615e7812 */ /* 0x000fe400078ec0ff */
[C---:B------:R-:W-:Y:S02]  /*a330*/  SHF.L.U32 R93, R98.reuse, 0x10, RZ ;  /* 0x00000010625d7819 */ /* 0x040fe400000006ff */
[----:B------:R-:W-:Y:S02]  /*a340*/  LOP3.LUT R96, R98, 0xffff0000, RZ, 0xc0, !PT ;  /* 0xffff000062607812 */ /* 0x000fe400078ec0ff */
[----:B------:R-:W-:Y:S02]  /*a350*/  SHF.L.U32 R95, R99, 0x10, RZ ;  /* 0x00000010635f7819 */ /* 0x000fe400000006ff */
[----:B------:R-:W-:Y:S02]  /*a360*/  IADD3 R183, PT, PT, R183, 0xa0, RZ ;  /* 0x000000a0b7b77810 */ /* 0x000fe40007ffe0ff */
[----:B------:R-:W-:Y:S02]  /*a370*/  LOP3.LUT R98, R99, 0xffff0000, RZ, 0xc0, !PT ;  /* 0xffff000063627812 */ /* 0x000fe400078ec0ff */
[----:B------:R-:W-:Y:S01]  /*a380*/  SHF.L.U32 R97, R104, 0x10, RZ ;  /* 0x0000001068617819 */ /* 0x000fe200000006ff */
[----:B-1----:R-:W-:Y:S01]  /*a390*/  FMUL R4, R78, R4 ;  /* 0x000000044e047220 */ /* 0x002fe20000400000 */
[----:B------:R-:W-:Y:S01]  /*a3a0*/  LOP3.LUT R100, R104, 0xffff0000, RZ, 0xc0, !PT ;  /* 0xffff000068647812 */ /* 0x000fe200078ec0ff */
[C---:B------:R-:W-:Y:S01]  /*a3b0*/  FMUL R5, R78.reuse, R5 ;  /* 0x000000054e057220 */ /* 0x040fe20000400000 */
[----:B------:R-:W-:Y:S01]  /*a3c0*/  SHF.L.U32 R99, R105, 0x10, RZ ;  /* 0x0000001069637819 */ /* 0x000fe200000006ff */
[----:B------:R-:W-:Y:S01]  /*a3d0*/  FFMA R4, R81, R82, R4 ;  /* 0x0000005251047223 */ /* 0x000fe20000000004 */
[----:B------:R-:W-:Y:S01]  /*a3e0*/  LOP3.LUT R183, R183, 0xfefffff8, RZ, 0xc0, !PT ;  /* 0xfefffff8b7b77812 */ /* 0x000fe200078ec0ff */
[----:B------:R-:W-:Y:S01]  /*a3f0*/  FFMA R5, R81, R84, R5 ;  /* 0x0000005451057223 */ /* 0x000fe20000000005 */
[----:B------:R-:W-:Y:S01]  /*a400*/  LOP3.LUT R102, R105, 0xffff0000, RZ, 0xc0, !PT ;  /* 0xffff000069667812 */ /* 0x000fe200078ec0ff */
[----:B------:R-:W-:Y:S01]  /*a410*/  FMUL R6, R78, R6 ;  /* 0x000000064e067220 */ /* 0x000fe20000400000 */
[C---:B------:R-:W-:Y:S01]  /*a420*/  SHF.L.U32 R101, R106.reuse, 0x10, RZ ;  /* 0x000000106a657819 */ /* 0x040fe200000006ff */
[----:B------:R1:W-:Y:S01]  /*a430*/  SYNCS.ARRIVE.TRANS64.RED.A1T0 RZ, [R183+URZ], RZ ;  /* 0x000000ffb7ff79a7 */ /* 0x0003e200081004ff */
[----:B------:R-:W-:Y:S01]  /*a440*/  F2FP.BF16.F32.PACK_AB R4, R5, R4 ;  /* 0x000000040504723e */ /* 0x000fe200000010ff */
[----:B------:R-:W-:Y:S01]  /*a450*/  FFMA R6, R81, R83, R6 ;  /* 0x0000005351067223 */ /* 0x000fe20000000006 */
[----:B------:R-:W-:Y:S01]  /*a460*/  LOP3.LUT R104, R106, 0xffff0000, RZ, 0xc0, !PT ;  /* 0xffff00006a687812 */ /* 0x000fe200078ec0ff */
[C---:B------:R-:W-:Y:S01]  /*a470*/  FMUL R7, R78.reuse, R7 ;  /* 0x000000074e077220 */ /* 0x040fe20000400000 */
[C---:B------:R-:W-:Y:S01]  /*a480*/  SHF.L.U32 R103, R107.reuse, 0x10, RZ ;  /* 0x000000106b677819 */ /* 0x040fe200000006ff */
[----:B------:R-:W-:Y:S01]  /*a490*/  FMUL R8, R78, R8 ;  /* 0x000000084e087220 */ /* 0x000fe20000400000 */
[----:B------:R-:W-:Y:S01]  /*a4a0*/  LOP3.LUT R106, R107, 0xffff0000, RZ, 0xc0, !PT ;  /* 0xffff00006b6a7812 */ /* 0x000fe200078ec0ff */
[C---:B------:R-:W-:Y:S01]  /*a4b0*/  FFMA R7, R81.reuse, R86, R7 ;  /* 0x0000005651077223 */ /* 0x040fe20000000007 */
[C---:B------:R-:W-:Y:S01]  /*a4c0*/  SHF.L.U32 R105, R112.reuse, 0x10, RZ ;  /* 0x0000001070697819 */ /* 0x040fe200000006ff */
[----:B------:R-:W-:Y:S01]  /*a4d0*/  FFMA R8, R81, R85, R8 ;  /* 0x0000005551087223 */ /* 0x000fe20000000008 */
[----:B------:R-:W-:Y:S01]  /*a4e0*/  LOP3.LUT R108, R112, 0xffff0000, RZ, 0xc0, !PT ;  /* 0xffff0000706c7812 */ /* 0x000fe200078ec0ff */
[C---:B------:R-:W-:Y:S01]  /*a4f0*/  FMUL R9, R78.reuse, R9 ;  /* 0x000000094e097220 */ /* 0x040fe20000400000 */
[----:B------:R-:W-:Y:S01]  /*a500*/  F2FP.BF16.F32.PACK_AB R5, R7, R6 ;  /* 0x000000060705723e */ /* 0x000fe200000010ff */
[----:B------:R-:W-:Y:S01]  /*a510*/  FMUL R10, R78, R10 ;  /* 0x0000000a4e0a7220 */ /* 0x000fe20000400000 */
        /* <DEDUP_REMOVED lines=8> */
[----:B------:R-:W-:Y:S01]  /*a5a0*/  LOP3.LUT R112, R114, 0xffff0000, RZ, 0xc0, !PT ;  /* 0xffff000072707812 */ /* 0x000fe200078ec0ff */
[----:B------:R-:W-:Y:S01]  /*a5b0*/  FFMA R11, R81, R90, R11 ;  /* 0x0000005a510b7223 */ /* 0x000fe2000000000b */
[----:B------:R-:W-:Y:S01]  /*a5c0*/  SHF.L.U32 R111, R115, 0x10, RZ ;  /* 0x00000010736f7819 */ /* 0x000fe200000006ff */
[----:B------:R-:W-:Y:S01]  /*a5d0*/  FFMA R0, R81, R89, R0 ;  /* 0x0000005951007223 */ /* 0x000fe20000000000 */
[----:B------:R-:W-:Y:S01]  /*a5e0*/  LOP3.LUT R114, R115, 0xffff0000, RZ, 0xc0, !PT ;  /* 0xffff000073727812 */ /* 0x000fe200078ec0ff */
[C---:B------:R-:W-:Y:S01]  /*a5f0*/  FMUL R2, R78.reuse, R13 ;  /* 0x0000000d4e027220 */ /* 0x040fe20000400000 */
[----:B------:R-:W-:Y:S01]  /*a600*/  F2FP.BF16.F32.PACK_AB R7, R11, R10 ;  /* 0x0000000a0b07723e */ /* 0x000fe200000010ff */
[----:B------:R-:W-:Y:S01]  /*a610*/  FMUL R3, R78, R14 ;  /* 0x0000000e4e037220 */ /* 0x000fe20000400000 */
[----:B------:R-:W-:Y:S01]  /*a620*/  SHF.L.U32 R113, R120, 0x10, RZ ;  /* 0x0000001078717819 */ /* 0x000fe200000006ff */
[----:B------:R-:W-:Y:S01]  /*a630*/  FMUL R15, R78, R15 ;  /* 0x0000000f4e0f7220 */ /* 0x000fe20000400000 */
[----:B------:R-:W-:Y:S01]  /*a640*/  LOP3.LUT R116, R120, 0xffff0000, RZ, 0xc0, !PT ;  /* 0xffff000078747812 */ /* 0x000fe200078ec0ff */
[C---:B------:R-:W-:Y:S01]  /*a650*/  FMUL R12, R78.reuse, R16 ;  /* 0x000000104e0c7220 */ /* 0x040fe20000400000 */
[----:B------:R-:W-:Y:S01]  /*a660*/  SHF.L.U32 R115, R121, 0x10, RZ ;  /* 0x0000001079737819 */ /* 0x000fe200000006ff */
[----:B------:R-:W-:Y:S01]  /*a670*/  FFMA R2, R81, R91, R2 ;  /* 0x0000005b51027223 */ /* 0x000fe20000000002 */
[----:B------:R-:W-:Y:S01]  /*a680*/  LOP3.LUT R118, R121, 0xffff0000, RZ, 0xc0, !PT ;  /* 0xffff000079767812 */ /* 0x000fe200078ec0ff */
[----:B------:R-:W-:Y:S01]  /*a690*/  FMUL R13, R78, R17 ;  /* 0x000000114e0d7220 */ /* 0x000fe20000400000 */
[----:B------:R-:W-:Y:S01]  /*a6a0*/  SHF.L.U32 R117, R122, 0x10, RZ ;  /* 0x000000107a757819 */ /* 0x000fe200000006ff */
[C---:B------:R-:W-:Y:S01]  /*a6b0*/  FFMA R3, R81.reuse, R92, R3 ;  /* 0x0000005c51037223 */ /* 0x040fe20000000003 */
[----:B------:R-:W-:Y:S01]  /*a6c0*/  F2FP.BF16.F32.PACK_AB R8, R2, R0 ;  /* 0x000000000208723e */ /* 0x000fe200000010ff */
[----:B------:R-:W-:Y:S01]  /*a6d0*/  FMUL R14, R78, R18 ;  /* 0x000000124e0e7220 */ /* 0x000fe20000400000 */
[----:B------:R-:W-:Y:S01]  /*a6e0*/  LOP3.LUT R120, R122, 0xffff0000, RZ, 0xc0, !PT ;  /* 0xffff00007a787812 */ /* 0x000fe200078ec0ff */
[----:B------:R-:W-:Y:S01]  /*a6f0*/  FFMA R15, R81, R94, R15 ;  /* 0x0000005e510f7223 */ /* 0x000fe2000000000f */
[C---:B------:R-:W-:Y:S01]  /*a700*/  SHF.L.U32 R119, R123.reuse, 0x10, RZ ;  /* 0x000000107b777819 */ /* 0x040fe200000006ff */
[C---:B------:R-:W-:Y:S01]  /*a710*/  FMUL R19, R78.reuse, R19 ;  /* 0x000000134e137220 */ /* 0x040fe20000400000 */
[----:B------:R-:W-:Y:S01]  /*a720*/  LOP3.LUT R122, R123, 0xffff0000, RZ, 0xc0, !PT ;  /* 0xffff00007b7a7812 */ /* 0x000fe200078ec0ff */
[----:B------:R-:W-:Y:S01]  /*a730*/  FFMA R12, R81, R93, R12 ;  /* 0x0000005d510c7223 */ /* 0x000fe2000000000c */
[----:B------:R-:W-:Y:S01]  /*a740*/  F2FP.BF16.F32.PACK_AB R9, R15, R3 ;  /* 0x000000030f09723e */ /* 0x000fe200000010ff */
[----:B------:R-:W-:Y:S01]  /*a750*/  FMUL R16, R78, R20 ;  /* 0x000000144e107220 */ /* 0x000fe20000400000 */
[C---:B------:R-:W-:Y:S01]  /*a760*/  SHF.L.U32 R121, R128.reuse, 0x10, RZ ;  /* 0x0000001080797819 */ /* 0x040fe200000006ff */
[----:B------:R1:W-:Y:S01]  /*a770*/  STS.128 [R182+UR48+0xc400], R4 ;  /* 0x00c40004b6007988 */ /* 0x0003e20008000c30 */
[C---:B------:R-:W-:Y:S01]  /*a780*/  FFMA R13, R81.reuse, R96, R13 ;  /* 0x00000060510d7223 */ /* 0x040fe2000000000d */
[----:B------:R-:W-:Y:S01]  /*a790*/  LOP3.LUT R124, R128, 0xffff0000, RZ, 0xc0, !PT ;  /* 0xffff0000807c7812 */ /* 0x000fe200078ec0ff */
[C---:B------:R-:W-:Y:S01]  /*a7a0*/  FFMA R14, R81.reuse, R95, R14 ;  /* 0x0000005f510e7223 */ /* 0x040fe2000000000e */
[----:B------:R-:W-:Y:S01]  /*a7b0*/  FFMA R19, R81, R98, R19 ;  /* 0x0000006251137223 */ /* 0x000fe20000000013 */
[----:B------:R-:W-:Y:S01]  /*a7c0*/  SHF.L.U32 R123, R129, 0x10, RZ ;  /* 0x00000010817b7819 */ /* 0x000fe200000006ff */
[----:B------:R-:W-:Y:S01]  /*a7d0*/  FFMA R16, R81, R97, R16 ;  /* 0x0000006151107223 */ /* 0x000fe20000000010 */
[----:B------:R-:W-:Y:S01]  /*a7e0*/  F2FP.BF16.F32.PACK_AB R10, R13, R12 ;  /* 0x0000000c0d0a723e */ /* 0x000fe200000010ff */
[C---:B------:R-:W-:Y:S01]  /*a7f0*/  FMUL R17, R78.reuse, R21 ;  /* 0x000000154e117220 */ /* 0x040fe20000400000 */
[----:B------:R-:W-:Y:S01]  /*a800*/  F2FP.BF16.F32.PACK_AB R11, R19, R14 ;  /* 0x0000000e130b723e */ /* 0x000fe200000010ff */
[C---:B------:R-:W-:Y:S01]  /*a810*/  FMUL R18, R78.reuse, R22 ;  /* 0x000000164e127220 */ /* 0x040fe20000400000 */
[C---:B------:R-:W-:Y:S01]  /*a820*/  FMUL R23, R78.reuse, R23 ;  /* 0x000000174e177220 */ /* 0x040fe20000400000 */
[----:B------:R-:W-:Y:S01]  /*a830*/  FFMA R17, R81, R100, R17 ;  /* 0x0000006451117223 */ /* 0x000fe20000000011 */
[C---:B------:R-:W-:Y:S01]  /*a840*/  FMUL R20, R78.reuse, R24 ;  /* 0x000000184e147220 */ /* 0x040fe20000400000 */
[----:B------:R-:W-:Y:S01]  /*a850*/  LOP3.LUT R126, R129, 0xffff0000, RZ, 0xc0, !PT ;  /* 0xffff0000817e7812 */ /* 0x000fe200078ec0ff */
[----:B------:R1:W-:Y:S01]  /*a860*/  STS.128 [R181+0xc400], R8 ;  /* 0x00c40008b5007388 */ /* 0x0003e20000000c00 */
[----:B------:R-:W-:Y:S01]  /*a870*/  FFMA R18, R81, R99, R18 ;  /* 0x0000006351127223 */ /* 0x000fe20000000012 */
[----:B------:R-:W-:Y:S01]  /*a880*/  F2FP.BF16.F32.PACK_AB R16, R17, R16 ;  /* 0x000000101110723e */ /* 0x000fe200000010ff */
[C---:B------:R-:W-:Y:S01]  /*a890*/  FFMA R23, R81.reuse, R102, R23 ;  /* 0x0000006651177223 */ /* 0x040fe20000000017 */
[----:B------:R-:W-:Y:S01]  /*a8a0*/  FFMA R20, R81, R101, R20 ;  /* 0x0000006551147223 */ /* 0x000fe20000000014 */
[----:B------:R-:W-:Y:S01]  /*a8b0*/  FMUL R21, R78, R25 ;  /* 0x000000194e157220 */ /* 0x000fe20000400000 */
[----:B------:R-:W-:Y:S01]  /*a8c0*/  SHF.L.U32 R125, R130, 0x10, RZ ;  /* 0x00000010827d7819 */ /* 0x000fe200000006ff */
[C---:B------:R-:W-:Y:S01]  /*a8d0*/  FMUL R22, R78.reuse, R26 ;  /* 0x0000001a4e167220 */ /* 0x040fe20000400000 */
[----:B------:R-:W-:Y:S01]  /*a8e0*/  F2FP.BF16.F32.PACK_AB R17, R23, R18 ;  /* 0x000000121711723e */ /* 0x000fe200000010ff */
[C---:B------:R-:W-:Y:S01]  /*a8f0*/  FFMA R21, R81.reuse, R104, R21 ;  /* 0x0000006851157223 */ /* 0x040fe20000000015 */
[----:B------:R-:W-:Y:S01]  /*a900*/  FMUL R27, R78, R27 ;  /* 0x0000001b4e1b7220 */ /* 0x000fe20000400000 */
[----:B------:R-:W-:Y:S01]  /*a910*/  FFMA R22, R81, R103, R22 ;  /* 0x0000006751167223 */ /* 0x000fe20000000016 */
[----:B------:R-:W-:Y:S01]  /*a920*/  LOP3.LUT R128, R130, 0xffff0000, RZ, 0xc0, !PT ;  /* 0xffff000082807812 */ /* 0x000fe200078ec0ff */
[C---:B------:R-:W-:Y:S01]  /*a930*/  FMUL R24, R78.reuse, R28 ;  /* 0x0000001c4e187220 */ /* 0x040fe20000400000 */
[----:B------:R-:W-:Y:S01]  /*a940*/  F2FP.BF16.F32.PACK_AB R18, R21, R20 ;  /* 0x000000141512723e */ /* 0x000fe200000010ff */
[C---:B------:R-:W-:Y:S01]  /*a950*/  FFMA R27, R81.reuse, R106, R27 ;  /* 0x0000006a511b7223 */ /* 0x040fe2000000001b */
[C---:B------:R-:W-:Y:S01]  /*a960*/  FMUL R25, R78.reuse, R29 ;  /* 0x0000001d4e197220 */ /* 0x040fe20000400000 */
[----:B------:R-:W-:Y:S01]  /*a970*/  FFMA R24, R81, R105, R24 ;  /* 0x0000006951187223 */ /* 0x000fe20000000018 */
[----:B------:R-:W-:Y:S01]  /*a980*/  SHF.L.U32 R127, R131, 0x10, RZ ;  /* 0x00000010837f7819 */ /* 0x000fe200000006ff */
[C---:B------:R-:W-:Y:S01]  /*a990*/  FMUL R26, R78.reuse, R30 ;  /* 0x0000001e4e1a7220 */ /* 0x040fe20000400000 */
[----:B------:R-:W-:Y:S01]  /*a9a0*/  F2FP.BF16.F32.PACK_AB R19, R27, R22 ;  /* 0x000000161b13723e */ /* 0x000fe200000010ff */
[C---:B------:R-:W-:Y:S01]  /*a9b0*/  FFMA R25, R81.reuse, R108, R25 ;  /* 0x0000006c51197223 */ /* 0x040fe20000000019 */
[C---:B------:R-:W-:Y:S01]  /*a9c0*/  FMUL R31, R78.reuse, R31 ;  /* 0x0000001f4e1f7220 */ /* 0x040fe20000400000 */
[----:B------:R-:W-:Y:S01]  /*a9d0*/  FFMA R26, R81, R107, R26 ;  /* 0x0000006b511a7223 */ /* 0x000fe2000000001a */
[----:B------:R-:W-:Y:S01]  /*a9e0*/  LOP3.LUT R130, R131, 0xffff0000, RZ, 0xc0, !PT ;  /* 0xffff000083827812 */ /* 0x000fe200078ec0ff */
[----:B------:R1:W-:Y:S01]  /*a9f0*/  STS.128 [R180+0xc400], R16 ;  /* 0x00c40010b4007388 */ /* 0x0003e20000000c00 */
[----:B------:R-:W-:Y:S01]  /*aa00*/  F2FP.BF16.F32.PACK_AB R24, R25, R24 ;  /* 0x000000181918723e */ /* 0x000fe200000010ff */
[C---:B------:R-:W-:Y:S01]  /*aa10*/  FFMA R31, R81.reuse, R110, R31 ;  /* 0x0000006e511f7223 */ /* 0x040fe2000000001f */
[C---:B------:R-:W-:Y:S01]  /*aa20*/  FMUL R28, R78.reuse, R32 ;  /* 0x000000204e1c7220 */ /* 0x040fe20000400000 */
[C---:B------:R-:W-:Y:S01]  /*aa30*/  FMUL R29, R78.reuse, R33 ;  /* 0x000000214e1d7220 */ /* 0x040fe20000400000 */
[----:B------:R-:W-:Y:S01]  /*aa40*/  FMUL R30, R78, R34 ;  /* 0x000000224e1e7220 */ /* 0x000fe20000400000 */
[----:B------:R-:W-:Y:S01]  /*aa50*/  SHF.L.U32 R129, R136, 0x10, RZ ;  /* 0x0000001088817819 */ /* 0x000fe200000006ff */
[----:B------:R-:W-:Y:S01]  /*aa60*/  FFMA R28, R81, R109, R28 ;  /* 0x0000006d511c7223 */ /* 0x000fe2000000001c */
[----:B------:R-:W-:Y:S01]  /*aa70*/  F2FP.BF16.F32.PACK_AB R25, R31, R26 ;  /* 0x0000001a1f19723e */ /* 0x000fe200000010ff */
[C---:B------:R-:W-:Y:S01]  /*aa80*/  FFMA R29, R81.reuse, R112, R29 ;  /* 0x00000070511d7223 */ /* 0x040fe2000000001d */
[----:B------:R-:W-:Y:S01]  /*aa90*/  FFMA R30, R81, R111, R30 ;  /* 0x0000006f511e7223 */ /* 0x000fe2000000001e */
[----:B------:R-:W-:Y:S01]  /*aaa0*/  FMUL R35, R78, R35 ;  /* 0x000000234e237220 */ /* 0x000fe20000400000 */
        /* <DEDUP_REMOVED lines=34> */
[----:B------:R-:W-:Y:S01]  /*acd0*/  FFMA R41, R81, R124, R41 ;  /* 0x0000007c51297223 */ /* 0x000fe20000000029 */
[C---:B------:R-:W-:Y:S01]  /*ace0*/  FMUL R47, R78.reuse, R47 ;  /* 0x0000002f4e2f7220 */ /* 0x040fe20000400000 */
[C---:B------:R-:W-:Y:S01]  /*acf0*/  FMUL R44, R78.reuse, R48 ;  /* 0x000000304e2c7220 */ /* 0x040fe20000400000 */
[----:B------:R-:W-:Y:S01]  /*ad00*/  FMUL R45, R78, R49 ;  /* 0x000000314e2d7220 */ /* 0x000fe20000400000 */
[----:B------:R1:W-:Y:S01]  /*ad10*/  STS.128 [R177+0xc400], R32 ;  /* 0x00c40020b1007388 */ /* 0x0003e20000000c00 */
[----:B------:R-:W-:Y:S01]  /*ad20*/  LOP3.LUT R138, R139, 0xffff0000, RZ, 0xc0, !PT ;  /* 0xffff00008b8a7812 */ /* 0x000fe200078ec0ff */
[----:B------:R-:W-:Y:S01]  /*ad30*/  FFMA R42, R81, R123, R42 ;  /* 0x0000007b512a7223 */ /* 0x000fe2000000002a */
[----:B------:R-:W-:Y:S01]  /*ad40*/  F2FP.BF16.F32.PACK_AB R40, R41, R40 ;  /* 0x000000282928723e */ /* 0x000fe200000010ff */
[C---:B------:R-:W-:Y:S01]  /*ad50*/  FFMA R47, R81.reuse, R126, R47 ;  /* 0x0000007e512f7223 */ /* 0x040fe2000000002f */
[C---:B------:R-:W-:Y:S01]  /*ad60*/  FFMA R44, R81.reuse, R125, R44 ;  /* 0x0000007d512c7223 */ /* 0x040fe2000000002c */
[----:B------:R-:W-:Y:S01]  /*ad70*/  SHF.L.U32 R137, R144, 0x10, RZ ;  /* 0x0000001090897819 */ /* 0x000fe200000006ff */
[C---:B------:R-:W-:Y:S01]  /*ad80*/  FFMA R45, R81.reuse, R128, R45 ;  /* 0x00000080512d7223 */ /* 0x040fe2000000002d */
[C---:B------:R-:W-:Y:S01]  /*ad90*/  FMUL R46, R78.reuse, R50 ;  /* 0x000000324e2e7220 */ /* 0x040fe20000400000 */
[C---:B------:R-:W-:Y:S01]  /*ada0*/  FMUL R51, R78.reuse, R51 ;  /* 0x000000334e337220 */ /* 0x040fe20000400000 */
[C---:B------:R-:W-:Y:S01]  /*adb0*/  FMUL R48, R78.reuse, R52 ;  /* 0x000000344e307220 */ /* 0x040fe20000400000 */
[C---:B------:R-:W-:Y:S01]  /*adc0*/  FMUL R49, R78.reuse, R53 ;  /* 0x000000354e317220 */ /* 0x040fe20000400000 */
[C---:B------:R-:W-:Y:S01]  /*add0*/  FFMA R46, R81.reuse, R127, R46 ;  /* 0x0000007f512e7223 */ /* 0x040fe2000000002e */
[C---:B------:R-:W-:Y:S01]  /*ade0*/  FMUL R50, R78.reuse, R54 ;  /* 0x000000364e327220 */ /* 0x040fe20000400000 */
[C---:B------:R-:W-:Y:S01]  /*adf0*/  FFMA R51, R81.reuse, R130, R51 ;  /* 0x0000008251337223 */ /* 0x040fe20000000033 */
[C---:B------:R-:W-:Y:S01]  /*ae00*/  FMUL R55, R78.reuse, R55 ;  /* 0x000000374e377220 */ /* 0x040fe20000400000 */
[C---:B------:R-:W-:Y:S01]  /*ae10*/  FFMA R48, R81.reuse, R129, R48 ;  /* 0x0000008151307223 */ /* 0x040fe20000000030 */
[C---:B------:R-:W-:Y:S01]  /*ae20*/  FMUL R52, R78.reuse, R56 ;  /* 0x000000384e347220 */ /* 0x040fe20000400000 */
[C---:B------:R-:W-:Y:S01]  /*ae30*/  FFMA R49, R81.reuse, R132, R49 ;  /* 0x0000008451317223 */ /* 0x040fe20000000031 */
[C---:B------:R-:W-:Y:S01]  /*ae40*/  FMUL R53, R78.reuse, R57 ;  /* 0x000000394e357220 */ /* 0x040fe20000400000 */
[----:B------:R-:W-:Y:S01]  /*ae50*/  FFMA R50, R81, R131, R50 ;  /* 0x0000008351327223 */ /* 0x000fe20000000032 */
[C---:B------:R-:W-:Y:S01]  /*ae60*/  FMUL R54, R78.reuse, R58 ;  /* 0x0000003a4e367220 */ /* 0x040fe20000400000 */
[----:B------:R-:W-:Y:S01]  /*ae70*/  F2FP.BF16.F32.PACK_AB R41, R47, R42 ;  /* 0x0000002a2f29723e */ /* 0x000fe200000010ff */
[----:B------:R-:W-:Y:S01]  /*ae80*/  FFMA R55, R81, R134, R55 ;  /* 0x0000008651377223 */ /* 0x000fe20000000037 */
[C---:B------:R-:W-:Y:S01]  /*ae90*/  FMUL R59, R78.reuse, R59 ;  /* 0x0000003b4e3b7220 */ /* 0x040fe20000400000 */
[----:B------:R-:W-:Y:S01]  /*aea0*/  F2FP.BF16.F32.PACK_AB R42, R45, R44 ;  /* 0x0000002c2d2a723e */ /* 0x000fe200000010ff */
[----:B------:R-:W-:Y:S01]  /*aeb0*/  FFMA R52, R81, R133, R52 ;  /* 0x0000008551347223 */ /* 0x000fe20000000034 */
[----:B------:R-:W-:Y:S01]  /*aec0*/  F2FP.BF16.F32.PACK_AB R43, R51, R46 ;  /* 0x0000002e332b723e */ /* 0x000fe200000010ff */
[----:B------:R-:W-:Y:S01]  /*aed0*/  FMUL R56, R78, R60 ;  /* 0x0000003c4e387220 */ /* 0x000fe20000400000 */
[----:B------:R-:W-:Y:S01]  /*aee0*/  LOP3.LUT R140, R144, 0xffff0000, RZ, 0xc0, !PT ;  /* 0xffff0000908c7812 */ /* 0x000fe200078ec0ff */
[----:B------:R-:W-:Y:S01]  /*aef0*/  FFMA R53, R81, R136, R53 ;  /* 0x0000008851357223 */ /* 0x000fe20000000035 */
[----:B------:R-:W-:Y:S01]  /*af00*/  SHF.L.U32 R139, R145, 0x10, RZ ;  /* 0x00000010918b7819 */ /* 0x000fe200000006ff */
[----:B------:R1:W-:Y:S01]  /*af10*/  STS.128 [R176+0xc400], R40 ;  /* 0x00c40028b0007388 */ /* 0x0003e20000000c00 */
[C---:B------:R-:W-:Y:S01]  /*af20*/  FMUL R57, R78.reuse, R61 ;  /* 0x0000003d4e397220 */ /* 0x040fe20000400000 */
[----:B------:R-:W-:Y:S01]  /*af30*/  FFMA R54, R81, R135, R54 ;  /* 0x0000008751367223 */ /* 0x000fe20000000036 */
[----:B------:R-:W-:Y:S01]  /*af40*/  LOP3.LUT R142, R145, 0xffff0000, RZ, 0xc0, !PT ;  /* 0xffff0000918e7812 */ /* 0x000fe200078ec0ff */
[----:B------:R-:W-:Y:S01]  /*af50*/  FMUL R58, R78, R62 ;  /* 0x0000003e4e3a7220 */ /* 0x000fe20000400000 */
[C---:B------:R-:W-:Y:S01]  /*af60*/  FFMA R59, R81.reuse, R138, R59 ;  /* 0x0000008a513b7223 */ /* 0x040fe2000000003b */
[----:B------:R-:W-:Y:S01]  /*af70*/  SHF.L.U32 R141, R146, 0x10, RZ ;  /* 0x00000010928d7819 */ /* 0x000fe200000006ff */
[----:B------:R-:W-:Y:S01]  /*af80*/  FMUL R63, R78, R63 ;  /* 0x0000003f4e3f7220 */ /* 0x000fe20000400000 */
        /* <DEDUP_REMOVED lines=9> */
[C---:B------:R-:W-:Y:S01]  /*b020*/  FMUL R62, R78.reuse, R66 ;  /* 0x000000424e3e7220 */ /* 0x040fe20000400000 */
[----:B------:R-:W-:Y:S01]  /*b030*/  F2FP.BF16.F32.PACK_AB R49, R55, R50 ;  /* 0x000000323731723e */ /* 0x000fe200000010ff */
[----:B------:R-:W-:Y:S01]  /*b040*/  FFMA R63, R81, R142, R63 ;  /* 0x0000008e513f7223 */ /* 0x000fe2000000003f */
[----:B------:R-:W-:Y:S01]  /*b050*/  FMUL R67, R78, R67 ;  /* 0x000000434e437220 */ /* 0x000fe20000400000 */
[----:B------:R-:W-:Y:S01]  /*b060*/  F2FP.BF16.F32.PACK_AB R50, R53, R52 ;  /* 0x000000343532723e */ /* 0x000fe200000010ff */
[----:B------:R-:W-:Y:S01]  /*b070*/  FFMA R60, R81, R141, R60 ;  /* 0x0000008d513c7223 */ /* 0x000fe2000000003c */
[----:B------:R-:W-:Y:S01]  /*b080*/  F2FP.BF16.F32.PACK_AB R51, R59, R54 ;  /* 0x000000363b33723e */ /* 0x000fe200000010ff */
[C---:B------:R-:W-:Y:S01]  /*b090*/  FFMA R61, R81.reuse, R144, R61 ;  /* 0x00000090513d7223 */ /* 0x040fe2000000003d */
[C---:B------:R-:W-:Y:S01]  /*b0a0*/  FFMA R62, R81.reuse, R143, R62 ;  /* 0x0000008f513e7223 */ /* 0x040fe2000000003e */
[----:B------:R-:W-:Y:S01]  /*b0b0*/  FFMA R67, R81, R146, R67 ;  /* 0x0000009251437223 */ /* 0x000fe20000000043 */
[----:B------:R-:W-:Y:S01]  /*b0c0*/  F2FP.BF16.F32.PACK_AB R56, R57, R56 ;  /* 0x000000383938723e */ /* 0x000fe200000010ff */
[----:B------:R1:W-:Y:S01]  /*b0d0*/  STS.128 [R175+0xc400], R48 ;  /* 0x00c40030af007388 */ /* 0x0003e20000000c00 */
[----:B------:R-:W-:Y:S02]  /*b0e0*/  F2FP.BF16.F32.PACK_AB R57, R63, R58 ;  /* 0x0000003a3f39723e */ /* 0x000fe400000010ff */
        /* <DEDUP_REMOVED lines=20> */
.L_x_138:
[----:B------:R-:W-:Y:S05]  /*b230*/  BSYNC.RECONVERGENT B0 ;  /* 0x0000000000007941 */ /* 0x000fea0003800200 */
.L_x_137:
[----:B------:R-:W-:Y:S01]  /*b240*/  BAR.SYNC.DEFER_BLOCKING 0x1, 0x80 ;  /* 0x0042000000007b1d */ /* 0x000fe20000010000 */
[----:B------:R-:W-:Y:S01]  /*b250*/  UISETP.NE.AND UP0, UPT, UR49, -0x4, UPT ;  /* 0xfffffffc3100788c */ /* 0x000fe2000bf05270 */
[----:B------:R-:W-:Y:S08]  /*b260*/  IADD3 R76, PT, PT, R76, 0x1, RZ ;  /* 0x000000014c4c7810 */ /* 0x000ff00007ffe0ff */
[----:B------:R-:W-:Y:S05]  /*b270*/  BRA.U !UP0, `(.L_x_139) ;  /* 0x0000000108287547 */ /* 0x000fea000b800000 */
[----:B------:R-:W-:Y:S01]  /*b280*/  ISETP.NE.AND P0, PT, R179, RZ, PT ;  /* 0x000000ffb300720c */ /* 0x000fe20003f05270 */
[----:B------:R-:W-:Y:S01]  /*b290*/  IMAD.U32 R3, RZ, RZ, UR51 ;  /* 0x00000033ff037e24 */ /* 0x000fe2000f8e00ff */
[----:B------:R-:W-:Y:S01]  /*b2a0*/  UIADD3 UR51, UPT, UPT, UR51, 0x1, URZ ;  /* 0x0000000133337890 */ /* 0x000fe2000fffe0ff */
[----:B------:R-:W-:Y:S03]  /*b2b0*/  IMAD.U32 R0, RZ, RZ, UR37 ;  /* 0x00000025ff007e24 */ /* 0x000fe6000f8e00ff */
[----:B------:R-:W-:Y:S04]  /*b2c0*/  UISETP.NE.AND UP0, UPT, UR51, 0x4, UPT ;  /* 0x000000043300788c */ /* 0x000fe8000bf05270 */
[----:B------:R-:W-:Y:S03]  /*b2d0*/  USEL UR51, UR51, URZ, UP0 ;  /* 0x000000ff33337287 */ /* 0x000fe60008000000 */
[----:B------:R-:W-:Y:S05]  /*b2e0*/  @P0 LEA R3, R3, UR48, 0x3 ;  /* 0x0000003003030c11 */ /* 0x000fea000f8e18ff */
[----:B------:R-:W-:Y:S05]  /*b2f0*/  @P0 VIADD R3, R3, 0x40 ;  /* 0x0000004003030836 */ /* 0x000fea0000000000 */
[----:B------:R-:W-:Y:S04]  /*b300*/  @P0 PRMT R0, R0, 0x654, R3 ;  /* 0x0000065400000816 */ /* 0x000fe80000000003 */
[----:B------:R2:W-:Y:S03]  /*b310*/  @P0 SYNCS.ARRIVE.TRANS64.RED.A1T0 RZ, [R0+URZ], RZ ;  /* 0x000000ff00ff09a7 */ /* 0x0005e600081004ff */
.L_x_139:
[----:B------:R-:W-:Y:S01]  /*b320*/  ISETP.NE.AND P2, PT, R171, RZ, PT ;  /* 0x000000ffab00720c */ /* 0x000fe20003f45270 */
[----:B------:R-:W-:Y:S01]  /*b330*/  UIADD3 UR49, UPT, UPT, UR49, 0x4, URZ ;  /* 0x0000000431317890 */ /* 0x000fe2000fffe0ff */
[----:B------:R-:W-:Y:S01]  /*b340*/  ISETP.NE.AND P0, PT, R173, 0x2, PT ;  /* 0x00000002ad00780c */ /* 0x000fe20003f05270 */
[----:B------:R-:W-:Y:S01]  /*b350*/  IMAD.IADD R20, R75, 0x1, R154 ;  /* 0x000000014b147824 */ /* 0x000fe200078e029a */
[----:B------:R-:W-:Y:S01]  /*b360*/  ISETP.NE.AND P1, PT, R76, 0x2, PT ;  /* 0x000000024c00780c */ /* 0x000fe20003f25270 */
[----:B------:R-:W-:Y:S01]  /*b370*/  IMAD.IADD R21, R77, 0x1, R156 ;  /* 0x000000014d157824 */ /* 0x000fe200078e029c */
[----:B--2---:R-:W-:Y:S02]  /*b380*/  SEL R0, RZ, 0x1, P0 ;  /* 0x00000001ff007807 */ /* 0x004fe40000000000 */
[----:B------:R-:W-:Y:S02]  /*b390*/  SEL R3, RZ, 0x1, P1 ;  /* 0x00000001ff037807 */ /* 0x000fe40000800000 */
[----:B------:R-:W-:Y:S02]  /*b3a0*/  LOP3.LUT R165, R165, R0, RZ, 0x3c, !PT ;  /* 0x00000000a5a57212 */ /* 0x000fe400078e3cff */
[----:B------:R-:W-:Y:S02]  /*b3b0*/  LOP3.LUT R166, R166, R3, RZ, 0x3c, !PT ;  /* 0x00000003a6a67212 */ /* 0x000fe400078e3cff */
[----:B------:R-:W-:Y:S02]  /*b3c0*/  @P2 R2UR UR36, R164 ;  /* 0x00000000a42422ca */ /* 0x000fe400000e0000 */
[----:B------:R-:W-:Y:S02]  /*b3d0*/  SEL R173, R173, RZ, P0 ;  /* 0x000000ffadad7207 */ /* 0x000fe40000000000 */
[----:B------:R-:W-:Y:S01]  /*b3e0*/  SEL R76, R76, RZ, P1 ;  /* 0x000000ff4c4c7207 */ /* 0x000fe20000800000 */
[----:B------:R-:W-:Y:S10]  /*b3f0*/  @P2 BRA `(.L_x_140) ;  /* 0xffffffa000282947 */ /* 0x000ff4000383ffff */
[----:B------:R-:W-:-:S09]  /*b400*/  UISETP.NE.AND UP0, UPT, UR50, URZ, UPT ;  /* 0x000000ff3200728c */ /* 0x000fd2000bf05270 */
[----:B------:R-:W-:Y:S05]  /*b410*/  BRA.U !UP0, `(.L_x_141) ;  /* 0x0000000108487547 */ /* 0x000fea000b800000 */
[----:B------:R-:W2:Y:S02]  /*b420*/  LDCU.64 UR4, c[0x0][0x890] ;  /* 0x00011200ff0477ac */ /* 0x000ea40008000a00 */
[----:B--2---:R-:W-:-:S04]  /*b430*/  UISETP.NE.U32.AND UP0, UPT, UR4, URZ, UPT ;  /* 0x000000ff0400728c */ /* 0x004fc8000bf05070 */
[----:B------:R-:W-:-:S09]  /*b440*/  UISETP.NE.AND.EX UP0, UPT, UR5, URZ, UPT, UP0 ;  /* 0x000000ff0500728c */ /* 0x000fd2000bf05300 */
[----:B------:R-:W-:Y:S05]  /*b450*/  BRA.U UP0, `(.L_x_142) ;  /* 0x00000001000c7547 */ /* 0x000fea000b800000 */
[----:B------:R-:W-:-:S13]  /*b460*/  FSETP.NEU.AND P0, PT, R81, RZ, PT ;  /* 0x000000ff5100720b */ /* 0x000fda0003f0d000 */
[----:B------:R-:W-:Y:S05]  /*b470*/  @!P0 EXIT ;  /* 0x000000000000894d */ /* 0x000fea0003800000 */
[----:B------:R-:W-:Y:S05]  /*b480*/  BRA `(.L_x_141) ;  /* 0x00000000002c7947 */ /* 0x000fea0003800000 */
.L_x_142:
[----:B------:R-:W-:Y:S01]  /*b490*/  ISETP.NE.AND P0, PT, R172, RZ, PT ;  /* 0x000000ffac00720c */ /* 0x000fe20003f05270 */
[----:B------:R-:W-:-:S12]  /*b4a0*/  BSSY.RECONVERGENT B0, `(.L_x_141) ;  /* 0x0000009000007945 */ /* 0x000fd80003800200 */
[----:B------:R-:W-:Y:S05]  /*b4b0*/  @P0 BRA `(.L_x_143) ;  /* 0x0000000000140947 */ /* 0x000fea0003800000 */
[----:B------:R-:W2:Y:S02]  /*b4c0*/  LDCU.64 UR4, c[0x0][0x888] ;  /* 0x00011100ff0477ac */ /* 0x000ea40008000a00 */
[----:B--2---:R-:W-:-:S04]  /*b4d0*/  ISETP.NE.U32.AND P0, PT, RZ, UR4, PT ;  /* 0x00000004ff007c0c */ /* 0x004fc8000bf05070 */
[----:B------:R-:W-:-:S13]  /*b4e0*/  ISETP.NE.AND.EX P0, PT, RZ, UR5, PT, P0 ;  /* 0x00000005ff007c0c */ /* 0x000fda000bf05300 */
[----:B------:R-:W-:Y:S05]  /*b4f0*/  @!P0 EXIT ;  /* 0x000000000000894d */ /* 0x000fea0003800000 */
[----:B------:R-:W-:Y:S05]  /*b500*/  BRA `(.L_x_144) ;  /* 0x0000000000087947 */ /* 0x000fea0003800000 */
.L_x_143:
[----:B------:R-:W-:-:S13]  /*b510*/  FSETP.NEU.AND P0, PT, R81, RZ, PT ;  /* 0x000000ff5100720b */ /* 0x000fda0003f0d000 */
[----:B------:R-:W-:Y:S05]  /*b520*/  @!P0 EXIT ;  /* 0x000000000000894d */ /* 0x000fea0003800000 */
.L_x_144:
[----:B------:R-:W-:Y:S05]  /*b530*/  BSYNC.RECONVERGENT B0 ;  /* 0x0000000000007941 */ /* 0x000fea0003800200 */
.L_x_141:
[----:B------:R-:W-:Y:S01]  /*b540*/  ULEA UR4, UR51, UR48, 0x3 ;  /* 0x0000003033047291 */ /* 0x000fe2000f8e18ff */
[----:B------:R-:W-:-:S04]  /*b550*/  DEPBAR.LE SB0, 0x0 ;  /* 0x000080000000791a */ /* 0x000fc80000000000 */
[----:B------:R-:W-:-:S04]  /*b560*/  UIADD3 UR4, UPT, UPT, UR4, 0x40, URZ ;  /* 0x0000004004047890 */ /* 0x000fc8000fffe0ff */
[----:B------:R-:W-:-:S09]  /*b570*/  UPRMT UR4, UR37, 0x654, UR4 ;  /* 0x0000065425047896 */ /* 0x000fd20008000004 */
[----:B------:R-:W-:Y:S01]  /*b580*/  SYNCS.ARRIVE.TRANS64.RED.A1T0 RZ, [UR4], RZ ;  /* 0x000000ffffff79a7 */ /* 0x000fe20008100404 */
[----:B------:R-:W-:Y:S05]  /*b590*/  EXIT ;  /* 0x000000000000794d */ /* 0x000fea0003800000 */
.L_x_24:
[----:B--2---:R2:W4:Y:S02]  /*b5a0*/  SYNCS.PHASECHK.TRANS64.TRYWAIT P0, [R3+URZ+0xc0], R2 ;  /* 0x0000c002030075a7 */ /* 0x00452400080011ff */
[----:B----4-:R-:W-:Y:S05]  /*b5b0*/  @!P0 NANOSLEEP.SYNCS 0x989680 ;  /* 0x009896800000895d */ /* 0x010fea0003900000 */
[----:B------:R-:W4:Y:S02]  /*b5c0*/  @!P0 SYNCS.PHASECHK.TRANS64 P0, [R3+URZ+0xc0], R2 ;  /* 0x0000c002030085a7 */ /* 0x000f2400080010ff */
[----:B----4-:R-:W-:Y:S05]  /*b5d0*/  @!P0 BRA `(.L_x_24) ;  /* 0xfffffffc00f08947 */ /* 0x010fea000383ffff */
[----:B------:R-:W-:Y:S05]  /*b5e0*/  BRA `(.L_x_145) ;  /* 0xffffff6000687947 */ /* 0x000fea000383ffff */
.L_x_27:
[----:B-1----:R-:W-:-:S07]  /*b5f0*/  MOV R2, UR33 ;  /* 0x0000002100027c02 */ /* 0x002fce0008000f00 */
.L_x_146:
[----:B-1----:R1:W2:Y:S02]  /*b600*/  SYNCS.PHASECHK.TRANS64.TRYWAIT P0, [R2+URZ+0x10], R5 ;  /* 0x00001005020075a7 */ /* 0x0022a400080011ff */
[----:B--2---:R-:W-:Y:S05]  /*b610*/  @!P0 NANOSLEEP.SYNCS 0x989680 ;  /* 0x009896800000895d */ /* 0x004fea0003900000 */
[----:B------:R-:W2:Y:S02]  /*b620*/  @!P0 SYNCS.PHASECHK.TRANS64 P0, [R2+URZ+0x10], R5 ;  /* 0x00001005020085a7 */ /* 0x000ea400080010ff */
[----:B--2---:R-:W-:Y:S05]  /*b630*/  @!P0 BRA `(.L_x_146) ;  /* 0xfffffffc00f08947 */ /* 0x004fea000383ffff */
[----:B------:R-:W-:Y:S05]  /*b640*/  BRA `(.L_x_26) ;  /* 0xffffff6000cc7947 */ /* 0x000fea000383ffff */
.L_x_34:
[----:B-1----:R-:W-:-:S07]  /*b650*/  MOV R2, UR33 ;  /* 0x0000002100027c02 */ /* 0x002fce0008000f00 */
.L_x_147:
[----:B-1----:R1:W2:Y:S02]  /*b660*/  SYNCS.PHASECHK.TRANS64.TRYWAIT P0, [R2+URZ+0x10], R5 ;  /* 0x00001005020075a7 */ /* 0x0022a400080011ff */
[----:B--2---:R-:W-:Y:S05]  /*b670*/  @!P0 NANOSLEEP.SYNCS 0x989680 ;  /* 0x009896800000895d */ /* 0x004fea0003900000 */
[----:B------:R-:W2:Y:S02]  /*b680*/  @!P0 SYNCS.PHASECHK.TRANS64 P0, [R2+URZ+0x10], R5 ;  /* 0x00001005020085a7 */ /* 0x000ea400080010ff */
[----:B--2---:R-:W-:Y:S05]  /*b690*/  @!P0 BRA `(.L_x_147) ;  /* 0xfffffffc00f08947 */ /* 0x004fea000383ffff */
[----:B------:R-:W-:Y:S05]  /*b6a0*/  BRA `(.L_x_33) ;  /* 0xffffff6400b47947 */ /* 0x000fea000383ffff */
.L_x_39:
[----:B-1----:R1:W2:Y:S02]  /*b6b0*/  SYNCS.PHASECHK.TRANS64.TRYWAIT P0, [R2+URZ+0x70], R3 ;  /* 0x00007003020075a7 */ /* 0x0022a400080011ff */
[----:B--2---:R-:W-:Y:S05]  /*b6c0*/  @!P0 NANOSLEEP.SYNCS 0x989680 ;  /* 0x009896800000895d */ /* 0x004fea0003900000 */
[----:B------:R-:W2:Y:S02]  /*b6d0*/  @!P0 SYNCS.PHASECHK.TRANS64 P0, [R2+URZ+0x70], R3 ;  /* 0x00007003020085a7 */ /* 0x000ea400080010ff */
[----:B--2---:R-:W-:Y:S05]  /*b6e0*/  @!P0 BRA `(.L_x_39) ;  /* 0xfffffffc00f08947 */ /* 0x004fea000383ffff */
[----:B------:R-:W-:Y:S05]  /*b6f0*/  BRA `(.L_x_148) ;  /* 0xffffff68007c7947 */ /* 0x000fea000383ffff */
.L_x_43:
[----:B---3--:R-:W-:-:S07]  /*b700*/  MOV R0, UR4 ;  /* 0x0000000400007c02 */ /* 0x008fce0008000f00 */
.L_x_149:
[----:B-1----:R1:W2:Y:S02]  /*b710*/  SYNCS.PHASECHK.TRANS64.TRYWAIT P0, [R0+URZ], R3 ;  /* 0x00000003000075a7 */ /* 0x0022a400080011ff */
[----:B--2---:R-:W-:Y:S05]  /*b720*/  @!P0 NANOSLEEP.SYNCS 0x989680 ;  /* 0x009896800000895d */ /* 0x004fea0003900000 */
[----:B------:R-:W2:Y:S02]  /*b730*/  @!P0 SYNCS.PHASECHK.TRANS64 P0, [R0+URZ], R3 ;  /* 0x00000003000085a7 */ /* 0x000ea400080010ff */
[----:B--2---:R-:W-:Y:S05]  /*b740*/  @!P0 BRA `(.L_x_149) ;  /* 0xfffffffc00f08947 */ /* 0x004fea000383ffff */
[----:B------:R-:W-:Y:S05]  /*b750*/  BRA `(.L_x_150) ;  /* 0xffffff6c00ec7947 */ /* 0x000fea000383ffff */
.L_x_46:
[----:B-1----:R1:W2:Y:S02]  /*b760*/  SYNCS.PHASECHK.TRANS64.TRYWAIT P0, [R0+URZ+0xb0], R5 ;  /* 0x0000b005000075a7 */ /* 0x0022a400080011ff */
[----:B--2---:R-:W-:Y:S05]  /*b770*/  @!P0 NANOSLEEP.SYNCS 0x989680 ;  /* 0x009896800000895d */ /* 0x004fea0003900000 */
[----:B------:R-:W2:Y:S02]  /*b780*/  @!P0 SYNCS.PHASECHK.TRANS64 P0, [R0+URZ+0xb0], R5 ;  /* 0x0000b005000085a7 */ /* 0x000ea400080010ff */
[----:B--2---:R-:W-:Y:S05]  /*b790*/  @!P0 BRA `(.L_x_46) ;  /* 0xfffffffc00f08947 */ /* 0x004fea000383ffff */
[----:B------:R-:W-:Y:S05]  /*b7a0*/  BRA `(.L_x_151) ;  /* 0xffffff70004c7947 */ /* 0x000fea000383ffff */
.L_x_47:
[----:B------:R-:W-:-:S07]  /*b7b0*/  MOV R0, UR5 ;  /* 0x0000000500007c02 */ /* 0x000fce0008000f00 */
.L_x_152:
[----:B-1----:R1:W2:Y:S02]  /*b7c0*/  SYNCS.PHASECHK.TRANS64.TRYWAIT P0, [R0+URZ+0x80], R7 ;  /* 0x00008007000075a7 */ /* 0x0022a400080011ff */
[----:B--2---:R-:W-:Y:S05]  /*b7d0*/  @!P0 NANOSLEEP.SYNCS 0x989680 ;  /* 0x009896800000895d */ /* 0x004fea0003900000 */
[----:B------:R-:W2:Y:S02]  /*b7e0*/  @!P0 SYNCS.PHASECHK.TRANS64 P0, [R0+URZ+0x80], R7 ;  /* 0x00008007000085a7 */ /* 0x000ea400080010ff */
[----:B--2---:R-:W-:Y:S05]  /*b7f0*/  @!P0 BRA `(.L_x_152) ;  /* 0xfffffffc00f08947 */ /* 0x004fea000383ffff */
[----:B------:R-:W-:Y:S05]  /*b800*/  BRA `(.L_x_153) ;  /* 0xffffff70005c7947 */ /* 0x000fea000383ffff */
.L_x_48:
[----:B-1----:R1:W2:Y:S02]  /*b810*/  SYNCS.PHASECHK.TRANS64.TRYWAIT P1, [R0+URZ+0x70], R5 ;  /* 0x00007005000075a7 */ /* 0x0022a400080211ff */
[----:B--2---:R-:W-:Y:S05]  /*b820*/  @!P1 NANOSLEEP.SYNCS 0x989680 ;  /* 0x009896800000995d */ /* 0x004fea0003900000 */
[----:B------:R-:W2:Y:S02]  /*b830*/  @!P1 SYNCS.PHASECHK.TRANS64 P1, [R0+URZ+0x70], R5 ;  /* 0x00007005000095a7 */ /* 0x000ea400080210ff */
[----:B--2---:R-:W-:Y:S05]  /*b840*/  @!P1 BRA `(.L_x_48) ;  /* 0xfffffffc00f09947 */ /* 0x004fea000383ffff */
[----:B------:R-:W-:Y:S05]  /*b850*/  BRA `(.L_x_154) ;  /* 0xffffff70008c7947 */ /* 0x000fea000383ffff */
.L_x_51:
[----:B------:R-:W-:-:S07]  /*b860*/  MOV R0, UR5 ;  /* 0x0000000500007c02 */ /* 0x000fce0008000f00 */
.L_x_155:
[----:B-1----:R1:W2:Y:S02]  /*b870*/  SYNCS.PHASECHK.TRANS64.TRYWAIT P0, [R0+URZ+0x80], R3 ;  /* 0x00008003000075a7 */ /* 0x0022a400080011ff */
[----:B--2---:R-:W-:Y:S05]  /*b880*/  @!P0 NANOSLEEP.SYNCS 0x989680 ;  /* 0x009896800000895d */ /* 0x004fea0003900000 */
[----:B------:R-:W2:Y:S02]  /*b890*/  @!P0 SYNCS.PHASECHK.TRANS64 P0, [R0+URZ+0x80], R3 ;  /* 0x00008003000085a7 */ /* 0x000ea400080010ff */
[----:B--2---:R-:W-:Y:S05]  /*b8a0*/  @!P0 BRA `(.L_x_155) ;  /* 0xfffffffc00f08947 */ /* 0x004fea000383ffff */
[----:B------:R-:W-:Y:S05]  /*b8b0*/  BRA `(.L_x_50) ;  /* 0xffffff7000e07947 */ /* 0x000fea000383ffff */
.L_x_60:
[----:B-1----:R-:W-:-:S04]  /*b8c0*/  MOV R4, UR6 ;  /* 0x0000000600047c02 */ /* 0x002fc80008000f00 */
[----:B------:R1:W2:Y:S03]  /*b8d0*/  SYNCS.PHASECHK.TRANS64.TRYWAIT P0, [R4+URZ+0x8], R5 ;  /* 0x00000805040075a7 */ /* 0x0002a600080011ff */
[----:B--2---:R-:W-:Y:S05]  /*b8e0*/  @!P0 NANOSLEEP.SYNCS 0x989680 ;  /* 0x009896800000895d */ /* 0x004fea0003900000 */
[----:B------:R-:W2:Y:S02]  /*b8f0*/  @!P0 SYNCS.PHASECHK.TRANS64 P0, [R4+URZ+0x8], R5 ;  /* 0x00000805040085a7 */ /* 0x000ea400080010ff */
[----:B--2---:R-:W-:Y:S05]  /*b900*/  @!P0 BRA `(.L_x_60) ;  /* 0xfffffffc00ec8947 */ /* 0x004fea000383ffff */
[----:B------:R-:W-:Y:S05]  /*b910*/  BRA `(.L_x_59) ;  /* 0xffffff7400947947 */ /* 0x000fea000383ffff */
.L_x_62:
[----:B------:R-:W-:Y:S01]  /*b920*/  BSSY B0, `(.L_x_156) ;  /* 0x0000006000007945 */ /* 0x000fe20003800000 */
[----:B------:R-:W-:-:S07]  /*b930*/  MOV R15, 0xffffffff ;  /* 0xffffffff000f7802 */ /* 0x000fce0000000f00 */
[----:B-1---5:R-:W-:Y:S05]  /*b940*/  WARPSYNC.COLLECTIVE R15, `(.L_x_157) ;  /* 0x000000000f0c7348 */ /* 0x022fea0003c00000 */
[----:B------:R-:W-:Y:S02]  /*b950*/  ELECT P6, UR79, PT ;  /* 0x00000000004f782f */ /* 0x000fe400038c0000 */
[----:B------:R-:W-:Y:S01]  /*b960*/  MOV R14, UR79 ;  /* 0x0000004f000e7c02 */ /* 0x000fe20008000f00 */
[----:B-1---5:R-:W-:Y:S10]  /*b970*/  ENDCOLLECTIVE ;  /* 0x000000000000791b */ /* 0x022ff40003800000 */
.L_x_157:
[----:B------:R-:W-:Y:S05]  /*b980*/  BSYNC B0 ;  /* 0x0000000000007941 */ /* 0x000fea0003800000 */
.L_x_156:
[----:B------:R-:W-:Y:S05]  /*b990*/  BRA `(.L_x_158) ;  /* 0xffffff7400c47947 */ /* 0x000fea000383ffff */
.L_x_64:
[----:B-1----:R-:W-:-:S04]  /*b9a0*/  MOV R2, UR6 ;  /* 0x0000000600027c02 */ /* 0x002fc80008000f00 */
[----:B------:R1:W2:Y:S03]  /*b9b0*/  SYNCS.PHASECHK.TRANS64.TRYWAIT P0, [R2+URZ+0x8], R3 ;  /* 0x00000803020075a7 */ /* 0x0002a600080011ff */
[----:B--2---:R-:W-:Y:S05]  /*b9c0*/  @!P0 NANOSLEEP.SYNCS 0x989680 ;  /* 0x009896800000895d */ /* 0x004fea0003900000 */
[----:B------:R-:W2:Y:S02]  /*b9d0*/  @!P0 SYNCS.PHASECHK.TRANS64 P0, [R2+URZ+0x8], R3 ;  /* 0x00000803020085a7 */ /* 0x000ea400080010ff */
[----:B--2---:R-:W-:Y:S05]  /*b9e0*/  @!P0 BRA `(.L_x_64) ;  /* 0xfffffffc00ec8947 */ /* 0x004fea000383ffff */
[----:B------:R-:W-:Y:S05]  /*b9f0*/  BRA `(.L_x_63) ;  /* 0xffffff7400c87947 */ /* 0x000fea000383ffff */
.L_x_65:
[----:B-1----:R1:W2:Y:S02]  /*ba00*/  SYNCS.PHASECHK.TRANS64.TRYWAIT P0, [R0+URZ+0x70], R5 ;  /* 0x00007005000075a7 */ /* 0x0022a400080011ff */
[----:B--2---:R-:W-:Y:S05]  /*ba10*/  @!P0 NANOSLEEP.SYNCS 0x989680 ;  /* 0x009896800000895d */ /* 0x004fea0003900000 */
[----:B------:R-:W2:Y:S02]  /*ba20*/  @!P0 SYNCS.PHASECHK.TRANS64 P0, [R0+URZ+0x70], R5 ;  /* 0x00007005000085a7 */ /* 0x000ea400080010ff */
[----:B--2---:R-:W-:Y:S05]  /*ba30*/  @!P0 BRA `(.L_x_65) ;  /* 0xfffffffc00f08947 */ /* 0x004fea000383ffff */
[----:B------:R-:W-:Y:S05]  /*ba40*/  BRA `(.L_x_159) ;  /* 0xffffff7800d47947 */ /* 0x000fea000383ffff */
.L_x_67:
[----:B------:R-:W-:-:S07]  /*ba50*/  MOV R0, UR8 ;  /* 0x0000000800007c02 */ /* 0x000fce0008000f00 */
.L_x_160:
[----:B-1----:R1:W2:Y:S02]  /*ba60*/  SYNCS.PHASECHK.TRANS64.TRYWAIT P0, [R0+URZ+0xa0], R5 ;  /* 0x0000a005000075a7 */ /* 0x0022a400080011ff */
[----:B--2---:R-:W-:Y:S05]  /*ba70*/  @!P0 NANOSLEEP.SYNCS 0x989680 ;  /* 0x009896800000895d */ /* 0x004fea0003900000 */
[----:B------:R-:W2:Y:S02]  /*ba80*/  @!P0 SYNCS.PHASECHK.TRANS64 P0, [R0+URZ+0xa0], R5 ;  /* 0x0000a005000085a7 */ /* 0x000ea400080010ff */
[----:B--2---:R-:W-:Y:S05]  /*ba90*/  @!P0 BRA `(.L_x_160) ;  /* 0xfffffffc00f08947 */ /* 0x004fea000383ffff */
[----:B------:R-:W-:Y:S05]  /*baa0*/  BRA `(.L_x_161) ;  /* 0xffffff7c00207947 */ /* 0x000fea000383ffff */
.L_x_70:
[----:B------:R-:W-:Y:S07]  /*bab0*/  MOV R0, UR14 ;  /* 0x0000000e00007c02 */ /* 0x000fee0008000f00 */
.L_x_162:
[----:B-1----:R1:W2:Y:S02]  /*bac0*/  SYNCS.PHASECHK.TRANS64.TRYWAIT P0, [R0+URZ], R5 ;  /* 0x00000005000075a7 */ /* 0x0022a400080011ff */
[----:B--2---:R-:W-:Y:S05]  /*bad0*/  @!P0 NANOSLEEP.SYNCS 0x989680 ;  /* 0x009896800000895d */ /* 0x004fea0003900000 */
[----:B------:R-:W2:Y:S02]  /*bae0*/  @!P0 SYNCS.PHASECHK.TRANS64 P0, [R0+URZ], R5 ;  /* 0x00000005000085a7 */ /* 0x000ea400080010ff */
[----:B--2---:R-:W-:Y:S05]  /*baf0*/  @!P0 BRA `(.L_x_162) ;  /* 0xfffffffc00f08947 */ /* 0x004fea000383ffff */
[----:B------:R-:W-:Y:S05]  /*bb00*/  BRA `(.L_x_69) ;  /* 0xffffff7c00347947 */ /* 0x000fea000383ffff */
.L_x_74:
[----:B-1----:R-:W-:-:S07]  /*bb10*/  MOV R0, UR5 ;  /* 0x0000000500007c02 */ /* 0x002fce0008000f00 */
.L_x_163:
[----:B-1----:R1:W2:Y:S02]  /*bb20*/  SYNCS.PHASECHK.TRANS64.TRYWAIT P0, [R0+URZ], R3 ;  /* 0x00000003000075a7 */ /* 0x0022a400080011ff */
[----:B--2---:R-:W-:Y:S05]  /*bb30*/  @!P0 NANOSLEEP.SYNCS 0x989680 ;  /* 0x009896800000895d */ /* 0x004fea0003900000 */
[----:B------:R-:W2:Y:S02]  /*bb40*/  @!P0 SYNCS.PHASECHK.TRANS64 P0, [R0+URZ], R3 ;  /* 0x00000003000085a7 */ /* 0x000ea400080010ff */
[----:B--2---:R-:W-:Y:S05]  /*bb50*/  @!P0 BRA `(.L_x_163) ;  /* 0xfffffffc00f08947 */ /* 0x004fea000383ffff */
[----:B------:R-:W-:Y:S05]  /*bb60*/  BRA `(.L_x_164) ;  /* 0xffffff8000787947 */ /* 0x000fea000383ffff */
.L_x_77:
[----:B------:R-:W-:-:S07]  /*bb70*/  MOV R0, UR7 ;  /* 0x0000000700007c02 */ /* 0x000fce0008000f00 */
.L_x_165:
[----:B-1----:R1:W2:Y:S02]  /*bb80*/  SYNCS.PHASECHK.TRANS64.TRYWAIT P1, [R0+URZ+0xd0], R3 ;  /* 0x0000d003000075a7 */ /* 0x0022a400080211ff */
[----:B--2---:R-:W-:Y:S05]  /*bb90*/  @!P1 NANOSLEEP.SYNCS 0x989680 ;  /* 0x009896800000995d */ /* 0x004fea0003900000 */
[----:B------:R-:W2:Y:S02]  /*bba0*/  @!P1 SYNCS.PHASECHK.TRANS64 P1, [R0+URZ+0xd0], R3 ;  /* 0x0000d003000095a7 */ /* 0x000ea400080210ff */
[----:B--2---:R-:W-:Y:S05]  /*bbb0*/  @!P1 BRA `(.L_x_165) ;  /* 0xfffffffc00f09947 */ /* 0x004fea000383ffff */
[----:B------:R-:W-:Y:S05]  /*bbc0*/  BRA `(.L_x_166) ;  /* 0xffffff8000c47947 */ /* 0x000fea000383ffff */
.L_x_82:
[----:B--2---:R2:W4:Y:S02]  /*bbd0*/  SYNCS.PHASECHK.TRANS64.TRYWAIT P0, [R0+URZ+0x70], R3 ;  /* 0x00007003000075a7 */ /* 0x00452400080011ff */
[----:B----4-:R-:W-:Y:S05]  /*bbe0*/  @!P0 NANOSLEEP.SYNCS 0x989680 ;  /* 0x009896800000895d */ /* 0x010fea0003900000 */
[----:B------:R-:W4:Y:S02]  /*bbf0*/  @!P0 SYNCS.PHASECHK.TRANS64 P0, [R0+URZ+0x70], R3 ;  /* 0x00007003000085a7 */ /* 0x000f2400080010ff */
[----:B----4-:R-:W-:Y:S05]  /*bc00*/  @!P0 BRA `(.L_x_82) ;  /* 0xfffffffc00f08947 */ /* 0x010fea000383ffff */
[----:B------:R-:W-:Y:S05]  /*bc10*/  BRA `(.L_x_167) ;  /* 0xffffff8400d87947 */ /* 0x000fea000383ffff */
.L_x_85:
[----:B------:R-:W-:Y:S07]  /*bc20*/  MOV R0, UR6 ;  /* 0x0000000600007c02 */ /* 0x000fee0008000f00 */
.L_x_168:
[----:B--2---:R2:W4:Y:S02]  /*bc30*/  SYNCS.PHASECHK.TRANS64.TRYWAIT P0, [R0+URZ+0x68], R3 ;  /* 0x00006803000075a7 */ /* 0x00452400080011ff */
[----:B----4-:R-:W-:Y:S05]  /*bc40*/  @!P0 NANOSLEEP.SYNCS 0x989680 ;  /* 0x009896800000895d */ /* 0x010fea0003900000 */
[----:B------:R-:W4:Y:S02]  /*bc50*/  @!P0 SYNCS.PHASECHK.TRANS64 P0, [R0+URZ+0x68], R3 ;  /* 0x00006803000085a7 */ /* 0x000f2400080010ff */
[----:B----4-:R-:W-:Y:S05]  /*bc60*/  @!P0 BRA `(.L_x_168) ;  /* 0xfffffffc00f08947 */ /* 0x010fea000383ffff */
[----:B------:R-:W-:Y:S05]  /*bc70*/  BRA `(.L_x_84) ;  /* 0xffffff8800b87947 */ /* 0x000fea000383ffff */
.L_x_88:
[----:B------:R-:W-:Y:S07]  /*bc80*/  MOV R3, UR6 ;  /* 0x0000000600037c02 */ /* 0x000fee0008000f00 */
.L_x_169:
[----:B-1----:R1:W2:Y:S02]  /*bc90*/  SYNCS.PHASECHK.TRANS64.TRYWAIT P0, [R3+URZ+0x40], R12 ;  /* 0x0000400c030075a7 */ /* 0x0022a400080011ff */
[----:B--2---:R-:W-:Y:S05]  /*bca0*/  @!P0 NANOSLEEP.SYNCS 0x989680 ;  /* 0x009896800000895d */ /* 0x004fea0003900000 */
[----:B------:R-:W2:Y:S02]  /*bcb0*/  @!P0 SYNCS.PHASECHK.TRANS64 P0, [R3+URZ+0x40], R12 ;  /* 0x0000400c030085a7 */ /* 0x000ea400080010ff */
[----:B--2---:R-:W-:Y:S05]  /*bcc0*/  @!P0 BRA `(.L_x_169) ;  /* 0xfffffffc00f08947 */ /* 0x004fea000383ffff */
[----:B------:R-:W-:Y:S05]  /*bcd0*/  BRA `(.L_x_170) ;  /* 0xffffff8c00307947 */ /* 0x000fea000383ffff */
.L_x_89:
[----:B-1----:R-:W-:Y:S07]  /*bce0*/  MOV R3, UR6 ;  /* 0x0000000600037c02 */ /* 0x002fee0008000f00 */
.L_x_171:
[----:B-1----:R1:W2:Y:S02]  /*bcf0*/  SYNCS.PHASECHK.TRANS64.TRYWAIT P0, [R3+URZ+0x48], R12 ;  /* 0x0000480c030075a7 */ /* 0x0022a400080011ff */
[----:B--2---:R-:W-:Y:S05]  /*bd00*/  @!P0 NANOSLEEP.SYNCS 0x989680 ;  /* 0x009896800000895d */ /* 0x004fea0003900000 */
[----:B------:R-:W2:Y:S02]  /*bd10*/  @!P0 SYNCS.PHASECHK.TRANS64 P0, [R3+URZ+0x48], R12 ;  /* 0x0000480c030085a7 */ /* 0x000ea400080010ff */
[----:B--2---:R-:W-:Y:S05]  /*bd20*/  @!P0 BRA `(.L_x_171) ;  /* 0xfffffffc00f08947 */ /* 0x004fea000383ffff */
[----:B------:R-:W-:Y:S05]  /*bd30*/  BRA `(.L_x_172) ;  /* 0xffffff8c006c7947 */ /* 0x000fea000383ffff */
.L_x_90:
[----:B-1----:R-:W-:Y:S07]  /*bd40*/  MOV R3, UR6 ;  /* 0x0000000600037c02 */ /* 0x002fee0008000f00 */
.L_x_173:
[----:B-1----:R1:W2:Y:S02]  /*bd50*/  SYNCS.PHASECHK.TRANS64.TRYWAIT P0, [R3+URZ+0x50], R12 ;  /* 0x0000500c030075a7 */ /* 0x0022a400080011ff */
[----:B--2---:R-:W-:Y:S05]  /*bd60*/  @!P0 NANOSLEEP.SYNCS 0x989680 ;  /* 0x009896800000895d */ /* 0x004fea0003900000 */
[----:B------:R-:W2:Y:S02]  /*bd70*/  @!P0 SYNCS.PHASECHK.TRANS64 P0, [R3+URZ+0x50], R12 ;  /* 0x0000500c030085a7 */ /* 0x000ea400080010ff */
[----:B--2---:R-:W-:Y:S05]  /*bd80*/  @!P0 BRA `(.L_x_173) ;  /* 0xfffffffc00f08947 */ /* 0x004fea000383ffff */
[----:B------:R-:W-:Y:S05]  /*bd90*/  BRA `(.L_x_174) ;  /* 0xffffff8c00b47947 */ /* 0x000fea000383ffff */
.L_x_91:
[----:B------:R-:W-:Y:S07]  /*bda0*/  MOV R3, UR6 ;  /* 0x0000000600037c02 */ /* 0x000fee0008000f00 */
.L_x_175:
[----:B-1----:R1:W2:Y:S02]  /*bdb0*/  SYNCS.PHASECHK.TRANS64.TRYWAIT P0, [R3+URZ+0x58], R12 ;  /* 0x0000580c030075a7 */ /* 0x0022a400080011ff */
[----:B--2---:R-:W-:Y:S05]  /*bdc0*/  @!P0 NANOSLEEP.SYNCS 0x989680 ;  /* 0x009896800000895d */ /* 0x004fea0003900000 */
[----:B------:R-:W2:Y:S02]  /*bdd0*/  @!P0 SYNCS.PHASECHK.TRANS64 P0, [R3+URZ+0x58], R12 ;  /* 0x0000580c030085a7 */ /* 0x000ea400080010ff */
[----:B--2---:R-:W-:Y:S05]  /*bde0*/  @!P0 BRA `(.L_x_175) ;  /* 0xfffffffc00f08947 */ /* 0x004fea000383ffff */
[----:B------:R-:W-:Y:S05]  /*bdf0*/  BRA `(.L_x_176) ;  /* 0xffffff90003c7947 */ /* 0x000fea000383ffff */
.L_x_93:
[----:B------:R-:W-:-:S07]  /*be00*/  MOV R0, UR6 ;  /* 0x0000000600007c02 */ /* 0x000fce0008000f00 */
.L_x_177:
[----:B-1----:R1:W4:Y:S02]  /*be10*/  SYNCS.PHASECHK.TRANS64.TRYWAIT P0, [R0+URZ+0x40], R3 ;  /* 0x00004003000075a7 */ /* 0x00232400080011ff */
[----:B----4-:R-:W-:Y:S05]  /*be20*/  @!P0 NANOSLEEP.SYNCS 0x989680 ;  /* 0x009896800000895d */ /* 0x010fea0003900000 */
[----:B------:R-:W4:Y:S02]  /*be30*/  @!P0 SYNCS.PHASECHK.TRANS64 P0, [R0+URZ+0x40], R3 ;  /* 0x00004003000085a7 */ /* 0x000f2400080010ff */
[----:B----4-:R-:W-:Y:S05]  /*be40*/  @!P0 BRA `(.L_x_177) ;  /* 0xfffffffc00f08947 */ /* 0x010fea000383ffff */
[----:B------:R-:W-:Y:S05]  /*be50*/  BRA `(.L_x_178) ;  /* 0xffffff9000ac7947 */ /* 0x000fea000383ffff */
.L_x_94:
[----:B-1----:R-:W-:-:S07]  /*be60*/  MOV R0, UR6 ;  /* 0x0000000600007c02 */ /* 0x002fce0008000f00 */
.L_x_179:
[----:B-1----:R1:W4:Y:S02]  /*be70*/  SYNCS.PHASECHK.TRANS64.TRYWAIT P0, [R0+URZ+0x48], R3 ;  /* 0x00004803000075a7 */ /* 0x00232400080011ff */
[----:B----4-:R-:W-:Y:S05]  /*be80*/  @!P0 NANOSLEEP.SYNCS 0x989680 ;  /* 0x009896800000895d */ /* 0x010fea0003900000 */
[----:B------:R-:W4:Y:S02]  /*be90*/  @!P0 SYNCS.PHASECHK.TRANS64 P0, [R0+URZ+0x48], R3 ;  /* 0x00004803000085a7 */ /* 0x000f2400080010ff */
[----:B----4-:R-:W-:Y:S05]  /*bea0*/  @!P0 BRA `(.L_x_179) ;  /* 0xfffffffc00f08947 */ /* 0x010fea000383ffff */
[----:B------:R-:W-:Y:S05]  /*beb0*/  BRA `(.L_x_180) ;  /* 0xffffff90009c7947 */ /* 0x000fea000383ffff */
.L_x_95:
[----:B-1----:R-:W-:-:S07]  /*bec0*/  MOV R0, UR6 ;  /* 0x0000000600007c02 */ /* 0x002fce0008000f00 */
.L_x_181:
[----:B-1----:R1:W4:Y:S02]  /*bed0*/  SYNCS.PHASECHK.TRANS64.TRYWAIT P0, [R0+URZ+0x50], R3 ;  /* 0x00005003000075a7 */ /* 0x00232400080011ff */
[----:B----4-:R-:W-:Y:S05]  /*bee0*/  @!P0 NANOSLEEP.SYNCS 0x989680 ;  /* 0x009896800000895d */ /* 0x010fea0003900000 */
[----:B------:R-:W4:Y:S02]  /*bef0*/  @!P0 SYNCS.PHASECHK.TRANS64 P0, [R0+URZ+0x50], R3 ;  /* 0x00005003000085a7 */ /* 0x000f2400080010ff */
[----:B----4-:R-:W-:Y:S05]  /*bf00*/  @!P0 BRA `(.L_x_181) ;  /* 0xfffffffc00f08947 */ /* 0x010fea000383ffff */
[----:B------:R-:W-:Y:S05]  /*bf10*/  BRA `(.L_x_182) ;  /* 0xffffff90008c7947 */ /* 0x000fea000383ffff */
.L_x_97:
[----:B--2---:R2:W3:Y:S02]  /*bf20*/  SYNCS.PHASECHK.TRANS64.TRYWAIT P0, [R0+URZ+0x70], R3 ;  /* 0x00007003000075a7 */ /* 0x0044e400080011ff */
[----:B---3--:R-:W-:Y:S05]  /*bf30*/  @!P0 NANOSLEEP.SYNCS 0x989680 ;  /* 0x009896800000895d */ /* 0x008fea0003900000 */
[----:B------:R-:W3:Y:S02]  /*bf40*/  @!P0 SYNCS.PHASECHK.TRANS64 P0, [R0+URZ+0x70], R3 ;  /* 0x00007003000085a7 */ /* 0x000ee400080010ff */
[----:B---3--:R-:W-:Y:S05]  /*bf50*/  @!P0 BRA `(.L_x_97) ;  /* 0xfffffffc00f08947 */ /* 0x008fea000383ffff */
[----:B------:R-:W-:Y:S05]  /*bf60*/  BRA `(.L_x_183) ;  /* 0xffffff9400607947 */ /* 0x000fea000383ffff */
.L_x_108:
[----:B-1----:R-:W-:Y:S04]  /*bf70*/  MOV R2, UR48 ;  /* 0x0000003000027c02 */ /* 0x002fe80008000f00 */
[----:B------:R1:W3:Y:S03]  /*bf80*/  SYNCS.PHASECHK.TRANS64.TRYWAIT P1, [R2+URZ+0x20], R3 ;  /* 0x00002003020075a7 */ /* 0x0002e600080211ff */
[----:B---3--:R-:W-:Y:S05]  /*bf90*/  @!P1 NANOSLEEP.SYNCS 0x989680 ;  /* 0x009896800000995d */ /* 0x008fea0003900000 */
[----:B------:R-:W3:Y:S02]  /*bfa0*/  @!P1 SYNCS.PHASECHK.TRANS64 P1, [R2+URZ+0x20], R3 ;  /* 0x00002003020095a7 */ /* 0x000ee400080210ff */
[----:B---3--:R-:W-:Y:S05]  /*bfb0*/  @!P1 BRA `(.L_x_108) ;  /* 0xfffffffc00ec9947 */ /* 0x008fea000383ffff */
[----:B------:R-:W-:Y:S05]  /*bfc0*/  BRA `(.L_x_107) ;  /* 0xffffffa000e07947 */ /* 0x000fea000383ffff */
.L_x_110:
[----:B-1----:R1:W4:Y:S02]  /*bfd0*/  SYNCS.PHASECHK.TRANS64.TRYWAIT P0, [R183+URZ+0x90], R0 ;  /* 0x00009000b70075a7 */ /* 0x00232400080011ff */
[----:B----4-:R-:W-:Y:S05]  /*bfe0*/  @!P0 NANOSLEEP.SYNCS 0x989680 ;  /* 0x009896800000895d */ /* 0x010fea0003900000 */
[----:B------:R-:W4:Y:S02]  /*bff0*/  @!P0 SYNCS.PHASECHK.TRANS64 P0, [R183+URZ+0x90], R0 ;  /* 0x00009000b70085a7 */ /* 0x000f2400080010ff */
[----:B----4-:R-:W-:Y:S05]  /*c000*/  @!P0 BRA `(.L_x_110) ;  /* 0xfffffffc00f08947 */ /* 0x010fea000383ffff */
[----:B------:R-:W-:Y:S05]  /*c010*/  BRA `(.L_x_109) ;  /* 0xffffffa400187947 */ /* 0x000fea000383ffff */
.L_x_119:
[----:B--2---:R2:W4:Y:S02]  /*c020*/  SYNCS.PHASECHK.TRANS64.TRYWAIT P0, [R3+URZ+0x20], R0 ;  /* 0x00002000030075a7 */ /* 0x00452400080011ff */
[----:B----4-:R-:W-:Y:S05]  /*c030*/  @!P0 NANOSLEEP.SYNCS 0x989680 ;  /* 0x009896800000895d */ /* 0x010fea0003900000 */
[----:B------:R-:W4:Y:S02]  /*c040*/  @!P0 SYNCS.PHASECHK.TRANS64 P0, [R3+URZ+0x20], R0 ;  /* 0x00002000030085a7 */ /* 0x000f2400080010ff */
[----:B----4-:R-:W-:Y:S05]  /*c050*/  @!P0 BRA `(.L_x_119) ;  /* 0xfffffffc00f08947 */ /* 0x010fea000383ffff */
[----:B------:R-:W-:Y:S05]  /*c060*/  BRA `(.L_x_118) ;  /* 0xffffffb400c47947 */ /* 0x000fea000383ffff */
.L_x_127:
[----:B-1----:R1:W4:Y:S02]  /*c070*/  SYNCS.PHASECHK.TRANS64.TRYWAIT P0, [R0+URZ+0x20], R7 ;  /* 0x00002007000075a7 */ /* 0x00232400080011ff */
[----:B----4-:R-:W-:Y:S05]  /*c080*/  @!P0 NANOSLEEP.SYNCS 0x989680 ;  /* 0x009896800000895d */ /* 0x010fea0003900000 */
[----:B------:R-:W4:Y:S02]  /*c090*/  @!P0 SYNCS.PHASECHK.TRANS64 P0, [R0+URZ+0x20], R7 ;  /* 0x00002007000085a7 */ /* 0x000f2400080010ff */
[----:B----4-:R-:W-:Y:S05]  /*c0a0*/  @!P0 BRA `(.L_x_127) ;  /* 0xfffffffc00f08947 */ /* 0x010fea000383ffff */
[----:B------:R-:W-:Y:S05]  /*c0b0*/  BRA `(.L_x_126) ;  /* 0xffffffc800b87947 */ /* 0x000fea000383ffff */
.L_x_135:
[----:B-1----:R1:W2:Y:S02]  /*c0c0*/  SYNCS.PHASECHK.TRANS64.TRYWAIT P0, [R3+URZ+0x20], R0 ;  /* 0x00002000030075a7 */ /* 0x0022a400080011ff */
[----:B--2---:R-:W-:Y:S05]  /*c0d0*/  @!P0 NANOSLEEP.SYNCS 0x989680 ;  /* 0x009896800000895d */ /* 0x004fea0003900000 */
[----:B------:R-:W2:Y:S02]  /*c0e0*/  @!P0 SYNCS.PHASECHK.TRANS64 P0, [R3+URZ+0x20], R0 ;  /* 0x00002000030085a7 */ /* 0x000ea400080010ff */
[----:B--2---:R-:W-:Y:S05]  /*c0f0*/  @!P0 BRA `(.L_x_135) ;  /* 0xfffffffc00f08947 */ /* 0x004fea000383ffff */
[----:B------:R-:W-:Y:S05]  /*c100*/  BRA `(.L_x_134) ;  /* 0xffffffdc00ac7947 */ /* 0x000fea000383ffff */
        .weak           $__internal_0_$__cuda_sm10x_tcgen05_guardrail_trap_col_being_dealloced_not_returned_by_alloc
        .type           $__internal_0_$__cuda_sm10x_tcgen05_guardrail_trap_col_being_dealloced_not_returned_by_alloc,@function
        .size           $__internal_0_$__cuda_sm10x_tcgen05_guardrail_trap_col_being_dealloced_not_returned_by_alloc,($__internal_1_$__cuda_sm10x_tcgen05_guardrail_trap_phase_invalid_during_alloc - $__internal_0_$__cuda_sm10x_tcgen05_guardrail_trap_col_being_dealloced_not_returned_by_alloc)
$__internal_0_$__cuda_sm10x_tcgen05_guardrail_trap_col_being_dealloced_not_returned_by_alloc:
[----:B------:R-:W-:Y:S05]  /*c110*/  BPT.TRAP 0x1 ;  /* 0x000000040000795c */ /* 0x000fea0000300000 */
[----:B------:R-:W-:-:S04]  /*c120*/  HFMA2 R3, -RZ, RZ, 0, 0 ;  /* 0x00000000ff037431 */ /* 0x000fc800000001ff */
[----:B------:R-:W-:Y:S05]  /*c130*/  RET.REL.NODEC R2 `(_ZN7cutlass13device_kernelINS_4gemm6kernel13GemmUniversalIN4cute5tupleIJiiiiEEENS1_10collective13CollectiveMmaINS1_35MainloopSm100TmaUmmaWarpSpecializedILi2ELi2ELi2ENS5_IJNS4_1CILi2EEENSA_ILi1EEESC_EEEEENS5_IJNSA_ILi256EEESF_NSA_ILi128EEEEEENS_10bfloat16_tENS5_IJlSC_lEEESI_SJ_NS4_8TiledMMAINS4_8MMA_AtomIJNS4_26SM100_MMA_F16BF16_2x1SM_SSISI_SI_fLi256ELi256ELNS4_4UMMA5MajorE0ELSO_0ELNSN_7ScaleInE0ELSP_0EEEEEENS4_6LayoutINS5_IJSC_SC_SC_EEENS5_IJNSA_ILi0EEESU_SU_EEEEENS5_IJNS4_10UnderscoreESX_SX_EEEEENS4_18SM100_TMA_2SM_LOADENS4_14ComposedLayoutINS4_7SwizzleILi3ELi4ELi3EEENS4_18smem_ptr_flag_bitsILi16EEENSS_INS5_IJNSA_ILi8EEENSA_ILi64EEEEEENS5_IJS17_SC_EEEEEEEvNS4_8identityES10_S1B_vS1C_EENS_8epilogue10collective18CollectiveEpilogueINS1E_23Sm100TmaWarpSpecializedILi4ELi2ELi64ELb1ELb0EEEJNS5_IJSG_SF_SG_EEENS5_IJNSS_ISG_SC_EENSS_IS17_SC_EEEEESI_SJ_SI_SJ_NS1E_6fusion15FusionCallbacksIS1I_NS1N_17LinearCombinationISI_fSI_fLNS_15FloatRoundStyleE2EEES1J_S1M_JEEENS4_5SM1004TMEM4LOAD26SM100_TMEM_LOAD_32dp32b64xENS4_13SM90_TMA_LOADES1B_NS4_39AutoVectorizingCopyWithAssumedAlignmentILi128EEENS4_14SM90_TMA_STOREES1B_S1Z_S1Z_EEEvvEEEEvNT_6ParamsE) ;  /* 0xffffff3c02b07950 */ /* 0x000fea0003c3ffff */
        .weak           $__internal_1_$__cuda_sm10x_tcgen05_guardrail_trap_phase_invalid_during_alloc
        .type           $__internal_1_$__cuda_sm10x_tcgen05_guardrail_trap_phase_invalid_during_alloc,@function
        .size           $__internal_1_$__cuda_sm10x_tcgen05_guardrail_trap_phase_invalid_during_alloc,($__internal_2_$__cuda_sm10x_tcgen05_guardrail_trap_unallocated_columns_being_dealloced - $__internal_1_$__cuda_sm10x_tcgen05_guardrail_trap_phase_invalid_during_alloc)
$__internal_1_$__cuda_sm10x_tcgen05_guardrail_trap_phase_invalid_during_alloc:
[----:B------:R-:W-:Y:S05]  /*c140*/  BPT.TRAP 0x1 ;  /* 0x000000040000795c */ /* 0x000fea0000300000 */
[----:B------:R-:W-:-:S04]  /*c150*/  MOV R3, 0x0 ;  /* 0x0000000000037802 */ /* 0x000fc80000000f00 */
[----:B------:R-:W-:Y:S05]  /*c160*/  RET.REL.NODEC R2 `(_ZN7cutlass13device_kernelINS_4gemm6kernel13GemmUniversalIN4cute5tupleIJiiiiEEENS1_10collective13CollectiveMmaINS1_35MainloopSm100TmaUmmaWarpSpecializedILi2ELi2ELi2ENS5_IJNS4_1CILi2EEENSA_ILi1EEESC_EEEEENS5_IJNSA_ILi256EEESF_NSA_ILi128EEEEEENS_10bfloat16_tENS5_IJlSC_lEEESI_SJ_NS4_8TiledMMAINS4_8MMA_AtomIJNS4_26SM100_MMA_F16BF16_2x1SM_SSISI_SI_fLi256ELi256ELNS4_4UMMA5MajorE0ELSO_0ELNSN_7ScaleInE0ELSP_0EEEEEENS4_6LayoutINS5_IJSC_SC_SC_EEENS5_IJNSA_ILi0EEESU_SU_EEEEENS5_IJNS4_10UnderscoreESX_SX_EEEEENS4_18SM100_TMA_2SM_LOADENS4_14ComposedLayoutINS4_7SwizzleILi3ELi4ELi3EEENS4_18smem_ptr_flag_bitsILi16EEENSS_INS5_IJNSA_ILi8EEENSA_ILi64EEEEEENS5_IJS17_SC_EEEEEEEvNS4_8identityES10_S1B_vS1C_EENS_8epilogue10collective18CollectiveEpilogueINS1E_23Sm100TmaWarpSpecializedILi4ELi2ELi64ELb1ELb0EEEJNS5_IJSG_SF_SG_EEENS5_IJNSS_ISG_SC_EENSS_IS17_SC_EEEEESI_SJ_SI_SJ_NS1E_6fusion15FusionCallbacksIS1I_NS1N_17LinearCombinationISI_fSI_fLNS_15FloatRoundStyleE2EEES1J_S1M_JEEENS4_5SM1004TMEM4LOAD26SM100_TMEM_LOAD_32dp32b64xENS4_13SM90_TMA_LOADES1B_NS4_39AutoVectorizingCopyWithAssumedAlignmentILi128EEENS4_14SM90_TMA_STOREES1B_S1Z_S1Z_EEEvvEEEEvNT_6ParamsE) ;  /* 0xffffff3c02a47950 */ /* 0x000fea0003c3ffff */
        .weak           $__internal_2_$__cuda_sm10x_tcgen05_guardrail_trap_unallocated_columns_being_dealloced
        .type           $__internal_2_$__cuda_sm10x_tcgen05_guardrail_trap_unallocated_columns_being_dealloced,@function
        .size           $__internal_2_$__cuda_sm10x_tcgen05_guardrail_trap_unallocated_columns_being_dealloced,(.L_x_185 - $__internal_2_$__cuda_sm10x_tcgen05_guardrail_trap_unallocated_columns_being_dealloced)
$__internal_2_$__cuda_sm10x_tcgen05_guardrail_trap_unallocated_columns_being_dealloced:
[----:B------:R-:W-:Y:S05]  /*c170*/  BPT.TRAP 0x1 ;  /* 0x000000040000795c */ /* 0x000fea0000300000 */
[----:B------:R-:W-:-:S04]  /*c180*/  HFMA2 R3, -RZ, RZ, 0, 0 ;  /* 0x00000000ff037431 */ /* 0x000fc800000001ff */
[----:B------:R-:W-:Y:S05]  /*c190*/  RET.REL.NODEC R2 `(_ZN7cutlass13device_kernelINS_4gemm6kernel13GemmUniversalIN4cute5tupleIJiiiiEEENS1_10collective13CollectiveMmaINS1_35MainloopSm100TmaUmmaWarpSpecializedILi2ELi2ELi2ENS5_IJNS4_1CILi2EEENSA_ILi1EEESC_EEEEENS5_IJNSA_ILi256EEESF_NSA_ILi128EEEEEENS_10bfloat16_tENS5_IJlSC_lEEESI_SJ_NS4_8TiledMMAINS4_8MMA_AtomIJNS4_26SM100_MMA_F16BF16_2x1SM_SSISI_SI_fLi256ELi256ELNS4_4UMMA5MajorE0ELSO_0ELNSN_7ScaleInE0ELSP_0EEEEEENS4_6LayoutINS5_IJSC_SC_SC_EEENS5_IJNSA_ILi0EEESU_SU_EEEEENS5_IJNS4_10UnderscoreESX_SX_EEEEENS4_18SM100_TMA_2SM_LOADENS4_14ComposedLayoutINS4_7SwizzleILi3ELi4ELi3EEENS4_18smem_ptr_flag_bitsILi16EEENSS_INS5_IJNSA_ILi8EEENSA_ILi64EEEEEENS5_IJS17_SC_EEEEEEEvNS4_8identityES10_S1B_vS1C_EENS_8epilogue10collective18CollectiveEpilogueINS1E_23Sm100TmaWarpSpecializedILi4ELi2ELi64ELb1ELb0EEEJNS5_IJSG_SF_SG_EEENS5_IJNSS_ISG_SC_EENSS_IS17_SC_EEEEESI_SJ_SI_SJ_NS1E_6fusion15FusionCallbacksIS1I_NS1N_17LinearCombinationISI_fSI_fLNS_15FloatRoundStyleE2EEES1J_S1M_JEEENS4_5SM1004TMEM4LOAD26SM100_TMEM_LOAD_32dp32b64xENS4_13SM90_TMA_LOADES1B_NS4_39AutoVectorizingCopyWithAssumedAlignmentILi128EEENS4_14SM90_TMA_STOREES1B_S1Z_S1Z_EEEvvEEEEvNT_6ParamsE) ;  /* 0xffffff3c02987950 */ /* 0x000fea0003c3ffff */
.L_x_184:
[----:B------:R-:W-:-:S00]  /*c1a0*/  BRA `(.L_x_184) ;  /* 0xfffffffc00fc7947 */ /* 0x000fc0000383ffff */
[----:B------:R-:W-:-:S00]  /*c1b0*/  NOP ;  /* 0x0000000000007918 */ /* 0x000fc00000000000 */
        /* <DEDUP_REMOVED lines=12> */
.L_x_185:


//--------------------- .nv.global.init           --------------------------
	.section	.nv.global.init,"aw",@progbits
.nv.global.init:
	.type		$str$27,@object
	.size		$str$27,($str$28 - $str$27)
$str$27:
        /*0000*/ 	.byte	0x28, 0x61, 0x64, 0x64, 0x72, 0x65, 0x73, 0x73, 0x20, 0x26, 0x20, 0x6d, 0x61, 0x73, 0x6b, 0x29
        /*0010*/ 	.byte	0x20, 0x3d, 0x3d, 0x20, 0x30, 0x00
	.type		$str$28,@object
	.size		$str$28,($str$26 - $str$28)
$str$28:
        /*0016*/ 	.byte	0x2f, 0x74, 0x6d, 0x70, 0x2f, 0x63, 0x75, 0x74, 0x6c, 0x61, 0x73, 0x73, 0x5f, 0x73, 0x77, 0x65
        /*0026*/ 	.byte	0x65, 0x70, 0x5f, 0x73, 0x72, 0x63, 0x2f, 0x69, 0x6e, 0x63, 0x6c, 0x75, 0x64, 0x65, 0x2f, 0x63
        /*0036*/ 	.byte	0x75, 0x74, 0x65, 0x2f, 0x70, 0x6f, 0x69, 0x6e, 0x74, 0x65, 0x72, 0x5f, 0x66, 0x6c, 0x61, 0x67
        /*0046*/ 	.byte	0x67, 0x65, 0x64, 0x2e, 0x68, 0x70, 0x70, 0x00
	.type		$str$26,@object
	.size		$str$26,($str$25 - $str$26)
$str$26:
        /*004e*/ 	.byte	0x2f, 0x74, 0x6d, 0x70, 0x2f, 0x63, 0x75, 0x74, 0x6c, 0x61, 0x73, 0x73, 0x5f, 0x73, 0x77, 0x65
        /*005e*/ 	.byte	0x65, 0x70, 0x5f, 0x73, 0x72, 0x63, 0x2f, 0x69, 0x6e, 0x63, 0x6c, 0x75, 0x64, 0x65, 0x2f, 0x63
        /*006e*/ 	.byte	0x75, 0x74, 0x65, 0x2f, 0x61, 0x74, 0x6f, 0x6d, 0x2f, 0x63, 0x6f, 0x70, 0x79, 0x5f, 0x74, 0x72
        /*007e*/ 	.byte	0x61, 0x69, 0x74, 0x73, 0x5f, 0x73, 0x6d, 0x31, 0x30, 0x30, 0x2e, 0x68, 0x70, 0x70, 0x00
	.type		$str$25,@object
	.size		$str$25,(__unnamed_1 - $str$25)
$str$25:
        /*008d*/ 	.byte	0x28, 0x28, 0x75, 0x69, 0x6e, 0x74, 0x33, 0x32, 0x5f, 0x74, 0x28, 0x74, 0x68, 0x72, 0x65, 0x61
        /*009d*/ 	.byte	0x64, 0x49, 0x64, 0x78, 0x2e, 0x78, 0x29, 0x20, 0x2f, 0x20, 0x33, 0x32, 0x29, 0x20, 0x25, 0x20
        /*00ad*/ 	.byte	0x34, 0x29, 0x20, 0x3d, 0x3d, 0x20, 0x28, 0x28, 0x28, 0x74, 0x6d, 0x65, 0x6d, 0x5f, 0x61, 0x64
        /*00bd*/ 	.byte	0x64, 0x72, 0x20, 0x3e, 0x3e, 0x20, 0x31, 0x36, 0x29, 0x20, 0x2f, 0x20, 0x33, 0x32, 0x29, 0x20
        /*00cd*/ 	.byte	0x25, 0x20, 0x34, 0x29, 0x00
	.type		__unnamed_1,@object
	.size		__unnamed_1,(__unnamed_2 - __unnamed_1)
__unnamed_1:
        /*00d2*/ 	.byte	0x61, 0x75, 0x74, 0x6f, 0x20, 0x63, 0x75, 0x74, 0x65, 0x3a, 0x3a, 0x61, 0x73, 0x5f, 0x70, 0x6f
        /* <DEDUP_REMOVED lines=24> */
        /*0262*/ 	.byte	0x38, 0x31, 0x39, 0x32, 0x3e, 0x3e, 0x3e, 0x3e, 0x5d, 0x00
	.type		__unnamed_2,@object
	.size		__unnamed_2,(.L_2 - __unnamed_2)
__unnamed_2:
        /* <DEDUP_REMOVED lines=43> */
        /*051c*/ 	.byte	0x74, 0x65, 0x3a, 0x3a, 0x43, 0x3c, 0x30, 0x3e, 0x3e, 0x3e, 0x3e, 0x5d, 0x00
.L_2:


//--------------------- .nv.shared._ZN7cutlass13device_kernelINS_4gemm6kernel13GemmUniversalIN4cute5tupleIJiiiiEEENS1_10collective13CollectiveMmaINS1_35MainloopSm100TmaUmmaWarpSpecializedILi2ELi2ELi2ENS5_IJNS4_1CILi2EEENSA_ILi1EEESC_EEEEENS5_IJNSA_ILi256EEESF_NSA_ILi128EEEEEENS_10bfloat16_tENS5_IJlSC_lEEESI_SJ_NS4_8TiledMMAINS4_8MMA_AtomIJNS4_26SM100_MMA_F16BF16_2x1SM_SSISI_SI_fLi256ELi256ELNS4_4UMMA5MajorE0ELSO_0ELNSN_7ScaleInE0ELSP_0EEEEEENS4_6LayoutINS5_IJSC_SC_SC_EEENS5_IJNSA_ILi0EEESU_SU_EEEEENS5_IJNS4_10UnderscoreESX_SX_EEEEENS4_18SM100_TMA_2SM_LOADENS4_14ComposedLayoutINS4_7SwizzleILi3ELi4ELi3EEENS4_18smem_ptr_flag_bitsILi16EEENSS_INS5_IJNSA_ILi8EEENSA_ILi64EEEEEENS5_IJS17_SC_EEEEEEEvNS4_8identityES10_S1B_vS1C_EENS_8epilogue10collective18CollectiveEpilogueINS1E_23Sm100TmaWarpSpecializedILi4ELi2ELi64ELb1ELb0EEEJNS5_IJSG_SF_SG_EEENS5_IJNSS_ISG_SC_EENSS_IS17_SC_EEEEESI_SJ_SI_SJ_NS1E_6fusion15FusionCallbacksIS1I_NS1N_17LinearCombinationISI_fSI_fLNS_15FloatRoundStyleE2EEES1J_S1M_JEEENS4_5SM1004TMEM4LOAD26SM100_TMEM_LOAD_32dp32b64xENS4_13SM90_TMA_LOADES1B_NS4_39AutoVectorizingCopyWithAssumedAlignmentILi128EEENS4_14SM90_TMA_STOREES1B_S1Z_S1Z_EEEvvEEEEvNT_6ParamsE --------------------------
	.section	.nv.shared._ZN7cutlass13device_kernelINS_4gemm6kernel13GemmUniversalIN4cute5tupleIJiiiiEEENS1_10collective13CollectiveMmaINS1_35MainloopSm100TmaUmmaWarpSpecializedILi2ELi2ELi2ENS5_IJNS4_1CILi2EEENSA_ILi1EEESC_EEEEENS5_IJNSA_ILi256EEESF_NSA_ILi128EEEEEENS_10bfloat16_tENS5_IJlSC_lEEESI_SJ_NS4_8TiledMMAINS4_8MMA_AtomIJNS4_26SM100_MMA_F16BF16_2x1SM_SSISI_SI_fLi256ELi256ELNS4_4UMMA5MajorE0ELSO_0ELNSN_7ScaleInE0ELSP_0EEEEEENS4_6LayoutINS5_IJSC_SC_SC_EEENS5_IJNSA_ILi0EEESU_SU_EEEEENS5_IJNS4_10UnderscoreESX_SX_EEEEENS4_18SM100_TMA_2SM_LOADENS4_14ComposedLayoutINS4_7SwizzleILi3ELi4ELi3EEENS4_18smem_ptr_flag_bitsILi16EEENSS_INS5_IJNSA_ILi8EEENSA_ILi64EEEEEENS5_IJS17_SC_EEEEEEEvNS4_8identityES10_S1B_vS1C_EENS_8epilogue10collective18CollectiveEpilogueINS1E_23Sm100TmaWarpSpecializedILi4ELi2ELi64ELb1ELb0EEEJNS5_IJSG_SF_SG_EEENS5_IJNSS_ISG_SC_EENSS_IS17_SC_EEEEESI_SJ_SI_SJ_NS1E_6fusion15FusionCallbacksIS1I_NS1N_17LinearCombinationISI_fSI_fLNS_15FloatRoundStyleE2EEES1J_S1M_JEEENS4_5SM1004TMEM4LOAD26SM100_TMEM_LOAD_32dp32b64xENS4_13SM90_TMA_LOADES1B_NS4_39AutoVectorizingCopyWithAssumedAlignmentILi128EEENS4_14SM90_TMA_STOREES1B_S1Z_S1Z_EEEvvEEEEvNT_6ParamsE,"aw",@nobits
	.sectionflags	@""
	.align	16
	.zero		1024


//--------------------- .nv.shared.reserved.0     --------------------------
	.section	.nv.shared.reserved.0,"aw",@nobits
	.weak		__nv_reservedSMEM_offset_0_alias
	.size		__nv_reservedSMEM_offset_0_alias, 0, 64
	.other		__nv_reservedSMEM_offset_0_alias,@"STO_CUDA_RESERVED_SHARED STV_DEFAULT"
__nv_reservedSMEM_offset_0_alias:
	.zero		0
.nv.shared.reserved.0:
	.zero		64
	.weak		__nv_reservedSMEM_tcgen05_partition
	.type		__nv_reservedSMEM_tcgen05_partition,@object
	.size		__nv_reservedSMEM_tcgen05_partition,(.L_0 - __nv_reservedSMEM_tcgen05_partition)
__nv_reservedSMEM_tcgen05_partition:
	.zero		32
.L_0:


//--------------------- .nv.global                --------------------------
	.section	.nv.global,"aw",@nobits
.nv.global:
	.type		_ZN39_INTERNAL_33149d95_4_k_cu_5ccb5d28_79924cute1_E,@object
	.size		_ZN39_INTERNAL_33149d95_4_k_cu_5ccb5d28_79924cute1_E,(_ZN39_INTERNAL_33149d95_4_k_cu_5ccb5d28_79924cuda3std3__45__cpo6cbeginE - _ZN39_INTERNAL_33149d95_4_k_cu_5ccb5d28_79924cute1_E)
_ZN39_INTERNAL_33149d95_4_k_cu_5ccb5d28_79924cute1_E:
	.zero		1
	.type		_ZN39_INTERNAL_33149d95_4_k_cu_5ccb5d28_79924cuda3std3__45__cpo6cbeginE,@object
	.size		_ZN39_INTERNAL_33149d95_4_k_cu_5ccb5d28_79924cuda3std3__45__cpo6cbeginE,(_ZN39_INTERNAL_33149d95_4_k_cu_5ccb5d28_79924cuda3std3__48in_placeE - _ZN39_INTERNAL_33149d95_4_k_cu_5ccb5d28_79924cuda3std3__45__cpo6cbeginE)
_ZN39_INTERNAL_33149d95_4_k_cu_5ccb5d28_79924cuda3std3__45__cpo6cbeginE:
	.zero		1
	.type		_ZN39_INTERNAL_33149d95_4_k_cu_5ccb5d28_79924cuda3std3__48in_placeE,@object
	.size		_ZN39_INTERNAL_33149d95_4_k_cu_5ccb5d28_79924cuda3std3__48in_placeE,(_ZN39_INTERNAL_33149d95_4_k_cu_5ccb5d28_79924cuda3std6ranges3__45__cpo9iter_moveE - _ZN39_INTERNAL_33149d95_4_k_cu_5ccb5d28_79924cuda3std3__48in_placeE)
_ZN39_INTERNAL_33149d95_4_k_cu_5ccb5d28_79924cuda3std3__48in_placeE:
	.zero		1
	.type		_ZN39_INTERNAL_33149d95_4_k_cu_5ccb5d28_79924cuda3std6ranges3__45__cpo9iter_moveE,@object
	.size		_ZN39_INTERNAL_33149d95_4_k_cu_5ccb5d28_79924cuda3std6ranges3__45__cpo9iter_moveE,(_ZN39_INTERNAL_33149d95_4_k_cu_5ccb5d28_79924cuda3std3__45__cpo5beginE - _ZN39_INTERNAL_33149d95_4_k_cu_5ccb5d28_79924cuda3std6ranges3__45__cpo9iter_moveE)
_ZN39_INTERNAL_33149d95_4_k_cu_5ccb5d28_79924cuda3std6ranges3__45__cpo9iter_moveE:
	.zero		1
	.type		_ZN39_INTERNAL_33149d95_4_k_cu_5ccb5d28_79924cuda3std3__45__cpo5beginE,@object
	.size		_ZN39_INTERNAL_33149d95_4_k_cu_5ccb5d28_79924cuda3std3__45__cpo5beginE,(_ZN39_INTERNAL_33149d95_4_k_cu_5ccb5d28_79924cuda3std3__441_GLOBAL__N__33149d95_4_k_cu_5ccb5d28_79926ignoreE - _ZN39_INTERNAL_33149d95_4_k_cu_5ccb5d28_79924cuda3std3__45__cpo5beginE)
_ZN39_INTERNAL_33149d95_4_k_cu_5ccb5d28_79924cuda3std3__45__cpo5beginE:
	.zero		1
	.type		_ZN39_INTERNAL_33149d95_4_k_cu_5ccb5d28_79924cuda3std3__441_GLOBAL__N__33149d95_4_k_cu_5ccb5d28_79926ignoreE,@object
	.size		_ZN39_INTERNAL_33149d95_4_k_cu_5ccb5d28_79924cuda3std3__441_GLOBAL__N__33149d95_4_k_cu_5ccb5d28_79926ignoreE,(_ZN39_INTERNAL_33149d95_4_k_cu_5ccb5d28_79924cute7productE - _ZN39_INTERNAL_33149d95_4_k_cu_5ccb5d28_79924cuda3std3__441_GLOBAL__N__33149d95_4_k_cu_5ccb5d28_79926ignoreE)
_ZN39_INTERNAL_33149d95_4_k_cu_5ccb5d28_79924cuda3std3__441_GLOBAL__N__33149d95_4_k_cu_5ccb5d28_79926ignoreE:
	.zero		1
	.type		_ZN39_INTERNAL_33149d95_4_k_cu_5ccb5d28_79924cute7productE,@object
	.size		_ZN39_INTERNAL_33149d95_4_k_cu_5ccb5d28_79924cute7productE,(_ZN39_INTERNAL_33149d95_4_k_cu_5ccb5d28_79924cuda3std3__45__cpo3endE - _ZN39_INTERNAL_33149d95_4_k_cu_5ccb5d28_79924cute7productE)
_ZN39_INTERNAL_33149d95_4_k_cu_5ccb5d28_79924cute7productE:
	.zero		1
	.type		_ZN39_INTERNAL_33149d95_4_k_cu_5ccb5d28_79924cuda3std3__45__cpo3endE,@object
	.size		_ZN39_INTERNAL_33149d95_4_k_cu_5ccb5d28_79924cuda3std3__45__cpo3endE,(_ZN39_INTERNAL_33149d95_4_k_cu_5ccb5d28_79924cuda3std3__419piecewise_constructE - _ZN39_INTERNAL_33149d95_4_k_cu_5ccb5d28_79924cuda3std3__45__cpo3endE)
_ZN39_INTERNAL_33149d95_4_k_cu_5ccb5d28_79924cuda3std3__45__cpo3endE:
	.zero		1
	.type		_ZN39_INTERNAL_33149d95_4_k_cu_5ccb5d28_79924cuda3std3__419piecewise_constructE,@object
	.size		_ZN39_INTERNAL_33149d95_4_k_cu_5ccb5d28_79924cuda3std3__419piecewise_constructE,(_ZN39_INTERNAL_33149d95_4_k_cu_5ccb5d28_79924cuda3std3__45__cpo4cendE - _ZN39_INTERNAL_33149d95_4_k_cu_5ccb5d28_79924cuda3std3__419piecewise_constructE)
_ZN39_INTERNAL_33149d95_4_k_cu_5ccb5d28_79924cuda3std3__419piecewise_constructE:
	.zero		1
	.type		_ZN39_INTERNAL_33149d95_4_k_cu_5ccb5d28_79924cuda3std3__45__cpo4cendE,@object
	.size		_ZN39_INTERNAL_33149d95_4_k_cu_5ccb5d28_79924cuda3std3__45__cpo4cendE,(_ZN39_INTERNAL_33149d95_4_k_cu_5ccb5d28_79924cuda3std6ranges3__45__cpo4swapE - _ZN39_INTERNAL_33149d95_4_k_cu_5ccb5d28_79924cuda3std3__45__cpo4cendE)
_ZN39_INTERNAL_33149d95_4_k_cu_5ccb5d28_79924cuda3std3__45__cpo4cendE:
	.zero		1
	.type		_ZN39_INTERNAL_33149d95_4_k_cu_5ccb5d28_79924cuda3std6ranges3__45__cpo4swapE,@object
	.size		_ZN39_INTERNAL_33149d95_4_k_cu_5ccb5d28_79924cuda3std6ranges3__45__cpo4swapE,(.L_10 - _ZN39_INTERNAL_33149d95_4_k_cu_5ccb5d28_79924cuda3std6ranges3__45__cpo4swapE)
_ZN39_INTERNAL_33149d95_4_k_cu_5ccb5d28_79924cuda3std6ranges3__45__cpo4swapE:
	.zero		1
.L_10:


//--------------------- .nv.constant0._ZN7cutlass13device_kernelINS_4gemm6kernel13GemmUniversalIN4cute5tupleIJiiiiEEENS1_10collective13CollectiveMmaINS1_35MainloopSm100TmaUmmaWarpSpecializedILi2ELi2ELi2ENS5_IJNS4_1CILi2EEENSA_ILi1EEESC_EEEEENS5_IJNSA_ILi256EEESF_NSA_ILi128EEEEEENS_10bfloat16_tENS5_IJlSC_lEEESI_SJ_NS4_8TiledMMAINS4_8MMA_AtomIJNS4_26SM100_MMA_F16BF16_2x1SM_SSISI_SI_fLi256ELi256ELNS4_4UMMA5MajorE0ELSO_0ELNSN_7ScaleInE0ELSP_0EEEEEENS4_6LayoutINS5_IJSC_SC_SC_EEENS5_IJNSA_ILi0EEESU_SU_EEEEENS5_IJNS4_10UnderscoreESX_SX_EEEEENS4_18SM100_TMA_2SM_LOADENS4_14ComposedLayoutINS4_7SwizzleILi3ELi4ELi3EEENS4_18smem_ptr_flag_bitsILi16EEENSS_INS5_IJNSA_ILi8EEENSA_ILi64EEEEEENS5_IJS17_SC_EEEEEEEvNS4_8identityES10_S1B_vS1C_EENS_8epilogue10collective18CollectiveEpilogueINS1E_23Sm100TmaWarpSpecializedILi4ELi2ELi64ELb1ELb0EEEJNS5_IJSG_SF_SG_EEENS5_IJNSS_ISG_SC_EENSS_IS17_SC_EEEEESI_SJ_SI_SJ_NS1E_6fusion15FusionCallbacksIS1I_NS1N_17LinearCombinationISI_fSI_fLNS_15FloatRoundStyleE2EEES1J_S1M_JEEENS4_5SM1004TMEM4LOAD26SM100_TMEM_LOAD_32dp32b64xENS4_13SM90_TMA_LOADES1B_NS4_39AutoVectorizingCopyWithAssumedAlignmentILi128EEENS4_14SM90_TMA_STOREES1B_S1Z_S1Z_EEEvvEEEEvNT_6ParamsE --------------------------
	.section	.nv.constant0._ZN7cutlass13device_kernelINS_4gemm6kernel13GemmUniversalIN4cute5tupleIJiiiiEEENS1_10collective13CollectiveMmaINS1_35MainloopSm100TmaUmmaWarpSpecializedILi2ELi2ELi2ENS5_IJNS4_1CILi2EEENSA_ILi1EEESC_EEEEENS5_IJNSA_ILi256EEESF_NSA_ILi128EEEEEENS_10bfloat16_tENS5_IJlSC_lEEESI_SJ_NS4_8TiledMMAINS4_8MMA_AtomIJNS4_26SM100_MMA_F16BF16_2x1SM_SSISI_SI_fLi256ELi256ELNS4_4UMMA5MajorE0ELSO_0ELNSN_7ScaleInE0ELSP_0EEEEEENS4_6LayoutINS5_IJSC_SC_SC_EEENS5_IJNSA_ILi0EEESU_SU_EEEEENS5_IJNS4_10UnderscoreESX_SX_EEEEENS4_18SM100_TMA_2SM_LOADENS4_14ComposedLayoutINS4_7SwizzleILi3ELi4ELi3EEENS4_18smem_ptr_flag_bitsILi16EEENSS_INS5_IJNSA_ILi8EEENSA_ILi64EEEEEENS5_IJS17_SC_EEEEEEEvNS4_8identityES10_S1B_vS1C_EENS_8epilogue10collective18CollectiveEpilogueINS1E_23Sm100TmaWarpSpecializedILi4ELi2ELi64ELb1ELb0EEEJNS5_IJSG_SF_SG_EEENS5_IJNSS_ISG_SC_EENSS_IS17_SC_EEEEESI_SJ_SI_SJ_NS1E_6fusion15FusionCallbacksIS1I_NS1N_17LinearCombinationISI_fSI_fLNS_15FloatRoundStyleE2EEES1J_S1M_JEEENS4_5SM1004TMEM4LOAD26SM100_TMEM_LOAD_32dp32b64xENS4_13SM90_TMA_LOADES1B_NS4_39AutoVectorizingCopyWithAssumedAlignmentILi128EEENS4_14SM90_TMA_STOREES1B_S1Z_S1Z_EEEvvEEEEvNT_6ParamsE,"a",@progbits
	.sectionflags	@""
	.align	4
.nv.constant0._ZN7cutlass13device_kernelINS_4gemm6kernel13GemmUniversalIN4cute5tupleIJiiiiEEENS1_10collective13CollectiveMmaINS1_35MainloopSm100TmaUmmaWarpSpecializedILi2ELi2ELi2ENS5_IJNS4_1CILi2EEENSA_ILi1EEESC_EEEEENS5_IJNSA_ILi256EEESF_NSA_ILi128EEEEEENS_10bfloat16_tENS5_IJlSC_lEEESI_SJ_NS4_8TiledMMAINS4_8MMA_AtomIJNS4_26SM100_MMA_F16BF16_2x1SM_SSISI_SI_fLi256ELi256ELNS4_4UMMA5MajorE0ELSO_0ELNSN_7ScaleInE0ELSP_0EEEEEENS4_6LayoutINS5_IJSC_SC_SC_EEENS5_IJNSA_ILi0EEESU_SU_EEEEENS5_IJNS4_10UnderscoreESX_SX_EEEEENS4_18SM100_TMA_2SM_LOADENS4_14ComposedLayoutINS4_7SwizzleILi3ELi4ELi3EEENS4_18smem_ptr_flag_bitsILi16EEENSS_INS5_IJNSA_ILi8EEENSA_ILi64EEEEEENS5_IJS17_SC_EEEEEEEvNS4_8identityES10_S1B_vS1C_EENS_8epilogue10collective18CollectiveEpilogueINS1E_23Sm100TmaWarpSpecializedILi4ELi2ELi64ELb1ELb0EEEJNS5_IJSG_SF_SG_EEENS5_IJNSS_ISG_SC_EENSS_IS17_SC_EEEEESI_SJ_SI_SJ_NS1E_6fusion15FusionCallbacksIS1I_NS1N_17LinearCombinationISI_fSI_fLNS_15FloatRoundStyleE2EEES1J_S1M_JEEENS4_5SM1004TMEM4LOAD26SM100_TMEM_LOAD_32dp32b64xENS4_13SM90_TMA_LOADES1B_NS4_39AutoVectorizingCopyWithAssumedAlignmentILi128EEENS4_14SM90_TMA_STOREES1B_S1Z_S1Z_EEEvvEEEEvNT_6ParamsE:
	.zero		2944


//--------------------- SYMBOLS --------------------------

	.type		.nv.reservedSmem.offset0,@object
	.size		.nv.reservedSmem.offset0,0x4
	.type		.nv.reservedSmem.cap,@object
	.size		.nv.reservedSmem.cap,0x4
	.type		__assertfail,@function
